	.target	sm_80

	.elftype	@"ET_EXEC"


//--------------------- .note.nv.tkinfo           --------------------------
	.section	.note.nv.tkinfo,"",@"SHT_NOTE"
	.sectionflags	@"SHF_NOTE_NV_TKINFO"
	.tkinfo
        /*0018*/ 	.word	0x00000002
        /*0030*/ 	.string	""
        /*0030*/ 	.string	"ptxas"
        /*0030*/ 	.string	"Cuda compilation tools, release 13.0, V13.0.88"
        /*0030*/ 	.string	"Build cuda_13.0.r13.0/compiler.36424714_0"
        /*0030*/ 	.string	"-v  -suppress-debug-info  -lineinfo  -arch sm_80 "



//--------------------- .note.nv.cuinfo           --------------------------
	.section	.note.nv.cuinfo,"",@"SHT_NOTE"
	.sectionflags	@"SHF_NOTE_NV_CUINFO"
        /*0018*/ 	.short	0x0002
        /*001a*/ 	.short	0x0050
        /*001c*/ 	.short	0x0082
	.zero		2


//--------------------- .nv.info                  --------------------------
	.section	.nv.info,"",@"SHT_CUDA_INFO"
	.align	4


	//----- nvinfo : EIATTR_REGCOUNT
	.align		4
        /*0000*/ 	.byte	0x04, 0x2f
        /*0002*/ 	.short	(.L_1 - .L_0)
	.align		4
.L_0:
        /*0004*/ 	.word	index@(matmul_kernel)
        /*0008*/ 	.word	0x00000020


	//----- nvinfo : EIATTR_FRAME_SIZE
	.align		4
.L_1:
        /*000c*/ 	.byte	0x04, 0x11
        /*000e*/ 	.short	(.L_3 - .L_2)
	.align		4
.L_2:
        /*0010*/ 	.word	index@(matmul_kernel)
        /*0014*/ 	.word	0x000041f0


	//----- nvinfo : EIATTR_MIN_STACK_SIZE
	.align		4
.L_3:
        /*0018*/ 	.byte	0x04, 0x12
        /*001a*/ 	.short	(.L_5 - .L_4)
	.align		4
.L_4:
        /*001c*/ 	.word	index@(matmul_kernel)
        /*0020*/ 	.word	0x000041f0
.L_5:


//--------------------- .nv.info.matmul_kernel    --------------------------
	.section	.nv.info.matmul_kernel,"",@"SHT_CUDA_INFO"
	.sectionflags	@""
	.align	4


	//----- nvinfo : EIATTR_CUDA_API_VERSION
	.align		4
        /*0000*/ 	.byte	0x04, 0x37
        /*0002*/ 	.short	(.L_7 - .L_6)
.L_6:
        /*0004*/ 	.word	0x00000082


	//----- nvinfo : EIATTR_SW2861232_WAR
	.align		4
.L_7:
        /*0008*/ 	.byte	0x01, 0x35
	.zero		2


	//----- nvinfo : EIATTR_PARAM_CBANK
	.align		4
        /*000c*/ 	.byte	0x04, 0x0a
        /*000e*/ 	.short	(.L_9 - .L_8)
	.align		4
.L_8:
        /*0010*/ 	.word	index@(.nv.constant0.matmul_kernel)
        /*0014*/ 	.short	0x0160
        /*0016*/ 	.short	0x0050


	//----- nvinfo : EIATTR_CBANK_PARAM_SIZE
	.align		4
.L_9:
        /*0018*/ 	.byte	0x03, 0x19
        /*001a*/ 	.short	0x0050


	//----- nvinfo : EIATTR_KPARAM_INFO
	.align		4
        /*001c*/ 	.byte	0x04, 0x17
        /*001e*/ 	.short	(.L_11 - .L_10)
.L_10:
        /*0020*/ 	.word	0x00000000
        /*0024*/ 	.short	0x000d
        /*0026*/ 	.short	0x0048
        /*0028*/ 	.byte	0x00, 0xf4, 0x21, 0x00


	//----- nvinfo : EIATTR_KPARAM_INFO
	.align		4
.L_11:
        /*002c*/ 	.byte	0x04, 0x17
        /*002e*/ 	.short	(.L_13 - .L_12)
.L_12:
        /*0030*/ 	.word	0x00000000
        /*0034*/ 	.short	0x000c
        /*0036*/ 	.short	0x0040
        /*0038*/ 	.byte	0x00, 0xf4, 0x21, 0x00


	//----- nvinfo : EIATTR_KPARAM_INFO
	.align		4
.L_13:
        /*003c*/ 	.byte	0x04, 0x17
        /*003e*/ 	.short	(.L_15 - .L_14)
.L_14:
        /*0040*/ 	.word	0x00000000
        /*0044*/ 	.short	0x000b
        /*0046*/ 	.short	0x0038
        /*0048*/ 	.byte	0x00, 0xf0, 0x11, 0x00


	//----- nvinfo : EIATTR_KPARAM_INFO
	.align		4
.L_15:
        /*004c*/ 	.byte	0x04, 0x17
        /*004e*/ 	.short	(.L_17 - .L_16)
.L_16:
        /*0050*/ 	.word	0x00000000
        /*0054*/ 	.short	0x000a
        /*0056*/ 	.short	0x0034
        /*0058*/ 	.byte	0x00, 0xf0, 0x11, 0x00


	//----- nvinfo : EIATTR_KPARAM_INFO
	.align		4
.L_17:
        /*005c*/ 	.byte	0x04, 0x17
        /*005e*/ 	.short	(.L_19 - .L_18)
.L_18:
        /*0060*/ 	.word	0x00000000
        /*0064*/ 	.short	0x0009
        /*0066*/ 	.short	0x0030
        /*0068*/ 	.byte	0x00, 0xf0, 0x11, 0x00


	//----- nvinfo : EIATTR_KPARAM_INFO
	.align		4
.L_19:
        /*006c*/ 	.byte	0x04, 0x17
        /*006e*/ 	.short	(.L_21 - .L_20)
.L_20:
        /*0070*/ 	.word	0x00000000
        /*0074*/ 	.short	0x0008
        /*0076*/ 	.short	0x002c
        /*0078*/ 	.byte	0x00, 0xf0, 0x11, 0x00


	//----- nvinfo : EIATTR_KPARAM_INFO
	.align		4
.L_21:
        /*007c*/ 	.byte	0x04, 0x17
        /*007e*/ 	.short	(.L_23 - .L_22)
.L_22:
        /*0080*/ 	.word	0x00000000
        /*0084*/ 	.short	0x0007
        /*0086*/ 	.short	0x0028
        /*0088*/ 	.byte	0x00, 0xf0, 0x11, 0x00


	//----- nvinfo : EIATTR_KPARAM_INFO
	.align		4
.L_23:
        /*008c*/ 	.byte	0x04, 0x17
        /*008e*/ 	.short	(.L_25 - .L_24)
.L_24:
        /*0090*/ 	.word	0x00000000
        /*0094*/ 	.short	0x0006
        /*0096*/ 	.short	0x0024
        /*0098*/ 	.byte	0x00, 0xf0, 0x11, 0x00


	//----- nvinfo : EIATTR_KPARAM_INFO
	.align		4
.L_25:
        /*009c*/ 	.byte	0x04, 0x17
        /*009e*/ 	.short	(.L_27 - .L_26)
.L_26:
        /*00a0*/ 	.word	0x00000000
        /*00a4*/ 	.short	0x0005
        /*00a6*/ 	.short	0x0020
        /*00a8*/ 	.byte	0x00, 0xf0, 0x11, 0x00


	//----- nvinfo : EIATTR_KPARAM_INFO
	.align		4
.L_27:
        /*00ac*/ 	.byte	0x04, 0x17
        /*00ae*/ 	.short	(.L_29 - .L_28)
.L_28:
        /*00b0*/ 	.word	0x00000000
        /*00b4*/ 	.short	0x0004
        /*00b6*/ 	.short	0x001c
        /*00b8*/ 	.byte	0x00, 0xf0, 0x11, 0x00


	//----- nvinfo : EIATTR_KPARAM_INFO
	.align		4
.L_29:
        /*00bc*/ 	.byte	0x04, 0x17
        /*00be*/ 	.short	(.L_31 - .L_30)
.L_30:
        /*00c0*/ 	.word	0x00000000
        /*00c4*/ 	.short	0x0003
        /*00c6*/ 	.short	0x0018
        /*00c8*/ 	.byte	0x00, 0xf0, 0x11, 0x00


	//----- nvinfo : EIATTR_KPARAM_INFO
	.align		4
.L_31:
        /*00cc*/ 	.byte	0x04, 0x17
        /*00ce*/ 	.short	(.L_33 - .L_32)
.L_32:
        /*00d0*/ 	.word	0x00000000
        /*00d4*/ 	.short	0x0002
        /*00d6*/ 	.short	0x0010
        /*00d8*/ 	.byte	0x00, 0xf4, 0x21, 0x00


	//----- nvinfo : EIATTR_KPARAM_INFO
	.align		4
.L_33:
        /*00dc*/ 	.byte	0x04, 0x17
        /*00de*/ 	.short	(.L_35 - .L_34)
.L_34:
        /*00e0*/ 	.word	0x00000000
        /*00e4*/ 	.short	0x0001
        /*00e6*/ 	.short	0x0008
        /*00e8*/ 	.byte	0x00, 0xf4, 0x21, 0x00


	//----- nvinfo : EIATTR_KPARAM_INFO
	.align		4
.L_35:
        /*00ec*/ 	.byte	0x04, 0x17
        /*00ee*/ 	.short	(.L_37 - .L_36)
.L_36:
        /*00f0*/ 	.word	0x00000000
        /*00f4*/ 	.short	0x0000
        /*00f6*/ 	.short	0x0000
        /*00f8*/ 	.byte	0x00, 0xf4, 0x21, 0x00


	//----- nvinfo : EIATTR_MAXREG_COUNT
	.align		4
.L_37:
        /*00fc*/ 	.byte	0x03, 0x1b
        /*00fe*/ 	.short	0x00ff


	//----- nvinfo : EIATTR_NUM_BARRIERS
	.align		4
        /*0100*/ 	.byte	0x02, 0x4c
        /*0102*/ 	.byte	0x01
	.zero		1


	//----- nvinfo : EIATTR_ANNOTATIONS
	.align		4
        /*0104*/ 	.byte	0x04, 0x55
        /*0106*/ 	.short	(.L_39 - .L_38)


	//   ....[0]....
.L_38:
        /*0108*/ 	.word	0x00000001
        /*010c*/ 	.byte	0x70, 0x00, 0x00, 0x00, 0x01, 0x00, 0x00, 0x00, 0xb0, 0x00, 0x00, 0x00, 0x01, 0x00, 0x00, 0x00
        /* <DEDUP_REMOVED lines=2099> */
        /*844c*/ 	.byte	0x80, 0xf3, 0x01, 0x00


	//----- nvinfo : EIATTR_MERCURY_ISA_VERSION
	.align		4
.L_39:
        /*8450*/ 	.byte	0x03, 0x5f
        /*8452*/ 	.short	0x0000


	//----- nvinfo : EIATTR_EXIT_INSTR_OFFSETS
	.align		4
        /*8454*/ 	.byte	0x04, 0x1c
        /*8456*/ 	.short	(.L_41 - .L_40)


	//   ....[0]....
.L_40:
        /*8458*/ 	.word	0x00052dd0


	//   ....[1]....
        /*845c*/ 	.word	0x00052e00


	//----- nvinfo : EIATTR_REQNTID
	.align		4
.L_41:
        /*8460*/ 	.byte	0x04, 0x10
        /*8462*/ 	.short	(.L_43 - .L_42)
.L_42:
        /*8464*/ 	.word	0x00000080
        /*8468*/ 	.word	0x00000001
        /*846c*/ 	.word	0x00000001
.L_43:


//--------------------- .nv.callgraph             --------------------------
	.section	.nv.callgraph,"",@"SHT_CUDA_CALLGRAPH"
	.align	4
	.sectionentsize	8
	.align		4
        /*0000*/ 	.word	0x00000000
	.align		4
        /*0004*/ 	.word	0xffffffff
	.align		4
        /*0008*/ 	.word	0x00000000
	.align		4
        /*000c*/ 	.word	0xfffffffe
	.align		4
        /*0010*/ 	.word	0x00000000
	.align		4
        /*0014*/ 	.word	0xfffffffd
	.align		4
        /*0018*/ 	.word	0x00000000
	.align		4
        /*001c*/ 	.word	0xfffffffc


//--------------------- .nv.rel.action            --------------------------
	.section	.nv.rel.action,"",@"SHT_CUDA_RELOCINFO"
	.align	8
	.sectionentsize	8
        /*0000*/ 	.byte	0x73, 0x00, 0x00, 0x00, 0x00, 0x00, 0x00, 0x00, 0x00, 0x00, 0x00, 0x11, 0x25, 0x00, 0x05, 0x36


//--------------------- .nv.constant0.matmul_kernel --------------------------
	.section	.nv.constant0.matmul_kernel,"a",@progbits
	.sectionflags	@""
	.align	4
.nv.constant0.matmul_kernel:
	.zero		432


//--------------------- .text.matmul_kernel       --------------------------
	.section	.text.matmul_kernel,"ax",@progbits
	.sectioninfo	@"SHI_REGISTERS=32"
	.align	128
        .global         matmul_kernel
        .type           matmul_kernel,@function
        .size           matmul_kernel,(.L_x_4 - matmul_kernel)
        .other          matmul_kernel,@"STO_CUDA_ENTRY STV_DEFAULT"
matmul_kernel:
.text.matmul_kernel:
[----:B------:R-:W-:-:S04]  /*0000*/  IMAD.MOV.U32 R1, RZ, RZ, c[0x0][0x28] ;  /* 0x00000a00ff017624 */ /* 0x000fc800078e00ff */
[----:B------:R-:W-:Y:S01]  /*0010*/  IMAD.MOV.U32 R0, RZ, RZ, c[0x0][0x17c] ;  /* 0x00005f00ff007624 */ /* 0x000fe200078e00ff */
[----:B------:R-:W-:Y:S01]  /*0020*/  IADD3 R1, R1, -0x41f0, RZ ;  /* 0xffffbe1001017810 */ /* 0x000fe20007ffe0ff */
[----:B------:R-:W0:Y:S01]  /*0030*/  S2R R28, SR_TID.X ;  /* 0x00000000001c7919 */ /* 0x000e220000002100 */
[----:B------:R-:W-:Y:S01]  /*0040*/  ULDC.64 UR6, c[0x0][0x118] ;  /* 0x0000460000067ab9 */ /* 0x000fe20000000a00 */
[----:B------:R-:W-:Y:S01]  /*0050*/  CS2R R12, SRZ ;  /* 0x00000000000c7805 */ /* 0x000fe2000001ff00 */
[----:B------:R-:W-:Y:S01]  /*0060*/  IADD3 R0, R0, 0x7f, RZ ;  /* 0x0000007f00007810 */ /* 0x000fe20007ffe0ff */
[----:B------:R-:W-:Y:S01]  /*0070*/  STL [R1+0xc0], RZ ;  /* 0x0000c0ff01007387 */ /* 0x000fe20000100800 */
[----:B------:R-:W-:Y:S01]  /*0080*/  CS2R R14, SRZ ;  /* 0x00000000000e7805 */ /* 0x000fe2000001ff00 */
[----:B------:R-:W-:Y:S01]  /*0090*/  CS2R R16, SRZ ;  /* 0x0000000000107805 */ /* 0x000fe2000001ff00 */
[----:B------:R-:W-:Y:S01]  /*00a0*/  SHF.R.S32.HI R3, RZ, 0x1f, R0 ;  /* 0x0000001fff037819 */ /* 0x000fe20000011400 */
[----:B------:R-:W-:Y:S01]  /*00b0*/  STL [R1+0xc4], RZ ;  /* 0x0000c4ff01007387 */ /* 0x000fe20000100800 */
[----:B------:R-:W-:Y:S01]  /*00c0*/  CS2R R18, SRZ ;  /* 0x0000000000127805 */ /* 0x000fe2000001ff00 */
[----:B------:R-:W-:Y:S01]  /*00d0*/  CS2R R20, SRZ ;  /* 0x0000000000147805 */ /* 0x000fe2000001ff00 */
[----:B------:R-:W-:Y:S01]  /*00e0*/  LEA.HI R3, R3, R0, RZ, 0x7 ;  /* 0x0000000003037211 */ /* 0x000fe200078f38ff */
[----:B------:R-:W-:Y:S01]  /*00f0*/  STL [R1+0xc8], RZ ;  /* 0x0000c8ff01007387 */ /* 0x000fe20000100800 */
[----:B------:R-:W-:Y:S01]  /*0100*/  CS2R R22, SRZ ;  /* 0x0000000000167805 */ /* 0x000fe2000001ff00 */
[----:B------:R-:W-:Y:S01]  /*0110*/  CS2R R24, SRZ ;  /* 0x0000000000187805 */ /* 0x000fe2000001ff00 */
[----:B------:R-:W-:Y:S01]  /*0120*/  SHF.R.S32.HI R0, RZ, 0x7, R3 ;  /* 0x00000007ff007819 */ /* 0x000fe20000011403 */
[----:B------:R-:W-:Y:S01]  /*0130*/  STL [R1+0xcc], RZ ;  /* 0x0000ccff01007387 */ /* 0x000fe20000100800 */
[----:B------:R-:W-:-:S03]  /*0140*/  CS2R R26, SRZ ;  /* 0x00000000001a7805 */ /* 0x000fc6000001ff00 */
[----:B------:R-:W-:Y:S01]  /*0150*/  IMAD.SHL.U32 R0, R0, 0x8, RZ ;  /* 0x0000000800007824 */ /* 0x000fe200078e00ff */
[----:B------:R-:W1:Y:S01]  /*0160*/  S2R R3, SR_CTAID.X ;  /* 0x0000000000037919 */ /* 0x000e620000002500 */
[----:B0-----:R-:W-:-:S03]  /*0170*/  LOP3.LUT R28, R28, 0x7f, RZ, 0xc0, !PT ;  /* 0x0000007f1c1c7812 */ /* 0x001fc600078ec0ff */
[----:B------:R-:W-:Y:S01]  /*0180*/  STL [R1+0xb0], RZ ;  /* 0x0000b0ff01007387 */ /* 0x000fe20000100800 */
[-C--:B------:R-:W-:Y:S02]  /*0190*/  IABS R7, R0.reuse ;  /* 0x0000000000077213 */ /* 0x080fe40000000000 */
[----:B------:R-:W-:Y:S01]  /*01a0*/  IABS R10, R0 ;  /* 0x00000000000a7213 */ /* 0x000fe20000000000 */
[----:B------:R-:W-:Y:S01]  /*01b0*/  STL [R1+0xb4], RZ ;  /* 0x0000b4ff01007387 */ /* 0x000fe20000100800 */
[----:B------:R-:W0:Y:S03]  /*01c0*/  I2F.RP R2, R7 ;  /* 0x0000000700027306 */ /* 0x000e260000209400 */
[----:B------:R-:W-:Y:S04]  /*01d0*/  STL [R1+0xb8], RZ ;  /* 0x0000b8ff01007387 */ /* 0x000fe80000100800 */
[----:B------:R-:W-:Y:S04]  /*01e0*/  STL [R1+0xbc], RZ ;  /* 0x0000bcff01007387 */ /* 0x000fe80000100800 */
[----:B------:R-:W-:Y:S01]  /*01f0*/  STL [R1+0xa0], RZ ;  /* 0x0000a0ff01007387 */ /* 0x000fe20000100800 */
[----:B-1----:R-:W-:Y:S01]  /*0200*/  IABS R8, R3 ;  /* 0x0000000300087213 */ /* 0x002fe20000000000 */
[----:B0-----:R-:W0:Y:S02]  /*0210*/  MUFU.RCP R2, R2 ;  /* 0x0000000200027308 */ /* 0x001e240000001000 */
[----:B------:R-:W-:Y:S04]  /*0220*/  STL [R1+0xa4], RZ ;  /* 0x0000a4ff01007387 */ /* 0x000fe80000100800 */
[----:B------:R-:W-:Y:S04]  /*0230*/  STL [R1+0xa8], RZ ;  /* 0x0000a8ff01007387 */ /* 0x000fe80000100800 */
[----:B------:R-:W-:Y:S04]  /*0240*/  STL [R1+0xac], RZ ;  /* 0x0000acff01007387 */ /* 0x000fe80000100800 */
[----:B------:R-:W-:Y:S01]  /*0250*/  STL [R1+0x90], RZ ;  /* 0x000090ff01007387 */ /* 0x000fe20000100800 */
[----:B0-----:R-:W-:Y:S01]  /*0260*/  IADD3 R4, R2, 0xffffffe, RZ ;  /* 0x0ffffffe02047810 */ /* 0x001fe20007ffe0ff */
[----:B------:R-:W-:-:S02]  /*0270*/  IMAD.MOV R2, RZ, RZ, -R10 ;  /* 0x000000ffff027224 */ /* 0x000fc400078e0a0a */
[----:B------:R-:W-:Y:S01]  /*0280*/  STL [R1+0x94], RZ ;  /* 0x000094ff01007387 */ /* 0x000fe20000100800 */
[----:B------:R0:W1:Y:S03]  /*0290*/  F2I.FTZ.U32.TRUNC.NTZ R5, R4 ;  /* 0x0000000400057305 */ /* 0x000066000021f000 */
[----:B------:R-:W-:Y:S04]  /*02a0*/  STL [R1+0x98], RZ ;  /* 0x000098ff01007387 */ /* 0x000fe80000100800 */
[----:B------:R-:W-:Y:S01]  /*02b0*/  STL [R1+0x9c], RZ ;  /* 0x00009cff01007387 */ /* 0x000fe20000100800 */
[----:B0-----:R-:W-:-:S03]  /*02c0*/  IMAD.MOV.U32 R4, RZ, RZ, RZ ;  /* 0x000000ffff047224 */ /* 0x001fc600078e00ff */
[----:B------:R-:W-:Y:S04]  /*02d0*/  STL [R1+0x80], RZ ;  /* 0x000080ff01007387 */ /* 0x000fe80000100800 */
[----:B------:R-:W-:Y:S01]  /*02e0*/  STL [R1+0x84], RZ ;  /* 0x000084ff01007387 */ /* 0x000fe20000100800 */
[----:B-1----:R-:W-:-:S03]  /*02f0*/  IMAD.MOV R6, RZ, RZ, -R5 ;  /* 0x000000ffff067224 */ /* 0x002fc600078e0a05 */
[----:B------:R-:W-:Y:S01]  /*0300*/  STL [R1+0x88], RZ ;  /* 0x000088ff01007387 */ /* 0x000fe20000100800 */
[----:B------:R-:W-:Y:S02]  /*0310*/  IMAD R9, R6, R7, RZ ;  /* 0x0000000706097224 */ /* 0x000fe400078e02ff */
[----:B------:R-:W-:Y:S01]  /*0320*/  IMAD.MOV.U32 R6, RZ, RZ, R8 ;  /* 0x000000ffff067224 */ /* 0x000fe200078e0008 */
[----:B------:R-:W-:Y:S01]  /*0330*/  STL [R1+0x8c], RZ ;  /* 0x00008cff01007387 */ /* 0x000fe20000100800 */
[----:B------:R-:W-:-:S03]  /*0340*/  IMAD.HI.U32 R5, R5, R9, R4 ;  /* 0x0000000905057227 */ /* 0x000fc600078e0004 */
[----:B------:R-:W-:Y:S03]  /*0350*/  STL [R1+0x70], RZ ;  /* 0x000070ff01007387 */ /* 0x000fe60000100800 */
[----:B------:R-:W-:Y:S01]  /*0360*/  IMAD.HI.U32 R5, R5, R6, RZ ;  /* 0x0000000605057227 */ /* 0x000fe200078e00ff */
[----:B------:R-:W-:Y:S03]  /*0370*/  STL [R1+0x74], RZ ;  /* 0x000074ff01007387 */ /* 0x000fe60000100800 */
[----:B------:R-:W-:Y:S01]  /*0380*/  IMAD R2, R5, R2, R6 ;  /* 0x0000000205027224 */ /* 0x000fe200078e0206 */
[----:B------:R-:W-:Y:S04]  /*0390*/  STL [R1+0x78], RZ ;  /* 0x000078ff01007387 */ /* 0x000fe80000100800 */
[----:B------:R-:W-:Y:S01]  /*03a0*/  ISETP.GT.U32.AND P1, PT, R7, R2, PT ;  /* 0x000000020700720c */ /* 0x000fe20003f24070 */
[----:B------:R-:W-:Y:S04]  /*03b0*/  STL [R1+0x7c], RZ ;  /* 0x00007cff01007387 */ /* 0x000fe80000100800 */
[----:B------:R-:W-:Y:S04]  /*03c0*/  STL [R1+0x60], RZ ;  /* 0x000060ff01007387 */ /* 0x000fe80000100800 */
[----:B------:R-:W-:Y:S04]  /*03d0*/  STL [R1+0x64], RZ ;  /* 0x000064ff01007387 */ /* 0x000fe80000100800 */
[----:B------:R-:W-:Y:S01]  /*03e0*/  STL [R1+0x68], RZ ;  /* 0x000068ff01007387 */ /* 0x000fe20000100800 */
[----:B------:R-:W-:Y:S01]  /*03f0*/  @!P1 IMAD.IADD R2, R2, 0x1, -R7 ;  /* 0x0000000102029824 */ /* 0x000fe200078e0a07 */
[----:B------:R-:W-:-:S02]  /*0400*/  @!P1 IADD3 R5, R5, 0x1, RZ ;  /* 0x0000000105059810 */ /* 0x000fc40007ffe0ff */
[----:B------:R-:W-:Y:S01]  /*0410*/  STL [R1+0x6c], RZ ;  /* 0x00006cff01007387 */ /* 0x000fe20000100800 */
[----:B------:R-:W-:Y:S02]  /*0420*/  ISETP.NE.AND P1, PT, R0, RZ, PT ;  /* 0x000000ff0000720c */ /* 0x000fe40003f25270 */
[----:B------:R-:W-:Y:S01]  /*0430*/  ISETP.GE.U32.AND P0, PT, R2, R7, PT ;  /* 0x000000070200720c */ /* 0x000fe20003f06070 */
[----:B------:R-:W-:Y:S01]  /*0440*/  STL [R1+0x50], RZ ;  /* 0x000050ff01007387 */ /* 0x000fe20000100800 */
[----:B------:R-:W-:-:S03]  /*0450*/  LOP3.LUT R2, R3, R0, RZ, 0x3c, !PT ;  /* 0x0000000003027212 */ /* 0x000fc600078e3cff */
[----:B------:R-:W-:Y:S01]  /*0460*/  STL [R1+0x54], RZ ;  /* 0x000054ff01007387 */ /* 0x000fe20000100800 */
[----:B------:R-:W-:Y:S01]  /*0470*/  ISETP.GE.AND P2, PT, R2, RZ, PT ;  /* 0x000000ff0200720c */ /* 0x000fe20003f46270 */
[----:B------:R-:W-:Y:S02]  /*0480*/  IMAD.MOV.U32 R2, RZ, RZ, c[0x0][0x178] ;  /* 0x00005e00ff027624 */ /* 0x000fe400078e00ff */
[----:B------:R-:W-:Y:S03]  /*0490*/  STL [R1+0x58], RZ ;  /* 0x000058ff01007387 */ /* 0x000fe60000100800 */
[----:B------:R-:W-:Y:S01]  /*04a0*/  IADD3 R2, R2, 0x1ff, RZ ;  /* 0x000001ff02027810 */ /* 0x000fe20007ffe0ff */
[----:B------:R-:W-:Y:S01]  /*04b0*/  STL [R1+0x5c], RZ ;  /* 0x00005cff01007387 */ /* 0x000fe20000100800 */
[----:B------:R-:W-:-:S03]  /*04c0*/  @P0 IADD3 R5, R5, 0x1, RZ ;  /* 0x0000000105050810 */ /* 0x000fc60007ffe0ff */
[----:B------:R-:W-:Y:S02]  /*04d0*/  STL [R1+0x40], RZ ;  /* 0x000040ff01007387 */ /* 0x000fe40000100800 */
[----:B------:R-:W-:Y:S01]  /*04e0*/  IMAD.MOV.U32 R4, RZ, RZ, R5 ;  /* 0x000000ffff047224 */ /* 0x000fe200078e0005 */
[----:B------:R-:W-:Y:S01]  /*04f0*/  SHF.R.S32.HI R5, RZ, 0x1f, R2 ;  /* 0x0000001fff057819 */ /* 0x000fe20000011402 */
[----:B------:R-:W-:Y:S02]  /*0500*/  STL [R1+0x44], RZ ;  /* 0x000044ff01007387 */ /* 0x000fe40000100800 */
[----:B------:R-:W-:Y:S01]  /*0510*/  @!P2 IMAD.MOV R4, RZ, RZ, -R4 ;  /* 0x000000ffff04a224 */ /* 0x000fe200078e0a04 */
[----:B------:R-:W-:Y:S01]  /*0520*/  @!P1 LOP3.LUT R4, RZ, R0, RZ, 0x33, !PT ;  /* 0x00000000ff049212 */ /* 0x000fe200078e33ff */
[----:B------:R-:W-:Y:S01]  /*0530*/  STL [R1+0x48], RZ ;  /* 0x000048ff01007387 */ /* 0x000fe20000100800 */
[----:B------:R-:W-:-:S03]  /*0540*/  LEA.HI R5, R5, R2, RZ, 0x9 ;  /* 0x0000000205057211 */ /* 0x000fc600078f48ff */
[----:B------:R-:W-:Y:S01]  /*0550*/  STL [R1+0x4c], RZ ;  /* 0x00004cff01007387 */ /* 0x000fe20000100800 */
[----:B------:R-:W-:Y:S02]  /*0560*/  IMAD.SHL.U32 R2, R4, 0x8, RZ ;  /* 0x0000000804027824 */ /* 0x000fe400078e00ff */
[----:B------:R-:W-:Y:S01]  /*0570*/  IMAD.MOV R4, RZ, RZ, -R4 ;  /* 0x000000ffff047224 */ /* 0x000fe200078e0a04 */
[----:B------:R-:W-:Y:S02]  /*0580*/  STL [R1+0x30], RZ ;  /* 0x000030ff01007387 */ /* 0x000fe40000100800 */
[----:B------:R-:W-:Y:S01]  /*0590*/  LEA.HI.SX32 R5, R5, -R2, 0x17 ;  /* 0x8000000205057211 */ /* 0x000fe200078fbaff */
[----:B------:R-:W-:Y:S01]  /*05a0*/  IMAD R9, R0, R4, R3 ;  /* 0x0000000400097224 */ /* 0x000fe200078e0203 */
[----:B------:R-:W-:Y:S01]  /*05b0*/  STL [R1+0x34], RZ ;  /* 0x000034ff01007387 */ /* 0x000fe20000100800 */
[----:B------:R-:W-:Y:S01]  /*05c0*/  IMAD.MOV.U32 R4, RZ, RZ, RZ ;  /* 0x000000ffff047224 */ /* 0x000fe200078e00ff */
[----:B------:R-:W-:-:S02]  /*05d0*/  IMNMX R10, R5, 0x8, PT ;  /* 0x00000008050a7817 */ /* 0x000fc40003800200 */
[----:B------:R-:W-:Y:S02]  /*05e0*/  STL [R1+0x38], RZ ;  /* 0x000038ff01007387 */ /* 0x000fe40000100800 */
[-C--:B------:R-:W-:Y:S02]  /*05f0*/  IABS R8, R10.reuse ;  /* 0x0000000a00087213 */ /* 0x080fe40000000000 */
[----:B------:R-:W-:Y:S01]  /*0600*/  STL [R1+0x3c], RZ ;  /* 0x00003cff01007387 */ /* 0x000fe20000100800 */
[----:B------:R-:W-:Y:S01]  /*0610*/  IABS R0, R10 ;  /* 0x0000000a00007213 */ /* 0x000fe20000000000 */
[----:B------:R-:W0:Y:S02]  /*0620*/  I2F.RP R6, R8 ;  /* 0x0000000800067306 */ /* 0x000e240000209400 */
[----:B------:R-:W-:Y:S04]  /*0630*/  STL [R1+0x20], RZ ;  /* 0x000020ff01007387 */ /* 0x000fe80000100800 */
[----:B------:R-:W-:Y:S04]  /*0640*/  STL [R1+0x24], RZ ;  /* 0x000024ff01007387 */ /* 0x000fe80000100800 */
[----:B------:R-:W-:Y:S04]  /*0650*/  STL [R1+0x28], RZ ;  /* 0x000028ff01007387 */ /* 0x000fe80000100800 */
[----:B------:R-:W-:Y:S01]  /*0660*/  STL [R1+0x2c], RZ ;  /* 0x00002cff01007387 */ /* 0x000fe20000100800 */
[----:B0-----:R-:W0:Y:S03]  /*0670*/  MUFU.RCP R6, R6 ;  /* 0x0000000600067308 */ /* 0x001e260000001000 */
[----:B------:R-:W-:Y:S04]  /*0680*/  STL [R1+0x10], RZ ;  /* 0x000010ff01007387 */ /* 0x000fe80000100800 */
[----:B------:R-:W-:Y:S04]  /*0690*/  STL [R1+0x14], RZ ;  /* 0x000014ff01007387 */ /* 0x000fe80000100800 */
[----:B------:R-:W-:Y:S04]  /*06a0*/  STL [R1+0x18], RZ ;  /* 0x000018ff01007387 */ /* 0x000fe80000100800 */
[----:B------:R-:W-:Y:S01]  /*06b0*/  STL [R1+0x1c], RZ ;  /* 0x00001cff01007387 */ /* 0x000fe20000100800 */
[----:B0-----:R-:W-:-:S03]  /*06c0*/  IADD3 R5, R6, 0xffffffe, RZ ;  /* 0x0ffffffe06057810 */ /* 0x001fc60007ffe0ff */
[----:B------:R-:W-:Y:S04]  /*06d0*/  STL [R1], RZ ;  /* 0x000000ff01007387 */ /* 0x000fe80000100800 */
[----:B------:R-:W-:Y:S01]  /*06e0*/  STL [R1+0x4], RZ ;  /* 0x000004ff01007387 */ /* 0x000fe20000100800 */
[----:B------:R-:W0:Y:S03]  /*06f0*/  F2I.FTZ.U32.TRUNC.NTZ R5, R5 ;  /* 0x0000000500057305 */ /* 0x000e26000021f000 */
[----:B------:R-:W-:Y:S04]  /*0700*/  STL [R1+0x8], RZ ;  /* 0x000008ff01007387 */ /* 0x000fe80000100800 */
[----:B------:R-:W-:Y:S04]  /*0710*/  STL [R1+0xc], RZ ;  /* 0x00000cff01007387 */ /* 0x000fe80000100800 */
[----:B------:R-:W-:Y:S04]  /*0720*/  STL [R1+0x110], RZ ;  /* 0x000110ff01007387 */ /* 0x000fe80000100800 */
[----:B------:R-:W-:Y:S01]  /*0730*/  STL [R1+0x114], RZ ;  /* 0x000114ff01007387 */ /* 0x000fe20000100800 */
[----:B0-----:R-:W-:-:S03]  /*0740*/  IMAD.MOV R7, RZ, RZ, -R5 ;  /* 0x000000ffff077224 */ /* 0x001fc600078e0a05 */
[----:B------:R-:W-:Y:S01]  /*0750*/  STL [R1+0x118], RZ ;  /* 0x000118ff01007387 */ /* 0x000fe20000100800 */
[----:B------:R-:W-:Y:S01]  /*0760*/  IMAD.MOV.U32 R3, RZ, RZ, R7 ;  /* 0x000000ffff037224 */ /* 0x000fe200078e0007 */
[----:B------:R-:W-:Y:S02]  /*0770*/  IABS R7, R9 ;  /* 0x0000000900077213 */ /* 0x000fe40000000000 */
[----:B------:R-:W-:Y:S01]  /*0780*/  STL [R1+0x11c], RZ ;  /* 0x00011cff01007387 */ /* 0x000fe20000100800 */
[----:B------:R-:W-:-:S03]  /*0790*/  IMAD R3, R3, R8, RZ ;  /* 0x0000000803037224 */ /* 0x000fc600078e02ff */
[----:B------:R-:W-:Y:S01]  /*07a0*/  STL [R1+0x100], RZ ;  /* 0x000100ff01007387 */ /* 0x000fe20000100800 */
[----:B------:R-:W-:-:S03]  /*07b0*/  IMAD.HI.U32 R4, R5, R3, R4 ;  /* 0x0000000305047227 */ /* 0x000fc600078e0004 */
[----:B------:R-:W-:Y:S01]  /*07c0*/  STL [R1+0x104], RZ ;  /* 0x000104ff01007387 */ /* 0x000fe20000100800 */
[----:B------:R-:W-:Y:S02]  /*07d0*/  IMAD.MOV R3, RZ, RZ, -R0 ;  /* 0x000000ffff037224 */ /* 0x000fe400078e0a00 */
[----:B------:R-:W-:Y:S01]  /*07e0*/  IMAD.HI.U32 R0, R4, R7, RZ ;  /* 0x0000000704007227 */ /* 0x000fe200078e00ff */
[----:B------:R-:W-:Y:S03]  /*07f0*/  STL [R1+0x108], RZ ;  /* 0x000108ff01007387 */ /* 0x000fe60000100800 */
[----:B------:R-:W-:Y:S01]  /*0800*/  IMAD R3, R0, R3, R7 ;  /* 0x0000000300037224 */ /* 0x000fe200078e0207 */
[----:B------:R-:W-:Y:S01]  /*0810*/  STL [R1+0x10c], RZ ;  /* 0x00010cff01007387 */ /* 0x000fe20000100800 */
[----:B------:R-:W-:-:S03]  /*0820*/  CS2R R6, SRZ ;  /* 0x0000000000067805 */ /* 0x000fc6000001ff00 */
[----:B------:R-:W-:Y:S01]  /*0830*/  STL [R1+0xf0], RZ ;  /* 0x0000f0ff01007387 */ /* 0x000fe20000100800 */
[----:B------:R-:W-:-:S03]  /*0840*/  ISETP.GT.U32.AND P1, PT, R8, R3, PT ;  /* 0x000000030800720c */ /* 0x000fc60003f24070 */
[----:B------:R-:W-:Y:S04]  /*0850*/  STL [R1+0xf4], RZ ;  /* 0x0000f4ff01007387 */ /* 0x000fe80000100800 */
[----:B------:R-:W-:Y:S04]  /*0860*/  STL [R1+0xf8], RZ ;  /* 0x0000f8ff01007387 */ /* 0x000fe80000100800 */
[----:B------:R-:W-:Y:S02]  /*0870*/  STL [R1+0xfc], RZ ;  /* 0x0000fcff01007387 */ /* 0x000fe40000100800 */
[----:B------:R-:W-:Y:S01]  /*0880*/  @!P1 IMAD.IADD R3, R3, 0x1, -R8 ;  /* 0x0000000103039824 */ /* 0x000fe200078e0a08 */
[----:B------:R-:W-:Y:S01]  /*0890*/  @!P1 IADD3 R0, R0, 0x1, RZ ;  /* 0x0000000100009810 */ /* 0x000fe20007ffe0ff */
[----:B------:R-:W-:Y:S01]  /*08a0*/  STL [R1+0xe0], RZ ;  /* 0x0000e0ff01007387 */ /* 0x000fe20000100800 */
[----:B------:R-:W-:-:S02]  /*08b0*/  ISETP.NE.AND P1, PT, R10, RZ, PT ;  /* 0x000000ff0a00720c */ /* 0x000fc40003f25270 */
        /* <DEDUP_REMOVED lines=9> */
[----:B------:R-:W-:Y:S02]  /*0950*/  @P0 IADD3 R0, R0, 0x1, RZ ;  /* 0x0000000100000810 */ /* 0x000fe40007ffe0ff */
[----:B------:R-:W-:Y:S01]  /*0960*/  ISETP.GE.AND P0, PT, R3, 0x40, PT ;  /* 0x000000400300780c */ /* 0x000fe20003f06270 */
[----:B------:R-:W-:Y:S02]  /*0970*/  STL [R1+0xd4], RZ ;  /* 0x0000d4ff01007387 */ /* 0x000fe40000100800 */
[----:B------:R-:W-:Y:S01]  /*0980*/  @!P2 IMAD.MOV R0, RZ, RZ, -R0 ;  /* 0x000000ffff00a224 */ /* 0x000fe200078e0a00 */
[----:B------:R-:W-:Y:S01]  /*0990*/  @!P1 LOP3.LUT R0, RZ, R10, RZ, 0x33, !PT ;  /* 0x0000000aff009212 */ /* 0x000fe200078e33ff */
[----:B------:R-:W-:Y:S04]  /*09a0*/  STL [R1+0xd8], RZ ;  /* 0x0000d8ff01007387 */ /* 0x000fe80000100800 */
[----:B------:R-:W-:Y:S01]  /*09b0*/  STL [R1+0xdc], RZ ;  /* 0x0000dcff01007387 */ /* 0x000fe20000100800 */
[----:B------:R-:W-:-:S02]  /*09c0*/  IMAD.MOV R5, RZ, RZ, -R0 ;  /* 0x000000ffff057224 */ /* 0x000fc400078e0a00 */
[----:B------:R-:W-:Y:S01]  /*09d0*/  IMAD.SHL.U32 R0, R0, 0x80, RZ ;  /* 0x0000008000007824 */ /* 0x000fe200078e00ff */
[----:B------:R-:W-:Y:S01]  /*09e0*/  STL [R1+0x120], RZ ;  /* 0x000120ff01007387 */ /* 0x000fe20000100800 */
[----:B------:R-:W-:Y:S02]  /*09f0*/  IMAD R5, R10, R5, R9 ;  /* 0x000000050a057224 */ /* 0x000fe400078e0209 */
[----:B------:R-:W-:Y:S01]  /*0a00*/  CS2R R8, SRZ ;  /* 0x0000000000087805 */ /* 0x000fe2000001ff00 */
[----:B------:R-:W-:Y:S01]  /*0a10*/  STL [R1+0x124], RZ ;  /* 0x000124ff01007387 */ /* 0x000fe20000100800 */
[----:B------:R-:W-:Y:S01]  /*0a20*/  IMAD.IADD R2, R2, 0x1, R5 ;  /* 0x0000000102027824 */ /* 0x000fe200078e0205 */
[----:B------:R-:W-:Y:S01]  /*0a30*/  CS2R R10, SRZ ;  /* 0x00000000000a7805 */ /* 0x000fe2000001ff00 */
[----:B------:R-:W-:Y:S01]  /*0a40*/  CS2R R4, SRZ ;  /* 0x0000000000047805 */ /* 0x000fe2000001ff00 */
[----:B------:R-:W-:Y:S01]  /*0a50*/  STL [R1+0x128], RZ ;  /* 0x000128ff01007387 */ /* 0x000fe20000100800 */
[----:B------:R-:W-:-:S03]  /*0a60*/  IMAD R28, R2, 0x200, R28 ;  /* 0x00000200021c7824 */ /* 0x000fc600078e021c */
[----:B------:R-:W-:Y:S02]  /*0a70*/  STL [R1+0x12c], RZ ;  /* 0x00012cff01007387 */ /* 0x000fe40000100800 */
[C---:B------:R-:W-:Y:S02]  /*0a80*/  IADD3 R2, R28.reuse, 0x80, RZ ;  /* 0x000000801c027810 */ /* 0x040fe40007ffe0ff */
[----:B------:R-:W-:Y:S01]  /*0a90*/  STL [R1+0x130], RZ ;  /* 0x000130ff01007387 */ /* 0x000fe20000100800 */
[----:B------:R-:W-:-:S03]  /*0aa0*/  IADD3 R29, R28, 0x180, RZ ;  /* 0x000001801c1d7810 */ /* 0x000fc60007ffe0ff */
[----:B------:R-:W-:Y:S04]  /*0ab0*/  STL [R1+0x134], RZ ;  /* 0x000134ff01007387 */ /* 0x000fe80000100800 */
        /* <DEDUP_REMOVED lines=137> */
[----:B------:R0:W-:Y:S04]  /*1350*/  STL [R1+0xee4], R0 ;  /* 0x000ee40001007387 */ /* 0x0001e80000100800 */
[----:B------:R1:W-:Y:S04]  /*1360*/  STL [R1+0x35c], RZ ;  /* 0x00035cff01007387 */ /* 0x0003e80000100800 */
[----:B------:R1:W-:Y:S01]  /*1370*/  STL [R1+0x360], RZ ;  /* 0x000360ff01007387 */ /* 0x0003e20000100800 */
[----:B0-----:R-:W-:-:S03]  /*1380*/  IADD3 R0, R28, 0x100, RZ ;  /* 0x000001001c007810 */ /* 0x001fc60007ffe0ff */
[----:B------:R1:W-:Y:S04]  /*1390*/  STL [R1+0x364], RZ ;  /* 0x000364ff01007387 */ /* 0x0003e80000100800 */
[----:B------:R1:W-:Y:S04]  /*13a0*/  STL [R1+0xfe8], R28 ;  /* 0x000fe81c01007387 */ /* 0x0003e80000100800 */
[----:B------:R1:W-:Y:S04]  /*13b0*/  STL [R1+0x368], RZ ;  /* 0x000368ff01007387 */ /* 0x0003e80000100800 */
        /* <DEDUP_REMOVED lines=13> */
[----:B------:R1:W-:Y:S04]  /*1490*/  STL [R1+0xfec], R2 ;  /* 0x000fec0201007387 */ /* 0x0003e80000100800 */
[----:B------:R1:W-:Y:S04]  /*14a0*/  STL [R1+0xff4], R29 ;  /* 0x000ff41d01007387 */ /* 0x0003e80000100800 */
[----:B------:R1:W-:Y:S01]  /*14b0*/  STL [R1+0xff0], R0 ;  /* 0x000ff00001007387 */ /* 0x0003e20000100800 */
[----:B------:R-:W-:Y:S05]  /*14c0*/  @!P0 BRA `(.L_x_0) ;  /* 0x0004509000008947 */ /* 0x000fea0003800000 */
[----:B------:R-:W2:Y:S01]  /*14d0*/  LDL R23, [R1+0xee4] ;  /* 0x000ee40001177983 */ /* 0x000ea20000100800 */
[----:B------:R-:W-:Y:S01]  /*14e0*/  IABS R8, c[0x0][0x178] ;  /* 0x00005e0000087a13 */ /* 0x000fe20000000000 */
[----:B------:R-:W-:Y:S01]  /*14f0*/  IMAD.MOV.U32 R27, RZ, RZ, R0 ;  /* 0x000000ffff1b7224 */ /* 0x000fe200078e0000 */
[----:B------:R-:W-:Y:S01]  /*1500*/  IABS R26, c[0x0][0x17c] ;  /* 0x00005f00001a7a13 */ /* 0x000fe20000000000 */
[----:B------:R-:W-:Y:S01]  /*1510*/  IMAD.MOV.U32 R25, RZ, RZ, R2 ;  /* 0x000000ffff197224 */ /* 0x000fe200078e0002 */
[----:B-1----:R-:W0:Y:S01]  /*1520*/  I2F.RP R0, R8 ;  /* 0x0000000800007306 */ /* 0x002e220000209400 */
[----:B------:R-:W1:Y:S01]  /*1530*/  S2R R22, SR_TID.X ;  /* 0x0000000000167919 */ /* 0x000e620000002100 */
[----:B------:R-:W-:Y:S01]  /*1540*/  IMAD.MOV.U32 R24, RZ, RZ, R28 ;  /* 0x000000ffff187224 */ /* 0x000fe200078e001c */
[----:B------:R-:W-:-:S02]  /*1550*/  SHF.R.S32.HI R10, RZ, 0x1f, R3 ;  /* 0x0000001fff0a7819 */ /* 0x000fc40000011403 */
[----:B------:R-:W-:Y:S02]  /*1560*/  IABS R17, R25 ;  /* 0x0000001900117213 */ /* 0x000fe40000000000 */
[----:B------:R-:W-:Y:S01]  /*1570*/  IABS R13, R29 ;  /* 0x0000001d000d7213 */ /* 0x000fe20000000000 */
[----:B------:R-:W3:Y:S08]  /*1580*/  I2F.RP R2, R26 ;  /* 0x0000001a00027306 */ /* 0x000ef00000209400 */
[----:B0-----:R-:W0:Y:S08]  /*1590*/  MUFU.RCP R0, R0 ;  /* 0x0000000000007308 */ /* 0x001e300000001000 */
[----:B---3--:R-:W3:Y:S01]  /*15a0*/  MUFU.RCP R2, R2 ;  /* 0x0000000200027308 */ /* 0x008ee20000001000 */
[----:B-1----:R-:W-:-:S02]  /*15b0*/  LOP3.LUT R9, R22, 0x3f, RZ, 0xc0, !PT ;  /* 0x0000003f16097812 */ /* 0x002fc400078ec0ff */
[----:B------:R-:W-:-:S03]  /*15c0*/  SHF.R.S32.HI R28, RZ, 0x6, R22 ;  /* 0x00000006ff1c7819 */ /* 0x000fc60000011416 */
[----:B------:R-:W-:Y:S01]  /*15d0*/  IMAD.SHL.U32 R9, R9, 0x2, RZ ;  /* 0x0000000209097824 */ /* 0x000fe200078e00ff */
[----:B------:R-:W-:Y:S02]  /*15e0*/  SGXT R28, R28, 0x1 ;  /* 0x000000011c1c781a */ /* 0x000fe40000000200 */
[----:B0-----:R-:W-:Y:S02]  /*15f0*/  IADD3 R4, R0, 0xffffffe, RZ ;  /* 0x0ffffffe00047810 */ /* 0x001fe40007ffe0ff */
[----:B------:R-:W-:Y:S02]  /*1600*/  LOP3.LUT R28, R9, 0x90, R28, 0x78, !PT ;  /* 0x00000090091c7812 */ /* 0x000fe400078e781c */
[----:B------:R0:W1:Y:S01]  /*1610*/  F2I.FTZ.U32.TRUNC.NTZ R5, R4 ;  /* 0x0000000400057305 */ /* 0x000062000021f000 */
[----:B------:R-:W-:Y:S02]  /*1620*/  IABS R9, R24 ;  /* 0x0000001800097213 */ /* 0x000fe40000000000 */
[----:B---3--:R-:W-:-:S02]  /*1630*/  IADD3 R6, R2, 0xffffffe, RZ ;  /* 0x0ffffffe02067810 */ /* 0x008fc40007ffe0ff */
[----:B------:R-:W-:-:S03]  /*1640*/  LEA.HI R2, R10, R3, RZ, 0x6 ;  /* 0x000000030a027211 */ /* 0x000fc600078f30ff */
[----:B------:R3:W4:Y:S01]  /*1650*/  F2I.FTZ.U32.TRUNC.NTZ R7, R6 ;  /* 0x0000000600077305 */ /* 0x000722000021f000 */
[----:B0-----:R-:W-:Y:S01]  /*1660*/  IMAD.MOV.U32 R4, RZ, RZ, RZ ;  /* 0x000000ffff047224 */ /* 0x001fe200078e00ff */
[----:B------:R0:W-:Y:S04]  /*1670*/  STL [R1+0x100], R2 ;  /* 0x0001000201007387 */ /* 0x0001e80000100800 */
[----:B------:R0:W-:Y:S01]  /*1680*/  STL [R1+0x1a0c], R28 ;  /* 0x001a0c1c01007387 */ /* 0x0001e20000100800 */
[----:B-1----:R-:W-:Y:S02]  /*1690*/  IMAD.MOV R11, RZ, RZ, -R5 ;  /* 0x000000ffff0b7224 */ /* 0x002fe400078e0a05 */
[----:B---3--:R-:W-:Y:S02]  /*16a0*/  IMAD.MOV.U32 R6, RZ, RZ, RZ ;  /* 0x000000ffff067224 */ /* 0x008fe400078e00ff */
[----:B------:R-:W-:-:S02]  /*16b0*/  IMAD R3, R11, R8, RZ ;  /* 0x000000080b037224 */ /* 0x000fc400078e02ff */
[----:B----4-:R-:W-:Y:S02]  /*16c0*/  IMAD.MOV R0, RZ, RZ, -R7 ;  /* 0x000000ffff007224 */ /* 0x010fe400078e0a07 */
[----:B------:R-:W-:Y:S01]  /*16d0*/  IMAD.HI.U32 R4, R5, R3, R4 ;  /* 0x0000000305047227 */ /* 0x000fe200078e0004 */
[----:B------:R-:W-:-:S03]  /*16e0*/  IABS R5, R27 ;  /* 0x0000001b00057213 */ /* 0x000fc60000000000 */
[----:B------:R-:W-:Y:S02]  /*16f0*/  IMAD.MOV.U32 R11, RZ, RZ, R0 ;  /* 0x000000ffff0b7224 */ /* 0x000fe400078e0000 */
[----:B------:R-:W-:-:S04]  /*1700*/  IMAD.HI.U32 R0, R4, R9, RZ ;  /* 0x0000000904007227 */ /* 0x000fc800078e00ff */
[----:B------:R-:W-:Y:S02]  /*1710*/  IMAD R3, R11, R26, RZ ;  /* 0x0000001a0b037224 */ /* 0x000fe400078e02ff */
[----:B0-----:R-:W-:-:S04]  /*1720*/  IMAD.HI.U32 R2, R4, R17, RZ ;  /* 0x0000001104027227 */ /* 0x001fc800078e00ff */
[----:B------:R-:W-:Y:S01]  /*1730*/  IMAD.HI.U32 R3, R7, R3, R6 ;  /* 0x0000000307037227 */ /* 0x000fe200078e0006 */
[----:B------:R-:W-:-:S03]  /*1740*/  SHF.R.U32.HI R7, RZ, 0x6, R22 ;  /* 0x00000006ff077819 */ /* 0x000fc60000011616 */
[----:B------:R-:W-:-:S04]  /*1750*/  IMAD.HI.U32 R6, R4, R5, RZ ;  /* 0x0000000504067227 */ /* 0x000fc800078e00ff */
[----:B------:R-:W-:-:S04]  /*1760*/  IMAD.HI.U32 R4, R4, R13, RZ ;  /* 0x0000000d04047227 */ /* 0x000fc800078e00ff */
[----:B------:R-:W-:Y:S01]  /*1770*/  IMAD.MOV R18, RZ, RZ, -R0 ;  /* 0x000000ffff127224 */ /* 0x000fe200078e0a00 */
[----:B------:R-:W-:Y:S01]  /*1780*/  SGXT.U32 R0, R7, 0x1 ;  /* 0x000000010700781a */ /* 0x000fe20000000000 */
[----:B------:R-:W-:Y:S02]  /*1790*/  IMAD.MOV R4, RZ, RZ, -R4 ;  /* 0x000000ffff047224 */ /* 0x000fe400078e0a04 */
[C---:B------:R-:W-:Y:S02]  /*17a0*/  IMAD R18, R8.reuse, R18, R9 ;  /* 0x0000001208127224 */ /* 0x040fe400078e0209 */
[C---:B------:R-:W-:Y:S02]  /*17b0*/  IMAD R13, R8.reuse, R4, R13 ;  /* 0x00000004080d7224 */ /* 0x040fe400078e020d */
[----:B------:R-:W-:Y:S01]  /*17c0*/  IMAD.MOV R6, RZ, RZ, -R6 ;  /* 0x000000ffff067224 */ /* 0x000fe200078e0a06 */
[C---:B------:R-:W-:Y:S01]  /*17d0*/  ISETP.GT.U32.AND P2, PT, R8.reuse, R18, PT ;  /* 0x000000120800720c */ /* 0x040fe20003f44070 */
[----:B------:R-:W-:Y:S01]  /*17e0*/  IMAD.MOV R7, RZ, RZ, -R2 ;  /* 0x000000ffff077224 */ /* 0x000fe200078e0a02 */
[C---:B------:R-:W-:Y:S01]  /*17f0*/  ISETP.GT.U32.AND P5, PT, R8.reuse, R13, PT ;  /* 0x0000000d0800720c */ /* 0x040fe20003fa4070 */
[----:B------:R-:W-:-:S02]  /*1800*/  IMAD R16, R8, R6, R5 ;  /* 0x0000000608107224 */ /* 0x000fc400078e0205 */
[----:B------:R-:W-:-:S03]  /*1810*/  IMAD R17, R8, R7, R17 ;  /* 0x0000000708117224 */ /* 0x000fc600078e0211 */
[C---:B------:R-:W-:Y:S02]  /*1820*/  ISETP.GT.U32.AND P4, PT, R8.reuse, R16, PT ;  /* 0x000000100800720c */ /* 0x040fe40003f84070 */
[----:B------:R-:W-:-:S03]  /*1830*/  ISETP.GT.U32.AND P3, PT, R8, R17, PT ;  /* 0x000000110800720c */ /* 0x000fc60003f64070 */
[--C-:B------:R-:W-:Y:S02]  /*1840*/  @!P2 IMAD.IADD R18, R18, 0x1, -R8.reuse ;  /* 0x000000011212a824 */ /* 0x100fe400078e0a08 */
[----:B------:R-:W-:-:S03]  /*1850*/  @!P5 IMAD.IADD R13, R13, 0x1, -R8 ;  /* 0x000000010d0dd824 */ /* 0x000fc600078e0a08 */
[C---:B------:R-:W-:Y:S02]  /*1860*/  ISETP.GT.U32.AND P5, PT, R8.reuse, R18, PT ;  /* 0x000000120800720c */ /* 0x040fe40003fa4070 */
[----:B------:R-:W-:Y:S01]  /*1870*/  ISETP.GT.U32.AND P6, PT, R8, R13, PT ;  /* 0x0000000d0800720c */ /* 0x000fe20003fc4070 */
[--C-:B------:R-:W-:Y:S02]  /*1880*/  @!P4 IMAD.IADD R16, R16, 0x1, -R8.reuse ;  /* 0x000000011010c824 */ /* 0x100fe400078e0a08 */
[----:B------:R-:W-:Y:S01]  /*1890*/  @!P3 IMAD.IADD R17, R17, 0x1, -R8 ;  /* 0x000000011111b824 */ /* 0x000fe200078e0a08 */
[----:B------:R-:W-:Y:S02]  /*18a0*/  ISETP.GE.AND P3, PT, R24, RZ, PT ;  /* 0x000000ff1800720c */ /* 0x000fe40003f66270 */
[C---:B------:R-:W-:Y:S02]  /*18b0*/  ISETP.GT.U32.AND P4, PT, R8.reuse, R16, PT ;  /* 0x000000100800720c */ /* 0x040fe40003f84070 */
[----:B------:R-:W-:-:S03]  /*18c0*/  ISETP.GT.U32.AND P2, PT, R8, R17, PT ;  /* 0x000000110800720c */ /* 0x000fc60003f44070 */
[--C-:B------:R-:W-:Y:S02]  /*18d0*/  @!P5 IMAD.IADD R18, R18, 0x1, -R8.reuse ;  /* 0x000000011212d824 */ /* 0x100fe400078e0a08 */
[----:B------:R-:W-:Y:S01]  /*18e0*/  @!P6 IMAD.IADD R13, R13, 0x1, -R8 ;  /* 0x000000010d0de824 */ /* 0x000fe200078e0a08 */
[----:B------:R-:W-:-:S03]  /*18f0*/  ISETP.GE.AND P6, PT, R25, RZ, PT ;  /* 0x000000ff1900720c */ /* 0x000fc60003fc6270 */
[----:B------:R-:W-:Y:S01]  /*1900*/  @!P3 IMAD.MOV R18, RZ, RZ, -R18 ;  /* 0x000000ffff12b224 */ /* 0x000fe200078e0a12 */
[----:B------:R-:W-:Y:S01]  /*1910*/  ISETP.GE.AND P3, PT, R29, RZ, PT ;  /* 0x000000ff1d00720c */ /* 0x000fe20003f66270 */
[--C-:B------:R-:W-:Y:S01]  /*1920*/  @!P4 IMAD.IADD R16, R16, 0x1, -R8.reuse ;  /* 0x000000011010c824 */ /* 0x100fe200078e0a08 */
[----:B------:R-:W-:Y:S01]  /*1930*/  ISETP.GE.AND P4, PT, R27, RZ, PT ;  /* 0x000000ff1b00720c */ /* 0x000fe20003f86270 */
[----:B------:R-:W-:-:S06]  /*1940*/  @!P2 IMAD.IADD R17, R17, 0x1, -R8 ;  /* 0x000000011111a824 */ /* 0x000fcc00078e0a08 */
[----:B------:R-:W-:-:S04]  /*1950*/  @!P6 IMAD.MOV R17, RZ, RZ, -R17 ;  /* 0x000000ffff11e224 */ /* 0x000fc800078e0a11 */
[----:B------:R-:W-:Y:S02]  /*1960*/  @!P3 IMAD.MOV R13, RZ, RZ, -R13 ;  /* 0x000000ffff0db224 */ /* 0x000fe400078e0a0d */
[----:B------:R-:W-:Y:S01]  /*1970*/  @!P4 IMAD.MOV R16, RZ, RZ, -R16 ;  /* 0x000000ffff10c224 */ /* 0x000fe200078e0a10 */
[----:B--2---:R-:W-:-:S04]  /*1980*/  LOP3.LUT R2, R23, R0, RZ, 0xfc, !PT ;  /* 0x0000000017027212 */ /* 0x004fc800078efcff */
[C---:B------:R-:W-:Y:S02]  /*1990*/  LOP3.LUT R5, R2.reuse, 0x7e, RZ, 0xfc, !PT ;  /* 0x0000007e02057812 */ /* 0x040fe400078efcff */
[----:B------:R-:W-:Y:S02]  /*19a0*/  LOP3.LUT R6, R2, 0x7c, RZ, 0xfc, !PT ;  /* 0x0000007c02067812 */ /* 0x000fe400078efcff */
[----:B------:R-:W-:Y:S02]  /*19b0*/  ISETP.GE.AND P0, PT, R5, RZ, PT ;  /* 0x000000ff0500720c */ /* 0x000fe40003f06270 */
[----:B------:R-:W-:Y:S02]  /*19c0*/  IABS R5, R5 ;  /* 0x0000000500057213 */ /* 0x000fe40000000000 */
[----:B------:R-:W-:Y:S02]  /*19d0*/  ISETP.GE.AND P1, PT, R6, RZ, PT ;  /* 0x000000ff0600720c */ /* 0x000fe40003f26270 */
[----:B------:R-:W-:Y:S01]  /*19e0*/  IABS R6, R6 ;  /* 0x0000000600067213 */ /* 0x000fe20000000000 */
[----:B------:R-:W-:Y:S01]  /*19f0*/  IMAD.HI.U32 R20, R3, R5, RZ ;  /* 0x0000000503147227 */ /* 0x000fe200078e00ff */
[----:B------:R-:W-:-:S02]  /*1a00*/  LOP3.LUT R4, R2, 0x7a, RZ, 0xfc, !PT ;  /* 0x0000007a02047812 */ /* 0x000fc400078efcff */
[C---:B------:R-:W-:Y:S01]  /*1a10*/  LOP3.LUT R10, R2.reuse, 0x78, RZ, 0xfc, !PT ;  /* 0x00000078020a7812 */ /* 0x040fe200078efcff */
[----:B------:R-:W-:Y:S01]  /*1a20*/  IMAD.MOV R20, RZ, RZ, -R20 ;  /* 0x000000ffff147224 */ /* 0x000fe200078e0a14 */
[----:B------:R-:W-:Y:S01]  /*1a30*/  IABS R7, R4 ;  /* 0x0000000400077213 */ /* 0x000fe20000000000 */
[C---:B------:R-:W-:Y:S01]  /*1a40*/  IMAD.HI.U32 R19, R3.reuse, R6, RZ ;  /* 0x0000000603137227 */ /* 0x040fe200078e00ff */
[----:B------:R-:W-:Y:S02]  /*1a50*/  LOP3.LUT R0, R2, 0x76, RZ, 0xfc, !PT ;  /* 0x0000007602007812 */ /* 0x000fe400078efcff */
[----:B------:R-:W-:Y:S01]  /*1a60*/  IABS R15, R10 ;  /* 0x0000000a000f7213 */ /* 0x000fe20000000000 */
[----:B------:R-:W-:Y:S01]  /*1a70*/  IMAD R5, R26, R20, R5 ;  /* 0x000000141a057224 */ /* 0x000fe200078e0205 */
[----:B------:R-:W-:Y:S01]  /*1a80*/  IABS R14, R0 ;  /* 0x00000000000e7213 */ /* 0x000fe20000000000 */
[----:B------:R-:W-:Y:S01]  /*1a90*/  IMAD.MOV R19, RZ, RZ, -R19 ;  /* 0x000000ffff137224 */ /* 0x000fe200078e0a13 */
[----:B------:R-:W-:Y:S01]  /*1aa0*/  LOP3.LUT R8, R2, 0x74, RZ, 0xfc, !PT ;  /* 0x0000007402087812 */ /* 0x000fe200078efcff */
[----:B------:R-:W-:Y:S01]  /*1ab0*/  IMAD.HI.U32 R12, R3, R7, RZ ;  /* 0x00000007030c7227 */ /* 0x000fe200078e00ff */
[----:B------:R-:W-:-:S02]  /*1ac0*/  ISETP.GT.U32.AND P5, PT, R26, R5, PT ;  /* 0x000000051a00720c */ /* 0x000fc40003fa4070 */
[----:B------:R-:W-:Y:S01]  /*1ad0*/  ISETP.GE.AND P3, PT, R4, RZ, PT ;  /* 0x000000ff0400720c */ /* 0x000fe20003f66270 */
[----:B------:R-:W-:Y:S01]  /*1ae0*/  IMAD R6, R26, R19, R6 ;  /* 0x000000131a067224 */ /* 0x000fe200078e0206 */
[----:B------:R-:W-:Y:S01]  /*1af0*/  LOP3.LUT R4, R2, 0x72, RZ, 0xfc, !PT ;  /* 0x0000007202047812 */ /* 0x000fe200078efcff */
[----:B------:R-:W-:-:S03]  /*1b00*/  IMAD.HI.U32 R11, R3, R15, RZ ;  /* 0x0000000f030b7227 */ /* 0x000fc600078e00ff */
[----:B------:R-:W-:Y:S01]  /*1b10*/  ISETP.GT.U32.AND P2, PT, R26, R6, PT ;  /* 0x000000061a00720c */ /* 0x000fe20003f44070 */
[----:B------:R-:W-:Y:S02]  /*1b20*/  IMAD.MOV R12, RZ, RZ, -R12 ;  /* 0x000000ffff0c7224 */ /* 0x000fe400078e0a0c */
[----:B------:R-:W-:-:S04]  /*1b30*/  IMAD.HI.U32 R9, R3, R14, RZ ;  /* 0x0000000e03097227 */ /* 0x000fc800078e00ff */
[--C-:B------:R-:W-:Y:S01]  /*1b40*/  @!P5 IMAD.IADD R5, R5, 0x1, -R26.reuse ;  /* 0x000000010505d824 */ /* 0x100fe200078e0a1a */
[----:B------:R-:W-:Y:S01]  /*1b50*/  ISETP.NE.AND P5, PT, RZ, c[0x0][0x178], PT ;  /* 0x00005e00ff007a0c */ /* 0x000fe20003fa5270 */
[----:B------:R-:W-:Y:S02]  /*1b60*/  IMAD.MOV R11, RZ, RZ, -R11 ;  /* 0x000000ffff0b7224 */ /* 0x000fe400078e0a0b */
[C---:B------:R-:W-:Y:S01]  /*1b70*/  IMAD R7, R26.reuse, R12, R7 ;  /* 0x0000000c1a077224 */ /* 0x040fe200078e0207 */
[C---:B------:R-:W-:Y:S01]  /*1b80*/  ISETP.GT.U32.AND P6, PT, R26.reuse, R5, PT ;  /* 0x000000051a00720c */ /* 0x040fe20003fc4070 */
[----:B------:R-:W-:Y:S01]  /*1b90*/  IMAD.MOV R9, RZ, RZ, -R9 ;  /* 0x000000ffff097224 */ /* 0x000fe200078e0a09 */
[----:B------:R-:W-:Y:S01]  /*1ba0*/  LOP3.LUT R12, RZ, c[0x0][0x178], RZ, 0x33, !PT ;  /* 0x00005e00ff0c7a12 */ /* 0x000fe200078e33ff */
[C---:B------:R-:W-:Y:S01]  /*1bb0*/  IMAD R15, R26.reuse, R11, R15 ;  /* 0x0000000b1a0f7224 */ /* 0x040fe200078e020f */
[----:B------:R-:W-:Y:S01]  /*1bc0*/  ISETP.GT.U32.AND P4, PT, R26, R7, PT ;  /* 0x000000071a00720c */ /* 0x000fe20003f84070 */
[----:B------:R-:W-:Y:S01]  /*1bd0*/  @!P2 IMAD.IADD R6, R6, 0x1, -R26 ;  /* 0x000000010606a824 */ /* 0x000fe200078e0a1a */
[----:B------:R-:W-:Y:S01]  /*1be0*/  SEL R18, R12, R18, !P5 ;  /* 0x000000120c127207 */ /* 0x000fe20006800000 */
[----:B------:R-:W-:Y:S01]  /*1bf0*/  IMAD R14, R26, R9, R14 ;  /* 0x000000091a0e7224 */ /* 0x000fe200078e020e */
[----:B------:R-:W-:-:S02]  /*1c00*/  SEL R28, R12, R17, !P5 ;  /* 0x000000110c1c7207 */ /* 0x000fc40006800000 */
[C---:B------:R-:W-:Y:S02]  /*1c10*/  SEL R16, R12.reuse, R16, !P5 ;  /* 0x000000100c107207 */ /* 0x040fe40006800000 */
[----:B------:R-:W-:Y:S01]  /*1c20*/  SEL R12, R12, R13, !P5 ;  /* 0x0000000d0c0c7207 */ /* 0x000fe20006800000 */
[--C-:B------:R-:W-:Y:S01]  /*1c30*/  @!P6 IMAD.IADD R5, R5, 0x1, -R26.reuse ;  /* 0x000000010505e824 */ /* 0x100fe200078e0a1a */
[C---:B------:R-:W-:Y:S01]  /*1c40*/  ISETP.GT.U32.AND P5, PT, R26.reuse, R15, PT ;  /* 0x0000000f1a00720c */ /* 0x040fe20003fa4070 */
[----:B------:R-:W-:Y:S01]  /*1c50*/  STL [R1+0x1a88], R28 ;  /* 0x001a881c01007387 */ /* 0x000fe20000100800 */
[C---:B------:R-:W-:Y:S01]  /*1c60*/  ISETP.GT.U32.AND P2, PT, R26.reuse, R6, PT ;  /* 0x000000061a00720c */ /* 0x040fe20003f44070 */
[----:B------:R-:W-:Y:S01]  /*1c70*/  @!P4 IMAD.IADD R7, R7, 0x1, -R26 ;  /* 0x000000010707c824 */ /* 0x000fe200078e0a1a */
[----:B------:R-:W-:Y:S01]  /*1c80*/  ISETP.GT.U32.AND P6, PT, R26, R14, PT ;  /* 0x0000000e1a00720c */ /* 0x000fe20003fc4070 */
[----:B------:R-:W-:Y:S01]  /*1c90*/  STL [R1+0xe4], R18 ;  /* 0x0000e41201007387 */ /* 0x000fe20000100800 */
[----:B------:R-:W-:Y:S01]  /*1ca0*/  IABS R11, R8 ;  /* 0x00000008000b7213 */ /* 0x000fe20000000000 */
[----:B------:R-:W-:Y:S01]  /*1cb0*/  @!P0 IMAD.MOV R5, RZ, RZ, -R5 ;  /* 0x000000ffff058224 */ /* 0x000fe200078e0a05 */
[----:B------:R-:W-:Y:S01]  /*1cc0*/  ISETP.GE.AND P4, PT, R0, RZ, PT ;  /* 0x000000ff0000720c */ /* 0x000fe20003f86270 */
[----:B------:R-:W-:Y:S02]  /*1cd0*/  STL [R1+0xf4], R16 ;  /* 0x0000f41001007387 */ /* 0x000fe40000100800 */
[----:B------:R-:W-:-:S02]  /*1ce0*/  IMAD.HI.U32 R9, R3, R11, RZ ;  /* 0x0000000b03097227 */ /* 0x000fc400078e00ff */
[----:B------:R0:W-:Y:S02]  /*1cf0*/  STL [R1+0xf8], R12 ;  /* 0x0000f80c01007387 */ /* 0x0001e40000100800 */
[--C-:B------:R-:W-:Y:S01]  /*1d00*/  @!P5 IMAD.IADD R15, R15, 0x1, -R26.reuse ;  /* 0x000000010f0fd824 */ /* 0x100fe200078e0a1a */
[----:B------:R-:W-:Y:S01]  /*1d10*/  ISETP.GT.U32.AND P5, PT, R26, R7, PT ;  /* 0x000000071a00720c */ /* 0x000fe20003fa4070 */
[--C-:B------:R-:W-:Y:S01]  /*1d20*/  @!P2 IMAD.IADD R6, R6, 0x1, -R26.reuse ;  /* 0x000000010606a824 */ /* 0x100fe200078e0a1a */
[----:B------:R-:W-:Y:S01]  /*1d30*/  ISETP.GE.AND P2, PT, R10, RZ, PT ;  /* 0x000000ff0a00720c */ /* 0x000fe20003f46270 */
[----:B------:R-:W-:Y:S01]  /*1d40*/  @!P6 IMAD.IADD R14, R14, 0x1, -R26 ;  /* 0x000000010e0ee824 */ /* 0x000fe200078e0a1a */
[----:B------:R-:W-:Y:S01]  /*1d50*/  IABS R10, R4 ;  /* 0x00000004000a7213 */ /* 0x000fe20000000000 */
[----:B------:R-:W-:Y:S01]  /*1d60*/  IMAD.MOV R9, RZ, RZ, -R9 ;  /* 0x000000ffff097224 */ /* 0x000fe200078e0a09 */
[C---:B------:R-:W-:Y:S01]  /*1d70*/  ISETP.GT.U32.AND P0, PT, R26.reuse, R15, PT ;  /* 0x0000000f1a00720c */ /* 0x040fe20003f04070 */
[----:B------:R-:W-:Y:S01]  /*1d80*/  @!P1 IMAD.MOV R6, RZ, RZ, -R6 ;  /* 0x000000ffff069224 */ /* 0x000fe200078e0a06 */
[C---:B------:R-:W-:Y:S01]  /*1d90*/  ISETP.GT.U32.AND P6, PT, R26.reuse, R14, PT ;  /* 0x0000000e1a00720c */ /* 0x040fe20003fc4070 */
[----:B------:R-:W-:Y:S01]  /*1da0*/  IMAD R0, R26, R9, R11 ;  /* 0x000000091a007224 */ /* 0x000fe200078e020b */
[C---:B------:R-:W-:Y:S01]  /*1db0*/  LOP3.LUT R9, R2.reuse, 0x70, RZ, 0xfc, !PT ;  /* 0x0000007002097812 */ /* 0x040fe200078efcff */
[----:B------:R-:W-:Y:S01]  /*1dc0*/  IMAD.HI.U32 R11, R3, R10, RZ ;  /* 0x0000000a030b7227 */ /* 0x000fe200078e00ff */
[----:B0-----:R-:W-:Y:S01]  /*1dd0*/  LOP3.LUT R12, R2, 0x6e, RZ, 0xfc, !PT ;  /* 0x0000006e020c7812 */ /* 0x001fe200078efcff */
[----:B------:R0:W-:Y:S01]  /*1de0*/  STL [R1+0x1b04], R5 ;  /* 0x001b040501007387 */ /* 0x0001e20000100800 */
[----:B------:R-:W-:Y:S01]  /*1df0*/  ISETP.GT.U32.AND P1, PT, R26, R0, PT ;  /* 0x000000001a00720c */ /* 0x000fe20003f24070 */
[----:B------:R-:W-:Y:S01]  /*1e00*/  IMAD.MOV R11, RZ, RZ, -R11 ;  /* 0x000000ffff0b7224 */ /* 0x000fe200078e0a0b */
[----:B------:R-:W-:Y:S01]  /*1e10*/  IABS R17, R9 ;  /* 0x0000000900117213 */ /* 0x000fe20000000000 */
[----:B------:R-:W-:Y:S01]  /*1e20*/  @!P5 IMAD.IADD R7, R7, 0x1, -R26 ;  /* 0x000000010707d824 */ /* 0x000fe200078e0a1a */
[----:B------:R-:W-:Y:S01]  /*1e30*/  ISETP.GE.AND P5, PT, R8, RZ, PT ;  /* 0x000000ff0800720c */ /* 0x000fe20003fa6270 */
[----:B------:R-:W-:Y:S01]  /*1e40*/  IMAD R8, R26, R11, R10 ;  /* 0x0000000b1a087224 */ /* 0x000fe200078e020a */
[----:B------:R-:W-:Y:S01]  /*1e50*/  IABS R18, R12 ;  /* 0x0000000c00127213 */ /* 0x000fe20000000000 */
[----:B------:R-:W-:Y:S01]  /*1e60*/  @!P6 IMAD.IADD R14, R14, 0x1, -R26 ;  /* 0x000000010e0ee824 */ /* 0x000fe200078e0a1a */
[----:B------:R-:W-:Y:S01]  /*1e70*/  STL [R1+0x1b08], R6 ;  /* 0x001b080601007387 */ /* 0x000fe20000100800 */
[----:B------:R-:W-:Y:S01]  /*1e80*/  IMAD.HI.U32 R10, R3, R17, RZ ;  /* 0x00000011030a7227 */ /* 0x000fe200078e00ff */
[----:B------:R-:W-:-:S03]  /*1e90*/  ISETP.GT.U32.AND P6, PT, R26, R8, PT ;  /* 0x000000081a00720c */ /* 0x000fc60003fc4070 */
[----:B------:R-:W-:Y:S01]  /*1ea0*/  @!P1 IMAD.IADD R0, R0, 0x1, -R26 ;  /* 0x0000000100009824 */ /* 0x000fe200078e0a1a */
[----:B------:R-:W-:Y:S01]  /*1eb0*/  ISETP.GE.AND P1, PT, R9, RZ, PT ;  /* 0x000000ff0900720c */ /* 0x000fe20003f26270 */
[----:B------:R-:W-:Y:S01]  /*1ec0*/  IMAD.MOV R10, RZ, RZ, -R10 ;  /* 0x000000ffff0a7224 */ /* 0x000fe200078e0a0a */
[----:B------:R-:W-:Y:S01]  /*1ed0*/  LOP3.LUT R9, R2, 0x6c, RZ, 0xfc, !PT ;  /* 0x0000006c02097812 */ /* 0x000fe200078efcff */
[--C-:B------:R-:W-:Y:S01]  /*1ee0*/  @!P0 IMAD.IADD R15, R15, 0x1, -R26.reuse ;  /* 0x000000010f0f8824 */ /* 0x100fe200078e0a1a */
[----:B------:R-:W-:Y:S01]  /*1ef0*/  ISETP.GE.AND P0, PT, R4, RZ, PT ;  /* 0x000000ff0400720c */ /* 0x000fe20003f06270 */
[----:B------:R-:W-:Y:S01]  /*1f00*/  IMAD R17, R26, R10, R17 ;  /* 0x0000000a1a117224 */ /* 0x000fe200078e0211 */
[----:B------:R-:W-:Y:S01]  /*1f10*/  LOP3.LUT R4, R2, 0x6a, RZ, 0xfc, !PT ;  /* 0x0000006a02047812 */ /* 0x000fe200078efcff */
[----:B------:R-:W-:Y:S01]  /*1f20*/  IMAD.HI.U32 R10, R3, R18, RZ ;  /* 0x00000012030a7227 */ /* 0x000fe200078e00ff */
[----:B------:R-:W-:Y:S02]  /*1f30*/  IABS R11, R9 ;  /* 0x00000009000b7213 */ /* 0x000fe40000000000 */
[----:B------:R-:W-:Y:S01]  /*1f40*/  IABS R13, R4 ;  /* 0x00000004000d7213 */ /* 0x000fe20000000000 */
[----:B------:R-:W-:Y:S01]  /*1f50*/  @!P6 IMAD.IADD R8, R8, 0x1, -R26 ;  /* 0x000000010808e824 */ /* 0x000fe200078e0a1a */
[----:B------:R-:W-:Y:S01]  /*1f60*/  ISETP.GT.U32.AND P6, PT, R26, R0, PT ;  /* 0x000000001a00720c */ /* 0x000fe20003fc4070 */
[----:B------:R-:W-:-:S02]  /*1f70*/  IMAD.MOV R10, RZ, RZ, -R10 ;  /* 0x000000ffff0a7224 */ /* 0x000fc400078e0a0a */
[----:B------:R-:W-:Y:S01]  /*1f80*/  @!P3 IMAD.MOV R7, RZ, RZ, -R7 ;  /* 0x000000ffff07b224 */ /* 0x000fe200078e0a07 */
[C---:B------:R-:W-:Y:S01]  /*1f90*/  ISETP.GT.U32.AND P3, PT, R26.reuse, R17, PT ;  /* 0x000000111a00720c */ /* 0x040fe20003f64070 */
[----:B------:R-:W-:Y:S02]  /*1fa0*/  IMAD R18, R26, R10, R18 ;  /* 0x0000000a1a127224 */ /* 0x000fe400078e0212 */
[----:B------:R-:W-:Y:S01]  /*1fb0*/  IMAD.MOV.U32 R16, RZ, RZ, R15 ;  /* 0x000000ffff107224 */ /* 0x000fe200078e000f */
[----:B------:R-:W-:Y:S01]  /*1fc0*/  STL [R1+0x1b0c], R7 ;  /* 0x001b0c0701007387 */ /* 0x000fe20000100800 */
[----:B0-----:R-:W-:Y:S01]  /*1fd0*/  IMAD.MOV.U32 R5, RZ, RZ, R14 ;  /* 0x000000ffff057224 */ /* 0x001fe200078e000e */
[----:B------:R-:W-:Y:S01]  /*1fe0*/  LOP3.LUT R14, R2, 0x66, RZ, 0xfc, !PT ;  /* 0x00000066020e7812 */ /* 0x000fe200078efcff */
[----:B------:R-:W-:Y:S01]  /*1ff0*/  @!P2 IMAD.MOV R16, RZ, RZ, -R16 ;  /* 0x000000ffff10a224 */ /* 0x000fe200078e0a10 */
[----:B------:R-:W-:Y:S01]  /*2000*/  ISETP.GT.U32.AND P2, PT, R26, R8, PT ;  /* 0x000000081a00720c */ /* 0x000fe20003f44070 */
[--C-:B------:R-:W-:Y:S01]  /*2010*/  @!P6 IMAD.IADD R0, R0, 0x1, -R26.reuse ;  /* 0x000000010000e824 */ /* 0x100fe200078e0a1a */
[----:B------:R-:W-:Y:S01]  /*2020*/  ISETP.GT.U32.AND P6, PT, R26, R18, PT ;  /* 0x000000121a00720c */ /* 0x000fe20003fc4070 */
[----:B------:R-:W-:Y:S01]  /*2030*/  @!P4 IMAD.MOV R5, RZ, RZ, -R5 ;  /* 0x000000ffff05c224 */ /* 0x000fe200078e0a05 */
[----:B------:R-:W-:Y:S01]  /*2040*/  STL [R1+0x30], R16 ;  /* 0x0000301001007387 */ /* 0x000fe20000100800 */
[----:B------:R-:W-:Y:S01]  /*2050*/  @!P3 IMAD.IADD R17, R17, 0x1, -R26 ;  /* 0x000000011111b824 */ /* 0x000fe200078e0a1a */
[----:B------:R-:W-:Y:S01]  /*2060*/  ISETP.GE.AND P4, PT, R12, RZ, PT ;  /* 0x000000ff0c00720c */ /* 0x000fe20003f86270 */
[----:B------:R-:W-:Y:S01]  /*2070*/  IMAD.HI.U32 R10, R3, R11, RZ ;  /* 0x0000000b030a7227 */ /* 0x000fe200078e00ff */
[----:B------:R0:W-:Y:S01]  /*2080*/  STL [R1+0x40], R5 ;  /* 0x0000400501007387 */ /* 0x0001e20000100800 */
[----:B------:R-:W-:-:S02]  /*2090*/  ISETP.GE.AND P3, PT, R4, RZ, PT ;  /* 0x000000ff0400720c */ /* 0x000fc40003f66270 */
[----:B------:R-:W-:Y:S01]  /*20a0*/  IMAD.HI.U32 R12, R3, R13, RZ ;  /* 0x0000000d030c7227 */ /* 0x000fe200078e00ff */
[----:B------:R-:W-:Y:S02]  /*20b0*/  LOP3.LUT R4, R2, 0x68, RZ, 0xfc, !PT ;  /* 0x0000006802047812 */ /* 0x000fe400078efcff */
[----:B------:R-:W-:Y:S01]  /*20c0*/  IABS R15, R14 ;  /* 0x0000000e000f7213 */ /* 0x000fe20000000000 */
[--C-:B------:R-:W-:Y:S01]  /*20d0*/  @!P6 IMAD.IADD R18, R18, 0x1, -R26.reuse ;  /* 0x000000011212e824 */ /* 0x100fe200078e0a1a */
[----:B------:R-:W-:Y:S01]  /*20e0*/  ISETP.GT.U32.AND P6, PT, R26, R17, PT ;  /* 0x000000111a00720c */ /* 0x000fe20003fc4070 */
[----:B------:R-:W-:Y:S01]  /*20f0*/  @!P2 IMAD.IADD R8, R8, 0x1, -R26 ;  /* 0x000000010808a824 */ /* 0x000fe200078e0a1a */
[----:B------:R-:W-:Y:S01]  /*2100*/  ISETP.GE.AND P2, PT, R9, RZ, PT ;  /* 0x000000ff0900720c */ /* 0x000fe20003f46270 */
[----:B0-----:R-:W-:Y:S01]  /*2110*/  IMAD.MOV.U32 R5, RZ, RZ, R0 ;  /* 0x000000ffff057224 */ /* 0x001fe200078e0000 */
[C---:B------:R-:W-:Y:S01]  /*2120*/  LOP3.LUT R0, R2.reuse, 0x62, RZ, 0xfc, !PT ;  /* 0x0000006202007812 */ /* 0x040fe200078efcff */
[----:B------:R-:W-:Y:S01]  /*2130*/  IMAD.MOV R10, RZ, RZ, -R10 ;  /* 0x000000ffff0a7224 */ /* 0x000fe200078e0a0a */
[----:B------:R-:W-:Y:S01]  /*2140*/  LOP3.LUT R7, R2, 0x12, RZ, 0xfc, !PT ;  /* 0x0000001202077812 */ /* 0x000fe200078efcff */
[----:B------:R-:W-:Y:S01]  /*2150*/  @!P5 IMAD.MOV R5, RZ, RZ, -R5 ;  /* 0x000000ffff05d224 */ /* 0x000fe200078e0a05 */
[----:B------:R-:W-:Y:S01]  /*2160*/  ISETP.GT.U32.AND P5, PT, R26, R18, PT ;  /* 0x000000121a00720c */ /* 0x000fe20003fa4070 */
[----:B------:R-:W-:-:S02]  /*2170*/  IMAD.MOV R9, RZ, RZ, -R12 ;  /* 0x000000ffff097224 */ /* 0x000fc400078e0a0c */
[C---:B------:R-:W-:Y:S01]  /*2180*/  IMAD R11, R26.reuse, R10, R11 ;  /* 0x0000000a1a0b7224 */ /* 0x040fe200078e020b */
[----:B------:R0:W-:Y:S01]  /*2190*/  STL [R1+0x50], R5 ;  /* 0x0000500501007387 */ /* 0x0001e20000100800 */
[----:B------:R-:W-:Y:S01]  /*21a0*/  IMAD R13, R26, R9, R13 ;  /* 0x000000091a0d7224 */ /* 0x000fe200078e020d */
[----:B------:R-:W-:Y:S01]  /*21b0*/  IABS R9, R4 ;  /* 0x0000000400097213 */ /* 0x000fe20000000000 */
[----:B------:R-:W-:Y:S01]  /*21c0*/  @!P6 IMAD.IADD R17, R17, 0x1, -R26 ;  /* 0x000000011111e824 */ /* 0x000fe200078e0a1a */
[----:B------:R-:W-:Y:S02]  /*21d0*/  LOP3.LUT R10, R2, 0x64, RZ, 0xfc, !PT ;  /* 0x00000064020a7812 */ /* 0x000fe400078efcff */
[----:B------:R-:W-:Y:S01]  /*21e0*/  ISETP.GT.U32.AND P6, PT, R26, R13, PT ;  /* 0x0000000d1a00720c */ /* 0x000fe20003fc4070 */
[----:B------:R-:W-:Y:S01]  /*21f0*/  IMAD.HI.U32 R16, R3, R9, RZ ;  /* 0x0000000903107227 */ /* 0x000fe200078e00ff */
[----:B------:R-:W-:-:S03]  /*2200*/  IABS R12, R10 ;  /* 0x0000000a000c7213 */ /* 0x000fc60000000000 */
[----:B0-----:R-:W-:Y:S01]  /*2210*/  IMAD.MOV.U32 R5, RZ, RZ, R8 ;  /* 0x000000ffff057224 */ /* 0x001fe200078e0008 */
[----:B------:R-:W-:Y:S01]  /*2220*/  IABS R8, R0 ;  /* 0x0000000000087213 */ /* 0x000fe20000000000 */
[----:B------:R-:W-:Y:S02]  /*2230*/  IMAD.MOV R16, RZ, RZ, -R16 ;  /* 0x000000ffff107224 */ /* 0x000fe400078e0a10 */
[----:B------:R-:W-:Y:S01]  /*2240*/  @!P0 IMAD.MOV R5, RZ, RZ, -R5 ;  /* 0x000000ffff058224 */ /* 0x000fe200078e0a05 */
[C---:B------:R-:W-:Y:S01]  /*2250*/  ISETP.GT.U32.AND P0, PT, R26.reuse, R11, PT ;  /* 0x0000000b1a00720c */ /* 0x040fe20003f04070 */
[----:B------:R-:W-:Y:S02]  /*2260*/  IMAD R9, R26, R16, R9 ;  /* 0x000000101a097224 */ /* 0x000fe400078e0209 */
[--C-:B------:R-:W-:Y:S01]  /*2270*/  @!P6 IMAD.IADD R13, R13, 0x1, -R26.reuse ;  /* 0x000000010d0de824 */ /* 0x100fe200078e0a1a */
[----:B------:R0:W-:Y:S01]  /*2280*/  STL [R1+0x58], R5 ;  /* 0x0000580501007387 */ /* 0x0001e20000100800 */
[----:B------:R-:W-:Y:S01]  /*2290*/  @!P5 IMAD.IADD R18, R18, 0x1, -R26 ;  /* 0x000000011212d824 */ /* 0x000fe200078e0a1a */
[----:B------:R-:W-:Y:S01]  /*22a0*/  ISETP.GE.AND P5, PT, R4, RZ, PT ;  /* 0x000000ff0400720c */ /* 0x000fe20003fa6270 */
[----:B------:R-:W-:Y:S01]  /*22b0*/  IMAD.HI.U32 R16, R3, R15, RZ ;  /* 0x0000000f03107227 */ /* 0x000fe200078e00ff */
[----:B------:R-:W-:-:S03]  /*22c0*/  ISETP.GT.U32.AND P6, PT, R26, R13, PT ;  /* 0x0000000d1a00720c */ /* 0x000fc60003fc4070 */
[----:B------:R-:W-:-:S04]  /*22d0*/  IMAD.HI.U32 R4, R3, R12, RZ ;  /* 0x0000000c03047227 */ /* 0x000fc800078e00ff */
[----:B------:R-:W-:Y:S01]  /*22e0*/  @!P0 IMAD.IADD R11, R11, 0x1, -R26 ;  /* 0x000000010b0b8824 */ /* 0x000fe200078e0a1a */
[C---:B------:R-:W-:Y:S01]  /*22f0*/  ISETP.GT.U32.AND P0, PT, R26.reuse, R9, PT ;  /* 0x000000091a00720c */ /* 0x040fe20003f04070 */
[----:B0-----:R-:W-:Y:S02]  /*2300*/  IMAD.MOV.U32 R5, RZ, RZ, R17 ;  /* 0x000000ffff057224 */ /* 0x001fe400078e0011 */
[----:B------:R-:W-:Y:S02]  /*2310*/  IMAD.MOV R16, RZ, RZ, -R16 ;  /* 0x000000ffff107224 */ /* 0x000fe400078e0a10 */
[----:B------:R-:W-:Y:S01]  /*2320*/  @!P1 IMAD.MOV R5, RZ, RZ, -R5 ;  /* 0x000000ffff059224 */ /* 0x000fe200078e0a05 */
[C---:B------:R-:W-:Y:S01]  /*2330*/  ISETP.GT.U32.AND P1, PT, R26.reuse, R11, PT ;  /* 0x0000000b1a00720c */ /* 0x040fe20003f24070 */
[----:B------:R-:W-:Y:S02]  /*2340*/  IMAD.MOV R4, RZ, RZ, -R4 ;  /* 0x000000ffff047224 */ /* 0x000fe400078e0a04 */
[----:B------:R-:W-:Y:S01]  /*2350*/  IMAD.HI.U32 R17, R3, R8, RZ ;  /* 0x0000000803117227 */ /* 0x000fe200078e00ff */
[----:B------:R0:W-:Y:S03]  /*2360*/  STL [R1+0xbc], R5 ;  /* 0x0000bc0501007387 */ /* 0x0001e60000100800 */
[----:B------:R-:W-:-:S02]  /*2370*/  IMAD R15, R26, R16, R15 ;  /* 0x000000101a0f7224 */ /* 0x000fc400078e020f */
[----:B------:R-:W-:Y:S01]  /*2380*/  IMAD R12, R26, R4, R12 ;  /* 0x000000041a0c7224 */ /* 0x000fe200078e020c */
[----:B------:R-:W-:Y:S01]  /*2390*/  LOP3.LUT R4, R2, 0x60, RZ, 0xfc, !PT ;  /* 0x0000006002047812 */ /* 0x000fe200078efcff */
[--C-:B------:R-:W-:Y:S02]  /*23a0*/  @!P6 IMAD.IADD R13, R13, 0x1, -R26.reuse ;  /* 0x000000010d0de824 */ /* 0x100fe400078e0a1a */
[----:B------:R-:W-:Y:S01]  /*23b0*/  @!P1 IMAD.IADD R11, R11, 0x1, -R26 ;  /* 0x000000010b0b9824 */ /* 0x000fe200078e0a1a */
[C---:B------:R-:W-:Y:S01]  /*23c0*/  ISETP.GT.U32.AND P1, PT, R26.reuse, R15, PT ;  /* 0x0000000f1a00720c */ /* 0x040fe20003f24070 */
[----:B0-----:R-:W-:Y:S01]  /*23d0*/  IMAD.MOV.U32 R5, RZ, RZ, R18 ;  /* 0x000000ffff057224 */ /* 0x001fe200078e0012 */
[----:B------:R-:W-:Y:S01]  /*23e0*/  ISETP.GT.U32.AND P6, PT, R26, R12, PT ;  /* 0x0000000c1a00720c */ /* 0x000fe20003fc4070 */
[----:B------:R-:W-:Y:S02]  /*23f0*/  @!P0 IMAD.IADD R9, R9, 0x1, -R26 ;  /* 0x0000000109098824 */ /* 0x000fe400078e0a1a */
[----:B------:R-:W-:Y:S01]  /*2400*/  @!P4 IMAD.MOV R5, RZ, RZ, -R5 ;  /* 0x000000ffff05c224 */ /* 0x000fe200078e0a05 */
[----:B------:R-:W-:Y:S01]  /*2410*/  ISETP.GE.AND P4, PT, R14, RZ, PT ;  /* 0x000000ff0e00720c */ /* 0x000fe20003f86270 */
[----:B------:R-:W-:Y:S01]  /*2420*/  IMAD.MOV R14, RZ, RZ, -R17 ;  /* 0x000000ffff0e7224 */ /* 0x000fe200078e0a11 */
[C---:B------:R-:W-:Y:S01]  /*2430*/  ISETP.GT.U32.AND P0, PT, R26.reuse, R9, PT ;  /* 0x000000091a00720c */ /* 0x040fe20003f04070 */
[----:B------:R-:W-:Y:S01]  /*2440*/  IMAD.MOV.U32 R6, RZ, RZ, R11 ;  /* 0x000000ffff067224 */ /* 0x000fe200078e000b */
[----:B------:R0:W-:Y:S01]  /*2450*/  STL [R1+0x5c], R5 ;  /* 0x00005c0501007387 */ /* 0x0001e20000100800 */
[----:B------:R-:W-:Y:S01]  /*2460*/  IMAD R8, R26, R14, R8 ;  /* 0x0000000e1a087224 */ /* 0x000fe200078e0208 */
[----:B------:R-:W-:Y:S01]  /*2470*/  IABS R14, R4 ;  /* 0x00000004000e7213 */ /* 0x000fe20000000000 */
[----:B------:R-:W-:-:S02]  /*2480*/  @!P1 IMAD.IADD R15, R15, 0x1, -R26 ;  /* 0x000000010f0f9824 */ /* 0x000fc400078e0a1a */
[----:B------:R-:W-:Y:S02]  /*2490*/  @!P6 IMAD.IADD R12, R12, 0x1, -R26 ;  /* 0x000000010c0ce824 */ /* 0x000fe400078e0a1a */
[----:B------:R-:W-:Y:S01]  /*24a0*/  IMAD.MOV.U32 R11, RZ, RZ, R14 ;  /* 0x000000ffff0b7224 */ /* 0x000fe200078e000e */
[----:B------:R-:W-:Y:S01]  /*24b0*/  ISETP.GT.U32.AND P1, PT, R26, R15, PT ;  /* 0x0000000f1a00720c */ /* 0x000fe20003f24070 */
[----:B------:R-:W-:Y:S01]  /*24c0*/  @!P2 IMAD.MOV R6, RZ, RZ, -R6 ;  /* 0x000000ffff06a224 */ /* 0x000fe200078e0a06 */
[----:B------:R-:W-:Y:S01]  /*24d0*/  ISETP.GE.AND P2, PT, R10, RZ, PT ;  /* 0x000000ff0a00720c */ /* 0x000fe20003f46270 */
[----:B0-----:R-:W-:Y:S01]  /*24e0*/  IMAD.MOV.U32 R5, RZ, RZ, R13 ;  /* 0x000000ffff057224 */ /* 0x001fe200078e000d */
[----:B------:R-:W-:Y:S01]  /*24f0*/  LOP3.LUT R10, R2, 0x5e, RZ, 0xfc, !PT ;  /* 0x0000005e020a7812 */ /* 0x000fe200078efcff */
[----:B------:R-:W-:Y:S01]  /*2500*/  IMAD.HI.U32 R13, R3, R11, RZ ;  /* 0x0000000b030d7227 */ /* 0x000fe200078e00ff */
[C---:B------:R-:W-:Y:S01]  /*2510*/  ISETP.GT.U32.AND P6, PT, R26.reuse, R12, PT ;  /* 0x0000000c1a00720c */ /* 0x040fe20003fc4070 */
[----:B------:R-:W-:Y:S01]  /*2520*/  STL [R1+0x60], R6 ;  /* 0x0000600601007387 */ /* 0x000fe20000100800 */
[----:B------:R-:W-:Y:S01]  /*2530*/  IABS R14, R10 ;  /* 0x0000000a000e7213 */ /* 0x000fe20000000000 */
[----:B------:R-:W-:Y:S01]  /*2540*/  @!P3 IMAD.MOV R5, RZ, RZ, -R5 ;  /* 0x000000ffff05b224 */ /* 0x000fe200078e0a05 */
[----:B------:R-:W-:Y:S01]  /*2550*/  ISETP.GT.U32.AND P3, PT, R26, R8, PT ;  /* 0x000000081a00720c */ /* 0x000fe20003f64070 */
[----:B------:R-:W-:Y:S01]  /*2560*/  @!P0 IMAD.IADD R9, R9, 0x1, -R26 ;  /* 0x0000000109098824 */ /* 0x000fe200078e0a1a */
[----:B------:R-:W-:Y:S01]  /*2570*/  ISETP.GE.AND P0, PT, R0, RZ, PT ;  /* 0x000000ff0000720c */ /* 0x000fe20003f06270 */
[----:B------:R-:W-:Y:S01]  /*2580*/  IMAD.MOV R0, RZ, RZ, -R13 ;  /* 0x000000ffff007224 */ /* 0x000fe200078e0a0d */
[----:B------:R0:W-:Y:S01]  /*2590*/  STL [R1+0xb4], R5 ;  /* 0x0000b40501007387 */ /* 0x0001e20000100800 */
[----:B------:R-:W-:Y:S01]  /*25a0*/  IMAD.HI.U32 R16, R3, R14, RZ ;  /* 0x0000000e03107227 */ /* 0x000fe200078e00ff */
[----:B------:R-:W-:-:S03]  /*25b0*/  LOP3.LUT R13, R2, 0x5c, RZ, 0xfc, !PT ;  /* 0x0000005c020d7812 */ /* 0x000fc600078efcff */
[----:B------:R-:W-:Y:S01]  /*25c0*/  IMAD R11, R26, R0, R11 ;  /* 0x000000001a0b7224 */ /* 0x000fe200078e020b */
[----:B------:R-:W-:Y:S01]  /*25d0*/  IABS R0, R13 ;  /* 0x0000000d00007213 */ /* 0x000fe20000000000 */
[--C-:B------:R-:W-:Y:S01]  /*25e0*/  @!P1 IMAD.IADD R15, R15, 0x1, -R26.reuse ;  /* 0x000000010f0f9824 */ /* 0x100fe200078e0a1a */
[----:B------:R-:W-:Y:S01]  /*25f0*/  ISETP.GE.AND P1, PT, R4, RZ, PT ;  /* 0x000000ff0400720c */ /* 0x000fe20003f26270 */
[----:B------:R-:W-:Y:S01]  /*2600*/  @!P3 IMAD.IADD R8, R8, 0x1, -R26 ;  /* 0x000000010808b824 */ /* 0x000fe200078e0a1a */
[----:B------:R-:W-:Y:S01]  /*2610*/  LOP3.LUT R4, R2, 0x5a, RZ, 0xfc, !PT ;  /* 0x0000005a02047812 */ /* 0x000fe200078efcff */
[----:B0-----:R-:W-:Y:S02]  /*2620*/  IMAD.MOV.U32 R5, RZ, RZ, R9 ;  /* 0x000000ffff057224 */ /* 0x001fe400078e0009 */
[----:B------:R-:W-:Y:S01]  /*2630*/  IMAD.MOV R16, RZ, RZ, -R16 ;  /* 0x000000ffff107224 */ /* 0x000fe200078e0a10 */
[C---:B------:R-:W-:Y:S01]  /*2640*/  ISETP.GT.U32.AND P3, PT, R26.reuse, R8, PT ;  /* 0x000000081a00720c */ /* 0x040fe20003f64070 */
[----:B------:R-:W-:Y:S01]  /*2650*/  @!P5 IMAD.MOV R5, RZ, RZ, -R5 ;  /* 0x000000ffff05d224 */ /* 0x000fe200078e0a05 */
[----:B------:R-:W-:Y:S01]  /*2660*/  ISETP.GT.U32.AND P5, PT, R26, R11, PT ;  /* 0x0000000b1a00720c */ /* 0x000fe20003fa4070 */
[----:B------:R-:W-:Y:S01]  /*2670*/  @!P6 IMAD.IADD R12, R12, 0x1, -R26 ;  /* 0x000000010c0ce824 */ /* 0x000fe200078e0a1a */
[----:B------:R-:W-:Y:S01]  /*2680*/  ISETP.GE.AND P6, PT, R10, RZ, PT ;  /* 0x000000ff0a00720c */ /* 0x000fe20003fc6270 */
[----:B------:R-:W-:Y:S01]  /*2690*/  IMAD R10, R26, R16, R14 ;  /* 0x000000101a0a7224 */ /* 0x000fe200078e020e */
[----:B------:R0:W-:Y:S01]  /*26a0*/  STL [R1+0xb8], R5 ;  /* 0x0000b80501007387 */ /* 0x0001e20000100800 */
[----:B------:R-:W-:Y:S01]  /*26b0*/  IMAD.HI.U32 R9, R3, R0, RZ ;  /* 0x0000000003097227 */ /* 0x000fe200078e00ff */
[----:B------:R-:W-:-:S03]  /*26c0*/  IABS R14, R4 ;  /* 0x00000004000e7213 */ /* 0x000fc60000000000 */
[----:B------:R-:W-:Y:S02]  /*26d0*/  IMAD.MOV R9, RZ, RZ, -R9 ;  /* 0x000000ffff097224 */ /* 0x000fe400078e0a09 */
[--C-:B------:R-:W-:Y:S01]  /*26e0*/  @!P3 IMAD.IADD R8, R8, 0x1, -R26.reuse ;  /* 0x000000010808b824 */ /* 0x100fe200078e0a1a */
[C---:B------:R-:W-:Y:S01]  /*26f0*/  ISETP.GT.U32.AND P3, PT, R26.reuse, R10, PT ;  /* 0x0000000a1a00720c */ /* 0x040fe20003f64070 */
[----:B------:R-:W-:Y:S02]  /*2700*/  @!P5 IMAD.IADD R11, R11, 0x1, -R26 ;  /* 0x000000010b0bd824 */ /* 0x000fe400078e0a1a */
[----:B0-----:R-:W-:Y:S02]  /*2710*/  IMAD.MOV.U32 R5, RZ, RZ, R15 ;  /* 0x000000ffff057224 */ /* 0x001fe400078e000f */
[C---:B------:R-:W-:Y:S01]  /*2720*/  IMAD R0, R26.reuse, R9, R0 ;  /* 0x000000091a007224 */ /* 0x040fe200078e0200 */
[----:B------:R-:W-:Y:S01]  /*2730*/  ISETP.GT.U32.AND P5, PT, R26, R11, PT ;  /* 0x0000000b1a00720c */ /* 0x000fe20003fa4070 */
[----:B------:R-:W-:Y:S01]  /*2740*/  @!P4 IMAD.MOV R5, RZ, RZ, -R5 ;  /* 0x000000ffff05c224 */ /* 0x000fe200078e0a05 */
[----:B------:R-:W-:Y:S01]  /*2750*/  ISETP.GE.AND P4, PT, R13, RZ, PT ;  /* 0x000000ff0d00720c */ /* 0x000fe20003f86270 */
[----:B------:R-:W-:Y:S01]  /*2760*/  IMAD.MOV.U32 R6, RZ, RZ, R12 ;  /* 0x000000ffff067224 */ /* 0x000fe200078e000c */
[----:B------:R-:W-:Y:S01]  /*2770*/  LOP3.LUT R12, R2, 0x56, RZ, 0xfc, !PT ;  /* 0x00000056020c7812 */ /* 0x000fe200078efcff */
[----:B------:R-:W-:Y:S01]  /*2780*/  IMAD.HI.U32 R9, R3, R14, RZ ;  /* 0x0000000e03097227 */ /* 0x000fe200078e00ff */
[----:B------:R0:W-:Y:S03]  /*2790*/  STL [R1+0x70], R5 ;  /* 0x0000700501007387 */ /* 0x0001e60000100800 */
[----:B------:R-:W-:-:S02]  /*27a0*/  @!P3 IMAD.IADD R10, R10, 0x1, -R26 ;  /* 0x000000010a0ab824 */ /* 0x000fc400078e0a1a */
[----:B------:R-:W-:Y:S01]  /*27b0*/  @!P2 IMAD.MOV R6, RZ, RZ, -R6 ;  /* 0x000000ffff06a224 */ /* 0x000fe200078e0a06 */
[----:B------:R-:W-:Y:S01]  /*27c0*/  ISETP.GE.AND P2, PT, R4, RZ, PT ;  /* 0x000000ff0400720c */ /* 0x000fe20003f46270 */
[----:B------:R-:W-:Y:S01]  /*27d0*/  @!P5 IMAD.IADD R11, R11, 0x1, -R26 ;  /* 0x000000010b0bd824 */ /* 0x000fe200078e0a1a */
[----:B------:R-:W-:Y:S01]  /*27e0*/  ISETP.GT.U32.AND P3, PT, R26, R10, PT ;  /* 0x0000000a1a00720c */ /* 0x000fe20003f64070 */
[----:B------:R-:W-:Y:S01]  /*27f0*/  IMAD.MOV R9, RZ, RZ, -R9 ;  /* 0x000000ffff097224 */ /* 0x000fe200078e0a09 */
[----:B------:R-:W-:Y:S01]  /*2800*/  STL [R1+0x78], R6 ;  /* 0x0000780601007387 */ /* 0x000fe20000100800 */
[----:B0-----:R-:W-:Y:S01]  /*2810*/  IMAD.MOV.U32 R5, RZ, RZ, R8 ;  /* 0x000000ffff057224 */ /* 0x001fe200078e0008 */
[----:B------:R-:W-:Y:S01]  /*2820*/  LOP3.LUT R8, R2, 0x58, RZ, 0xfc, !PT ;  /* 0x0000005802087812 */ /* 0x000fe200078efcff */
[C---:B------:R-:W-:Y:S01]  /*2830*/  IMAD R14, R26.reuse, R9, R14 ;  /* 0x000000091a0e7224 */ /* 0x040fe200078e020e */
[----:B------:R-:W-:Y:S01]  /*2840*/  IABS R9, R12 ;  /* 0x0000000c00097213 */ /* 0x000fe20000000000 */
[----:B------:R-:W-:Y:S01]  /*2850*/  @!P0 IMAD.MOV R5, RZ, RZ, -R5 ;  /* 0x000000ffff058224 */ /* 0x000fe200078e0a05 */
[----:B------:R-:W-:-:S02]  /*2860*/  ISETP.GT.U32.AND P0, PT, R26, R0, PT ;  /* 0x000000001a00720c */ /* 0x000fc40003f04070 */
[----:B------:R-:W-:Y:S02]  /*2870*/  ISETP.GE.AND P5, PT, R8, RZ, PT ;  /* 0x000000ff0800720c */ /* 0x000fe40003fa6270 */
[----:B------:R0:W-:Y:S01]  /*2880*/  STL [R1+0xb0], R5 ;  /* 0x0000b00501007387 */ /* 0x0001e20000100800 */
[----:B------:R-:W-:Y:S01]  /*2890*/  IABS R8, R8 ;  /* 0x0000000800087213 */ /* 0x000fe20000000000 */
[----:B------:R-:W-:Y:S01]  /*28a0*/  @!P3 IMAD.IADD R10, R10, 0x1, -R26 ;  /* 0x000000010a0ab824 */ /* 0x000fe200078e0a1a */
[----:B------:R-:W-:Y:S02]  /*28b0*/  ISETP.GT.U32.AND P3, PT, R26, R14, PT ;  /* 0x0000000e1a00720c */ /* 0x000fe40003f64070 */
[----:B------:R-:W-:-:S04]  /*28c0*/  LOP3.LUT R4, R2, 0x54, RZ, 0xfc, !PT ;  /* 0x0000005402047812 */ /* 0x000fc800078efcff */
[----:B------:R-:W-:Y:S01]  /*28d0*/  @!P0 IMAD.IADD R0, R0, 0x1, -R26 ;  /* 0x0000000100008824 */ /* 0x000fe200078e0a1a */
[----:B------:R-:W-:Y:S01]  /*28e0*/  IABS R13, R4 ;  /* 0x00000004000d7213 */ /* 0x000fe20000000000 */
[----:B0-----:R-:W-:Y:S02]  /*28f0*/  IMAD.MOV.U32 R5, RZ, RZ, R11 ;  /* 0x000000ffff057224 */ /* 0x001fe400078e000b */
[----:B------:R-:W-:Y:S01]  /*2900*/  IMAD.HI.U32 R11, R3, R8, RZ ;  /* 0x00000008030b7227 */ /* 0x000fe200078e00ff */
[----:B------:R-:W-:-:S03]  /*2910*/  ISETP.GT.U32.AND P0, PT, R26, R0, PT ;  /* 0x000000001a00720c */ /* 0x000fc60003f04070 */
[----:B------:R-:W-:Y:S01]  /*2920*/  @!P1 IMAD.MOV R5, RZ, RZ, -R5 ;  /* 0x000000ffff059224 */ /* 0x000fe200078e0a05 */
[----:B------:R-:W-:Y:S01]  /*2930*/  ISETP.GE.AND P1, PT, R12, RZ, PT ;  /* 0x000000ff0c00720c */ /* 0x000fe20003f26270 */
[----:B------:R-:W-:Y:S02]  /*2940*/  IMAD.MOV R11, RZ, RZ, -R11 ;  /* 0x000000ffff0b7224 */ /* 0x000fe400078e0a0b */
[----:B------:R-:W-:Y:S01]  /*2950*/  @!P3 IMAD.IADD R14, R14, 0x1, -R26 ;  /* 0x000000010e0eb824 */ /* 0x000fe200078e0a1a */
[----:B------:R0:W-:Y:S01]  /*2960*/  STL [R1+0xac], R5 ;  /* 0x0000ac0501007387 */ /* 0x0001e20000100800 */
[----:B------:R-:W-:-:S03]  /*2970*/  IMAD R8, R26, R11, R8 ;  /* 0x0000000b1a087224 */ /* 0x000fc600078e0208 */
[----:B------:R-:W-:Y:S01]  /*2980*/  ISETP.GT.U32.AND P3, PT, R26, R14, PT ;  /* 0x0000000e1a00720c */ /* 0x000fe20003f64070 */
[----:B------:R-:W-:Y:S01]  /*2990*/  @!P0 IMAD.IADD R0, R0, 0x1, -R26 ;  /* 0x0000000100008824 */ /* 0x000fe200078e0a1a */
[----:B------:R-:W-:Y:S01]  /*29a0*/  ISETP.GT.U32.AND P0, PT, R26, R8, PT ;  /* 0x000000081a00720c */ /* 0x000fe20003f04070 */
[----:B0-----:R-:W-:Y:S02]  /*29b0*/  IMAD.MOV.U32 R5, RZ, RZ, R10 ;  /* 0x000000ffff057224 */ /* 0x001fe400078e000a */
[----:B------:R-:W-:-:S04]  /*29c0*/  IMAD.HI.U32 R10, R3, R9, RZ ;  /* 0x00000009030a7227 */ /* 0x000fc800078e00ff */
[----:B------:R-:W-:Y:S01]  /*29d0*/  @!P6 IMAD.MOV R5, RZ, RZ, -R5 ;  /* 0x000000ffff05e224 */ /* 0x000fe200078e0a05 */
[----:B------:R-:W-:Y:S01]  /*29e0*/  ISETP.GE.AND P6, PT, R4, RZ, PT ;  /* 0x000000ff0400720c */ /* 0x000fe20003fc6270 */
[----:B------:R-:W-:Y:S02]  /*29f0*/  IMAD.MOV R4, RZ, RZ, -R10 ;  /* 0x000000ffff047224 */ /* 0x000fe400078e0a0a */
[----:B------:R-:W-:Y:S01]  /*2a00*/  IMAD.HI.U32 R10, R3, R13, RZ ;  /* 0x0000000d030a7227 */ /* 0x000fe200078e00ff */
[----:B------:R0:W-:Y:S03]  /*2a10*/  STL [R1+0x80], R5 ;  /* 0x0000800501007387 */ /* 0x0001e60000100800 */
[----:B------:R-:W-:Y:S01]  /*2a20*/  IMAD R4, R26, R4, R9 ;  /* 0x000000041a047224 */ /* 0x000fe200078e0209 */
[----:B------:R-:W-:Y:S01]  /*2a30*/  LOP3.LUT R9, R2, 0x52, RZ, 0xfc, !PT ;  /* 0x0000005202097812 */ /* 0x000fe200078efcff */
[----:B------:R-:W-:-:S02]  /*2a40*/  @!P0 IMAD.IADD R8, R8, 0x1, -R26 ;  /* 0x0000000108088824 */ /* 0x000fc400078e0a1a */
[----:B------:R-:W-:Y:S01]  /*2a50*/  IMAD.MOV R10, RZ, RZ, -R10 ;  /* 0x000000ffff0a7224 */ /* 0x000fe200078e0a0a */
[----:B------:R-:W-:Y:S01]  /*2a60*/  IABS R12, R9 ;  /* 0x00000009000c7213 */ /* 0x000fe20000000000 */
[----:B------:R-:W-:Y:S01]  /*2a70*/  @!P3 IMAD.IADD R14, R14, 0x1, -R26 ;  /* 0x000000010e0eb824 */ /* 0x000fe200078e0a1a */
[----:B------:R-:W-:Y:S01]  /*2a80*/  ISETP.GT.U32.AND P0, PT, R26, R8, PT ;  /* 0x000000081a00720c */ /* 0x000fe20003f04070 */
[----:B0-----:R-:W-:Y:S01]  /*2a90*/  IMAD.MOV.U32 R5, RZ, RZ, R0 ;  /* 0x000000ffff057224 */ /* 0x001fe200078e0000 */
[----:B------:R-:W-:Y:S01]  /*2aa0*/  LOP3.LUT R0, R2, 0x4e, RZ, 0xfc, !PT ;  /* 0x0000004e02007812 */ /* 0x000fe200078efcff */
[----:B------:R-:W-:Y:S01]  /*2ab0*/  IMAD R13, R26, R10, R13 ;  /* 0x0000000a1a0d7224 */ /* 0x000fe200078e020d */
[----:B------:R-:W-:Y:S01]  /*2ac0*/  LOP3.LUT R10, R2, 0x50, RZ, 0xfc, !PT ;  /* 0x00000050020a7812 */ /* 0x000fe200078efcff */
[----:B------:R-:W-:Y:S01]  /*2ad0*/  @!P4 IMAD.MOV R5, RZ, RZ, -R5 ;  /* 0x000000ffff05c224 */ /* 0x000fe200078e0a05 */
[C---:B------:R-:W-:Y:S02]  /*2ae0*/  ISETP.GT.U32.AND P4, PT, R26.reuse, R4, PT ;  /* 0x000000041a00720c */ /* 0x040fe40003f84070 */
[----:B------:R-:W-:-:S02]  /*2af0*/  ISETP.GT.U32.AND P3, PT, R26, R13, PT ;  /* 0x0000000d1a00720c */ /* 0x000fc40003f64070 */
[----:B------:R0:W-:Y:S01]  /*2b00*/  STL [R1+0x90], R5 ;  /* 0x0000900501007387 */ /* 0x0001e20000100800 */
[----:B------:R-:W-:Y:S02]  /*2b10*/  IABS R11, R10 ;  /* 0x0000000a000b7213 */ /* 0x000fe40000000000 */
[----:B------:R-:W-:Y:S01]  /*2b20*/  @!P0 IMAD.IADD R8, R8, 0x1, -R26 ;  /* 0x0000000108088824 */ /* 0x000fe200078e0a1a */
[----:B------:R-:W-:Y:S02]  /*2b30*/  ISETP.GE.AND P0, PT, R10, RZ, PT ;  /* 0x000000ff0a00720c */ /* 0x000fe40003f06270 */
[----:B------:R-:W-:Y:S01]  /*2b40*/  IMAD.HI.U32 R15, R3, R11, RZ ;  /* 0x0000000b030f7227 */ /* 0x000fe200078e00ff */
[----:B------:R-:W-:-:S03]  /*2b50*/  IABS R16, R0 ;  /* 0x0000000000107213 */ /* 0x000fc60000000000 */
[----:B------:R-:W-:Y:S02]  /*2b60*/  @!P4 IMAD.IADD R4, R4, 0x1, -R26 ;  /* 0x000000010404c824 */ /* 0x000fe400078e0a1a */
[----:B0-----:R-:W-:Y:S02]  /*2b70*/  IMAD.MOV.U32 R5, RZ, RZ, R14 ;  /* 0x000000ffff057224 */ /* 0x001fe400078e000e */
[----:B------:R-:W-:Y:S01]  /*2b80*/  IMAD.HI.U32 R14, R3, R12, RZ ;  /* 0x0000000c030e7227 */ /* 0x000fe200078e00ff */
[----:B------:R-:W-:-:S03]  /*2b90*/  ISETP.GT.U32.AND P4, PT, R26, R4, PT ;  /* 0x000000041a00720c */ /* 0x000fc60003f84070 */
[----:B------:R-:W-:Y:S02]  /*2ba0*/  IMAD.MOV R14, RZ, RZ, -R14 ;  /* 0x000000ffff0e7224 */ /* 0x000fe400078e0a0e */
[----:B------:R-:W-:Y:S01]  /*2bb0*/  @!P2 IMAD.MOV R5, RZ, RZ, -R5 ;  /* 0x000000ffff05a224 */ /* 0x000fe200078e0a05 */
[----:B------:R-:W-:Y:S01]  /*2bc0*/  ISETP.GE.AND P2, PT, R9, RZ, PT ;  /* 0x000000ff0900720c */ /* 0x000fe20003f46270 */
[----:B------:R-:W-:Y:S02]  /*2bd0*/  IMAD R10, R26, R14, R12 ;  /* 0x0000000e1a0a7224 */ /* 0x000fe400078e020c */
[----:B------:R-:W-:Y:S01]  /*2be0*/  IMAD.MOV R15, RZ, RZ, -R15 ;  /* 0x000000ffff0f7224 */ /* 0x000fe200078e0a0f */
[----:B------:R0:W-:Y:S01]  /*2bf0*/  STL [R1+0x98], R5 ;  /* 0x0000980501007387 */ /* 0x0001e20000100800 */
[--C-:B------:R-:W-:Y:S02]  /*2c00*/  @!P3 IMAD.IADD R13, R13, 0x1, -R26.reuse ;  /* 0x000000010d0db824 */ /* 0x100fe400078e0a1a */
[----:B------:R-:W-:Y:S01]  /*2c10*/  @!P4 IMAD.IADD R4, R4, 0x1, -R26 ;  /* 0x000000010404c824 */ /* 0x000fe200078e0a1a */
[C---:B------:R-:W-:Y:S01]  /*2c20*/  ISETP.GT.U32.AND P4, PT, R26.reuse, R10, PT ;  /* 0x0000000a1a00720c */ /* 0x040fe20003f84070 */
[C---:B------:R-:W-:Y:S01]  /*2c30*/  IMAD R11, R26.reuse, R15, R11 ;  /* 0x0000000f1a0b7224 */ /* 0x040fe200078e020b */
[----:B------:R-:W-:Y:S01]  /*2c40*/  ISETP.GT.U32.AND P3, PT, R26, R13, PT ;  /* 0x0000000d1a00720c */ /* 0x000fe20003f64070 */
[----:B------:R-:W-:Y:S01]  /*2c50*/  IMAD.MOV.U32 R9, RZ, RZ, R16 ;  /* 0x000000ffff097224 */ /* 0x000fe200078e0010 */
[----:B------:R-:W-:Y:S01]  /*2c60*/  LOP3.LUT R16, R2, 0x4c, RZ, 0xfc, !PT ;  /* 0x0000004c02107812 */ /* 0x000fe200078efcff */
[----:B------:R-:W-:-:S02]  /*2c70*/  IMAD.MOV.U32 R6, RZ, RZ, R8 ;  /* 0x000000ffff067224 */ /* 0x000fc400078e0008 */
[----:B0-----:R-:W-:Y:S01]  /*2c80*/  IMAD.MOV.U32 R5, RZ, RZ, R4 ;  /* 0x000000ffff057224 */ /* 0x001fe200078e0004 */
[----:B------:R-:W-:Y:S01]  /*2c90*/  LOP3.LUT R4, R2, 0x46, RZ, 0xfc, !PT ;  /* 0x0000004602047812 */ /* 0x000fe200078efcff */
[----:B------:R-:W-:-:S04]  /*2ca0*/  IMAD.HI.U32 R12, R3, R9, RZ ;  /* 0x00000009030c7227 */ /* 0x000fc800078e00ff */
[----:B------:R-:W-:Y:S01]  /*2cb0*/  @!P1 IMAD.MOV R5, RZ, RZ, -R5 ;  /* 0x000000ffff059224 */ /* 0x000fe200078e0a05 */
[----:B------:R-:W-:Y:S01]  /*2cc0*/  ISETP.GT.U32.AND P1, PT, R26, R11, PT ;  /* 0x0000000b1a00720c */ /* 0x000fe20003f24070 */
[----:B------:R-:W-:Y:S02]  /*2cd0*/  @!P4 IMAD.IADD R10, R10, 0x1, -R26 ;  /* 0x000000010a0ac824 */ /* 0x000fe400078e0a1a */
[----:B------:R-:W-:Y:S01]  /*2ce0*/  @!P5 IMAD.MOV R6, RZ, RZ, -R6 ;  /* 0x000000ffff06d224 */ /* 0x000fe200078e0a06 */
[----:B------:R-:W-:Y:S01]  /*2cf0*/  ISETP.GE.AND P5, PT, R0, RZ, PT ;  /* 0x000000ff0000720c */ /* 0x000fe20003fa6270 */
[----:B------:R-:W-:Y:S01]  /*2d00*/  @!P3 IMAD.IADD R13, R13, 0x1, -R26 ;  /* 0x000000010d0db824 */ /* 0x000fe200078e0a1a */
[----:B------:R-:W-:Y:S01]  /*2d10*/  ISETP.GT.U32.AND P4, PT, R26, R10, PT ;  /* 0x0000000a1a00720c */ /* 0x000fe20003f84070 */
[----:B------:R-:W-:Y:S01]  /*2d20*/  IMAD.MOV R12, RZ, RZ, -R12 ;  /* 0x000000ffff0c7224 */ /* 0x000fe200078e0a0c */
[----:B------:R-:W-:Y:S01]  /*2d30*/  ISETP.GE.AND P3, PT, R16, RZ, PT ;  /* 0x000000ff1000720c */ /* 0x000fe20003f66270 */
[----:B------:R-:W-:Y:S01]  /*2d40*/  STL [R1+0xa0], R6 ;  /* 0x0000a00601007387 */ /* 0x000fe20000100800 */
[----:B------:R-:W-:Y:S01]  /*2d50*/  IABS R16, R16 ;  /* 0x0000001000107213 */ /* 0x000fe20000000000 */
[----:B------:R-:W-:Y:S01]  /*2d60*/  IMAD R9, R26, R12, R9 ;  /* 0x0000000c1a097224 */ /* 0x000fe200078e0209 */
[----:B------:R-:W-:Y:S01]  /*2d70*/  LOP3.LUT R0, R2, 0x4a, RZ, 0xfc, !PT ;  /* 0x0000004a02007812 */ /* 0x000fe200078efcff */
[----:B------:R-:W-:Y:S01]  /*2d80*/  @!P1 IMAD.IADD R11, R11, 0x1, -R26 ;  /* 0x000000010b0b9824 */ /* 0x000fe200078e0a1a */
[----:B------:R0:W-:Y:S01]  /*2d90*/  STL [R1+0xa8], R5 ;  /* 0x0000a80501007387 */ /* 0x0001e20000100800 */
[----:B------:R-:W-:Y:S01]  /*2da0*/  IMAD.HI.U32 R17, R3, R16, RZ ;  /* 0x0000001003117227 */ /* 0x000fe200078e00ff */
[----:B------:R-:W-:-:S02]  /*2db0*/  IABS R8, R0 ;  /* 0x0000000000087213 */ /* 0x000fc40000000000 */
[----:B------:R-:W-:Y:S01]  /*2dc0*/  ISETP.GT.U32.AND P1, PT, R26, R11, PT ;  /* 0x0000000b1a00720c */ /* 0x000fe20003f24070 */
[----:B------:R-:W-:Y:S01]  /*2dd0*/  IMAD.MOV R17, RZ, RZ, -R17 ;  /* 0x000000ffff117224 */ /* 0x000fe200078e0a11 */
[----:B------:R-:W-:Y:S01]  /*2de0*/  LOP3.LUT R12, R2, 0x48, RZ, 0xfc, !PT ;  /* 0x00000048020c7812 */ /* 0x000fe200078efcff */
[----:B------:R-:W-:Y:S01]  /*2df0*/  @!P4 IMAD.IADD R10, R10, 0x1, -R26 ;  /* 0x000000010a0ac824 */ /* 0x000fe200078e0a1a */
[----:B------:R-:W-:Y:S01]  /*2e00*/  ISETP.GE.AND P4, PT, R0, RZ, PT ;  /* 0x000000ff0000720c */ /* 0x000fe20003f86270 */
[----:B------:R-:W-:Y:S01]  /*2e10*/  IMAD R0, R26, R17, R16 ;  /* 0x000000111a007224 */ /* 0x000fe200078e0210 */
[----:B------:R-:W-:Y:S01]  /*2e20*/  IABS R14, R12 ;  /* 0x0000000c000e7213 */ /* 0x000fe20000000000 */
[----:B0-----:R-:W-:Y:S01]  /*2e30*/  IMAD.MOV.U32 R5, RZ, RZ, R13 ;  /* 0x000000ffff057224 */ /* 0x001fe200078e000d */
[----:B------:R-:W-:Y:S01]  /*2e40*/  IABS R13, R4 ;  /* 0x00000004000d7213 */ /* 0x000fe20000000000 */
[----:B------:R-:W-:-:S04]  /*2e50*/  IMAD.HI.U32 R15, R3, R8, RZ ;  /* 0x00000008030f7227 */ /* 0x000fc800078e00ff */
[----:B------:R-:W-:Y:S01]  /*2e60*/  @!P6 IMAD.MOV R5, RZ, RZ, -R5 ;  /* 0x000000ffff05e224 */ /* 0x000fe200078e0a05 */
[C---:B------:R-:W-:Y:S01]  /*2e70*/  ISETP.GT.U32.AND P6, PT, R26.reuse, R9, PT ;  /* 0x000000091a00720c */ /* 0x040fe20003fc4070 */
[----:B------:R-:W-:Y:S01]  /*2e80*/  @!P1 IMAD.IADD R11, R11, 0x1, -R26 ;  /* 0x000000010b0b9824 */ /* 0x000fe200078e0a1a */
[C---:B------:R-:W-:Y:S01]  /*2e90*/  ISETP.GT.U32.AND P1, PT, R26.reuse, R0, PT ;  /* 0x000000001a00720c */ /* 0x040fe20003f24070 */
[----:B------:R-:W-:Y:S01]  /*2ea0*/  IMAD.MOV R15, RZ, RZ, -R15 ;  /* 0x000000ffff0f7224 */ /* 0x000fe200078e0a0f */
[----:B------:R0:W-:Y:S01]  /*2eb0*/  STL [R1+0xa4], R5 ;  /* 0x0000a40501007387 */ /* 0x0001e20000100800 */
[----:B------:R-:W-:Y:S02]  /*2ec0*/  IMAD.MOV.U32 R6, RZ, RZ, R10 ;  /* 0x000000ffff067224 */ /* 0x000fe400078e000a */
[----:B------:R-:W-:Y:S02]  /*2ed0*/  IMAD R8, R26, R15, R8 ;  /* 0x0000000f1a087224 */ /* 0x000fe400078e0208 */
[----:B------:R-:W-:-:S04]  /*2ee0*/  IMAD.HI.U32 R15, R3, R14, RZ ;  /* 0x0000000e030f7227 */ /* 0x000fc800078e00ff */
[--C-:B------:R-:W-:Y:S02]  /*2ef0*/  @!P6 IMAD.IADD R9, R9, 0x1, -R26.reuse ;  /* 0x000000010909e824 */ /* 0x100fe400078e0a1a */
[----:B------:R-:W-:Y:S02]  /*2f00*/  IMAD.MOV R15, RZ, RZ, -R15 ;  /* 0x000000ffff0f7224 */ /* 0x000fe400078e0a0f */
[----:B------:R-:W-:Y:S01]  /*2f10*/  @!P1 IMAD.IADD R0, R0, 0x1, -R26 ;  /* 0x0000000100009824 */ /* 0x000fe200078e0a1a */
[C---:B------:R-:W-:Y:S01]  /*2f20*/  ISETP.GT.U32.AND P6, PT, R26.reuse, R9, PT ;  /* 0x000000091a00720c */ /* 0x040fe20003fc4070 */
[C---:B------:R-:W-:Y:S02]  /*2f30*/  IMAD R14, R26.reuse, R15, R14 ;  /* 0x0000000f1a0e7224 */ /* 0x040fe400078e020e */
[----:B------:R-:W-:Y:S01]  /*2f40*/  IMAD.HI.U32 R16, R3, R13, RZ ;  /* 0x0000000d03107227 */ /* 0x000fe200078e00ff */
[----:B------:R-:W-:-:S03]  /*2f50*/  ISETP.GT.U32.AND P1, PT, R26, R0, PT ;  /* 0x000000001a00720c */ /* 0x000fc60003f24070 */
[----:B------:R-:W-:Y:S01]  /*2f60*/  @!P2 IMAD.MOV R6, RZ, RZ, -R6 ;  /* 0x000000ffff06a224 */ /* 0x000fe200078e0a06 */
[C---:B------:R-:W-:Y:S01]  /*2f70*/  ISETP.GT.U32.AND P2, PT, R26.reuse, R8, PT ;  /* 0x000000081a00720c */ /* 0x040fe20003f44070 */
[----:B------:R-:W-:Y:S02]  /*2f80*/  IMAD.MOV R16, RZ, RZ, -R16 ;  /* 0x000000ffff107224 */ /* 0x000fe400078e0a10 */
[----:B0-----:R-:W-:Y:S01]  /*2f90*/  IMAD.MOV.U32 R5, RZ, RZ, R11 ;  /* 0x000000ffff057224 */ /* 0x001fe200078e000b */
[----:B------:R-:W-:Y:S01]  /*2fa0*/  STL [R1+0x9c], R6 ;  /* 0x00009c0601007387 */ /* 0x000fe20000100800 */
[--C-:B------:R-:W-:Y:S01]  /*2fb0*/  @!P6 IMAD.IADD R9, R9, 0x1, -R26.reuse ;  /* 0x000000010909e824 */ /* 0x100fe200078e0a1a */
[C---:B------:R-:W-:Y:S01]  /*2fc0*/  ISETP.GT.U32.AND P6, PT, R26.reuse, R14, PT ;  /* 0x0000000e1a00720c */ /* 0x040fe20003fc4070 */
[----:B------:R-:W-:Y:S01]  /*2fd0*/  IMAD R11, R26, R16, R13 ;  /* 0x000000101a0b7224 */ /* 0x000fe200078e020d */
[----:B------:R-:W-:Y:S01]  /*2fe0*/  LOP3.LUT R13, R2, 0x42, RZ, 0xfc, !PT ;  /* 0x00000042020d7812 */ /* 0x000fe200078efcff */
[----:B------:R-:W-:Y:S01]  /*2ff0*/  @!P0 IMAD.MOV R5, RZ, RZ, -R5 ;  /* 0x000000ffff058224 */ /* 0x000fe200078e0a05 */
[----:B------:R-:W-:Y:S01]  /*3000*/  ISETP.GE.AND P0, PT, R12, RZ, PT ;  /* 0x000000ff0c00720c */ /* 0x000fe20003f06270 */
[--C-:B------:R-:W-:Y:S01]  /*3010*/  @!P1 IMAD.IADD R0, R0, 0x1, -R26.reuse ;  /* 0x0000000100009824 */ /* 0x100fe200078e0a1a */
[----:B------:R-:W-:Y:S01]  /*3020*/  ISETP.GT.U32.AND P1, PT, R26, R11, PT ;  /* 0x0000000b1a00720c */ /* 0x000fe20003f24070 */
[----:B------:R-:W-:Y:S01]  /*3030*/  @!P2 IMAD.IADD R8, R8, 0x1, -R26 ;  /* 0x000000010808a824 */ /* 0x000fe200078e0a1a */
[----:B------:R0:W-:Y:S01]  /*3040*/  STL [R1+0x94], R5 ;  /* 0x0000940501007387 */ /* 0x0001e20000100800 */
[----:B------:R-:W-:-:S02]  /*3050*/  LOP3.LUT R12, R2, 0x44, RZ, 0xfc, !PT ;  /* 0x00000044020c7812 */ /* 0x000fc400078efcff */
[----:B------:R-:W-:Y:S02]  /*3060*/  IABS R10, R13 ;  /* 0x0000000d000a7213 */ /* 0x000fe40000000000 */
[--C-:B------:R-:W-:Y:S01]  /*3070*/  @!P6 IMAD.IADD R14, R14, 0x1, -R26.reuse ;  /* 0x000000010e0ee824 */ /* 0x100fe200078e0a1a */
[C---:B------:R-:W-:Y:S02]  /*3080*/  ISETP.GT.U32.AND P2, PT, R26.reuse, R8, PT ;  /* 0x000000081a00720c */ /* 0x040fe40003f44070 */
[----:B------:R-:W-:Y:S01]  /*3090*/  IABS R15, R12 ;  /* 0x0000000c000f7213 */ /* 0x000fe20000000000 */
[----:B0-----:R-:W-:Y:S01]  /*30a0*/  IMAD.MOV.U32 R5, RZ, RZ, R9 ;  /* 0x000000ffff057224 */ /* 0x001fe200078e0009 */
[----:B------:R-:W-:Y:S01]  /*30b0*/  ISETP.GT.U32.AND P6, PT, R26, R14, PT ;  /* 0x0000000e1a00720c */ /* 0x000fe20003fc4070 */
[--C-:B------:R-:W-:Y:S02]  /*30c0*/  @!P1 IMAD.IADD R11, R11, 0x1, -R26.reuse ;  /* 0x000000010b0b9824 */ /* 0x100fe400078e0a1a */
[----:B------:R-:W-:Y:S01]  /*30d0*/  @!P5 IMAD.MOV R5, RZ, RZ, -R5 ;  /* 0x000000ffff05d224 */ /* 0x000fe200078e0a05 */
[----:B------:R-:W-:Y:S01]  /*30e0*/  ISETP.GE.AND P5, PT, R4, RZ, PT ;  /* 0x000000ff0400720c */ /* 0x000fe20003fa6270 */
[----:B------:R-:W-:Y:S01]  /*30f0*/  IMAD.MOV.U32 R9, RZ, RZ, R15 ;  /* 0x000000ffff097224 */ /* 0x000fe200078e000f */
[----:B------:R-:W-:Y:S01]  /*3100*/  ISETP.GT.U32.AND P1, PT, R26, R11, PT ;  /* 0x0000000b1a00720c */ /* 0x000fe20003f24070 */
[----:B------:R-:W-:Y:S01]  /*3110*/  IMAD.HI.U32 R4, R3, R10, RZ ;  /* 0x0000000a03047227 */ /* 0x000fe200078e00ff */
[----:B------:R0:W-:Y:S03]  /*3120*/  STL [R1+0x8c], R5 ;  /* 0x00008c0501007387 */ /* 0x0001e60000100800 */
[----:B------:R-:W-:Y:S01]  /*3130*/  @!P2 IMAD.IADD R8, R8, 0x1, -R26 ;  /* 0x000000010808a824 */ /* 0x000fe200078e0a1a */
[----:B------:R-:W-:Y:S01]  /*3140*/  ISETP.GE.AND P2, PT, R13, RZ, PT ;  /* 0x000000ff0d00720c */ /* 0x000fe20003f46270 */
[----:B------:R-:W-:Y:S01]  /*3150*/  IMAD.HI.U32 R15, R3, R9, RZ ;  /* 0x00000009030f7227 */ /* 0x000fe200078e00ff */
[----:B------:R-:W-:-:S03]  /*3160*/  LOP3.LUT R13, R2, 0x3e, RZ, 0xfc, !PT ;  /* 0x0000003e020d7812 */ /* 0x000fc600078efcff */
[----:B------:R-:W-:Y:S01]  /*3170*/  @!P6 IMAD.IADD R14, R14, 0x1, -R26 ;  /* 0x000000010e0ee824 */ /* 0x000fe200078e0a1a */
[----:B------:R-:W-:Y:S01]  /*3180*/  IABS R19, R13 ;  /* 0x0000000d00137213 */ /* 0x000fe20000000000 */
[----:B0-----:R-:W-:Y:S01]  /*3190*/  IMAD.MOV.U32 R5, RZ, RZ, R0 ;  /* 0x000000ffff057224 */ /* 0x001fe200078e0000 */
[C---:B------:R-:W-:Y:S01]  /*31a0*/  LOP3.LUT R0, R2.reuse, 0x40, RZ, 0xfc, !PT ;  /* 0x0000004002007812 */ /* 0x040fe200078efcff */
[----:B------:R-:W-:Y:S01]  /*31b0*/  IMAD.MOV.U32 R6, RZ, RZ, R8 ;  /* 0x000000ffff067224 */ /* 0x000fe200078e0008 */
[----:B------:R-:W-:Y:S01]  /*31c0*/  LOP3.LUT R8, R2, 0x38, RZ, 0xfc, !PT ;  /* 0x0000003802087812 */ /* 0x000fe200078efcff */
[----:B------:R-:W-:Y:S01]  /*31d0*/  @!P3 IMAD.MOV R5, RZ, RZ, -R5 ;  /* 0x000000ffff05b224 */ /* 0x000fe200078e0a05 */
[----:B------:R-:W-:Y:S01]  /*31e0*/  ISETP.GE.AND P3, PT, R12, RZ, PT ;  /* 0x000000ff0c00720c */ /* 0x000fe20003f66270 */
[----:B------:R-:W-:Y:S01]  /*31f0*/  IMAD.MOV R15, RZ, RZ, -R15 ;  /* 0x000000ffff0f7224 */ /* 0x000fe200078e0a0f */
[----:B------:R-:W-:Y:S01]  /*3200*/  LOP3.LUT R12, R2, 0x3c, RZ, 0xfc, !PT ;  /* 0x0000003c020c7812 */ /* 0x000fe200078efcff */
[----:B------:R-:W-:Y:S01]  /*3210*/  @!P4 IMAD.MOV R6, RZ, RZ, -R6 ;  /* 0x000000ffff06c224 */ /* 0x000fe200078e0a06 */
[----:B------:R0:W-:Y:S01]  /*3220*/  STL [R1+0x74], R5 ;  /* 0x0000740501007387 */ /* 0x0001e20000100800 */
[----:B------:R-:W-:Y:S01]  /*3230*/  IMAD R9, R26, R15, R9 ;  /* 0x0000000f1a097224 */ /* 0x000fe200078e0209 */
[----:B------:R-:W-:Y:S01]  /*3240*/  ISETP.GE.AND P4, PT, R0, RZ, PT ;  /* 0x000000ff0000720c */ /* 0x000fe20003f86270 */
[----:B------:R-:W-:Y:S01]  /*3250*/  IMAD.MOV R4, RZ, RZ, -R4 ;  /* 0x000000ffff047224 */ /* 0x000fe200078e0a04 */
[----:B------:R-:W-:Y:S01]  /*3260*/  STL [R1+0x7c], R6 ;  /* 0x00007c0601007387 */ /* 0x000fe20000100800 */
[----:B------:R-:W-:Y:S01]  /*3270*/  @!P1 IMAD.IADD R11, R11, 0x1, -R26 ;  /* 0x000000010b0b9824 */ /* 0x000fe200078e0a1a */
[C---:B------:R-:W-:Y:S01]  /*3280*/  ISETP.GT.U32.AND P6, PT, R26.reuse, R9, PT ;  /* 0x000000091a00720c */ /* 0x040fe20003fc4070 */
[----:B------:R-:W-:Y:S01]  /*3290*/  IMAD R4, R26, R4, R10 ;  /* 0x000000041a047224 */ /* 0x000fe200078e020a */
[----:B------:R-:W-:Y:S01]  /*32a0*/  IABS R0, R0 ;  /* 0x0000000000007213 */ /* 0x000fe20000000000 */
[----:B0-----:R-:W-:Y:S01]  /*32b0*/  IMAD.MOV.U32 R5, RZ, RZ, R14 ;  /* 0x000000ffff057224 */ /* 0x001fe200078e000e */
[----:B------:R-:W-:-:S02]  /*32c0*/  ISETP.GE.AND P1, PT, R12, RZ, PT ;  /* 0x000000ff0c00720c */ /* 0x000fc40003f26270 */
[----:B------:R-:W-:Y:S01]  /*32d0*/  IABS R18, R12 ;  /* 0x0000000c00127213 */ /* 0x000fe20000000000 */
[----:B------:R-:W-:Y:S01]  /*32e0*/  @!P0 IMAD.MOV R5, RZ, RZ, -R5 ;  /* 0x000000ffff058224 */ /* 0x000fe200078e0a05 */
[----:B------:R-:W-:Y:S01]  /*32f0*/  ISETP.GE.AND P0, PT, R13, RZ, PT ;  /* 0x000000ff0d00720c */ /* 0x000fe20003f06270 */
[----:B------:R-:W-:Y:S01]  /*3300*/  IMAD.HI.U32 R13, R3, R0, RZ ;  /* 0x00000000030d7227 */ /* 0x000fe200078e00ff */
[----:B------:R-:W-:Y:S02]  /*3310*/  LOP3.LUT R10, R2, 0x3a, RZ, 0xfc, !PT ;  /* 0x0000003a020a7812 */ /* 0x000fe400078efcff */
[----:B------:R0:W-:Y:S01]  /*3320*/  STL [R1+0x84], R5 ;  /* 0x0000840501007387 */ /* 0x0001e20000100800 */
[----:B------:R-:W-:Y:S01]  /*3330*/  @!P6 IMAD.IADD R9, R9, 0x1, -R26 ;  /* 0x000000010909e824 */ /* 0x000fe200078e0a1a */
[----:B------:R-:W-:Y:S01]  /*3340*/  IABS R17, R10 ;  /* 0x0000000a00117213 */ /* 0x000fe20000000000 */
[----:B------:R-:W-:Y:S01]  /*3350*/  IMAD.MOV R13, RZ, RZ, -R13 ;  /* 0x000000ffff0d7224 */ /* 0x000fe200078e0a0d */
[----:B------:R-:W-:Y:S01]  /*3360*/  IABS R16, R8 ;  /* 0x0000000800107213 */ /* 0x000fe20000000000 */
[----:B------:R-:W-:Y:S01]  /*3370*/  IMAD.HI.U32 R12, R3, R19, RZ ;  /* 0x00000013030c7227 */ /* 0x000fe200078e00ff */
[----:B------:R-:W-:-:S02]  /*3380*/  ISETP.GT.U32.AND P6, PT, R26, R9, PT ;  /* 0x000000091a00720c */ /* 0x000fc40003fc4070 */
[----:B------:R-:W-:Y:S01]  /*3390*/  LOP3.LUT R15, R2, 0x36, RZ, 0xfc, !PT ;  /* 0x00000036020f7812 */ /* 0x000fe200078efcff */
[C---:B------:R-:W-:Y:S02]  /*33a0*/  IMAD R0, R26.reuse, R13, R0 ;  /* 0x0000000d1a007224 */ /* 0x040fe400078e0200 */
[----:B0-----:R-:W-:Y:S01]  /*33b0*/  IMAD.MOV.U32 R5, RZ, RZ, R11 ;  /* 0x000000ffff057224 */ /* 0x001fe200078e000b */
[----:B------:R-:W-:Y:S01]  /*33c0*/  IABS R13, R15 ;  /* 0x0000000f000d7213 */ /* 0x000fe20000000000 */
[----:B------:R-:W-:Y:S02]  /*33d0*/  IMAD.MOV R12, RZ, RZ, -R12 ;  /* 0x000000ffff0c7224 */ /* 0x000fe400078e0a0c */
[----:B------:R-:W-:Y:S01]  /*33e0*/  @!P5 IMAD.MOV R5, RZ, RZ, -R5 ;  /* 0x000000ffff05d224 */ /* 0x000fe200078e0a05 */
[----:B------:R-:W-:Y:S01]  /*33f0*/  ISETP.GT.U32.AND P5, PT, R26, R4, PT ;  /* 0x000000041a00720c */ /* 0x000fe20003fa4070 */
[----:B------:R-:W-:-:S03]  /*3400*/  IMAD.HI.U32 R11, R3, R18, RZ ;  /* 0x00000012030b7227 */ /* 0x000fc600078e00ff */
[----:B------:R0:W-:Y:S01]  /*3410*/  STL [R1+0x88], R5 ;  /* 0x0000880501007387 */ /* 0x0001e20000100800 */
[----:B------:R-:W-:Y:S01]  /*3420*/  @!P6 IMAD.IADD R9, R9, 0x1, -R26 ;  /* 0x000000010909e824 */ /* 0x000fe200078e0a1a */
[C---:B------:R-:W-:Y:S01]  /*3430*/  ISETP.GT.U32.AND P6, PT, R26.reuse, R0, PT ;  /* 0x000000001a00720c */ /* 0x040fe20003fc4070 */
[----:B------:R-:W-:Y:S02]  /*3440*/  IMAD R19, R26, R12, R19 ;  /* 0x0000000c1a137224 */ /* 0x000fe400078e0213 */
[----:B------:R-:W-:Y:S02]  /*3450*/  IMAD.MOV R11, RZ, RZ, -R11 ;  /* 0x000000ffff0b7224 */ /* 0x000fe400078e0a0b */
[----:B------:R-:W-:-:S04]  /*3460*/  IMAD.HI.U32 R20, R3, R17, RZ ;  /* 0x0000001103147227 */ /* 0x000fc800078e00ff */
[----:B------:R-:W-:Y:S02]  /*3470*/  @!P5 IMAD.IADD R4, R4, 0x1, -R26 ;  /* 0x000000010404d824 */ /* 0x000fe400078e0a1a */
[----:B------:R-:W-:Y:S01]  /*3480*/  IMAD R18, R26, R11, R18 ;  /* 0x0000000b1a127224 */ /* 0x000fe200078e0212 */
[----:B------:R-:W-:Y:S01]  /*3490*/  LOP3.LUT R11, R2, 0x34, RZ, 0xfc, !PT ;  /* 0x00000034020b7812 */ /* 0x000fe200078efcff */
[----:B------:R-:W-:Y:S01]  /*34a0*/  IMAD.MOV.U32 R6, RZ, RZ, R9 ;  /* 0x000000ffff067224 */ /* 0x000fe200078e0009 */
[C---:B------:R-:W-:Y:S01]  /*34b0*/  ISETP.GT.U32.AND P5, PT, R26.reuse, R4, PT ;  /* 0x000000041a00720c */ /* 0x040fe20003fa4070 */
[----:B------:R-:W-:Y:S01]  /*34c0*/  IMAD.MOV R20, RZ, RZ, -R20 ;  /* 0x000000ffff147224 */ /* 0x000fe200078e0a14 */
[----:B------:R-:W-:Y:S01]  /*34d0*/  IABS R12, R11 ;  /* 0x0000000b000c7213 */ /* 0x000fe20000000000 */
[----:B------:R-:W-:Y:S01]  /*34e0*/  @!P3 IMAD.MOV R6, RZ, RZ, -R6 ;  /* 0x000000ffff06b224 */ /* 0x000fe200078e0a06 */
[----:B------:R-:W-:Y:S01]  /*34f0*/  ISETP.GT.U32.AND P3, PT, R26, R18, PT ;  /* 0x000000121a00720c */ /* 0x000fe20003f64070 */
[----:B------:R-:W-:-:S02]  /*3500*/  @!P6 IMAD.IADD R0, R0, 0x1, -R26 ;  /* 0x000000010000e824 */ /* 0x000fc400078e0a1a */
[C---:B------:R-:W-:Y:S01]  /*3510*/  IMAD R17, R26.reuse, R20, R17 ;  /* 0x000000141a117224 */ /* 0x040fe200078e0211 */
[----:B------:R-:W-:Y:S01]  /*3520*/  STL [R1+0x6c], R6 ;  /* 0x00006c0601007387 */ /* 0x000fe20000100800 */
[----:B------:R-:W-:Y:S01]  /*3530*/  IMAD.HI.U32 R14, R3, R16, RZ ;  /* 0x00000010030e7227 */ /* 0x000fe200078e00ff */
[----:B------:R-:W-:-:S03]  /*3540*/  ISETP.GT.U32.AND P6, PT, R26, R0, PT ;  /* 0x000000001a00720c */ /* 0x000fc60003fc4070 */
[----:B------:R-:W-:Y:S01]  /*3550*/  @!P5 IMAD.IADD R4, R4, 0x1, -R26 ;  /* 0x000000010404d824 */ /* 0x000fe200078e0a1a */
[C---:B------:R-:W-:Y:S01]  /*3560*/  ISETP.GT.U32.AND P5, PT, R26.reuse, R19, PT ;  /* 0x000000131a00720c */ /* 0x040fe20003fa4070 */
[----:B------:R-:W-:Y:S02]  /*3570*/  IMAD.MOV R14, RZ, RZ, -R14 ;  /* 0x000000ffff0e7224 */ /* 0x000fe400078e0a0e */
[----:B0-----:R-:W-:Y:S02]  /*3580*/  IMAD.MOV.U32 R5, RZ, RZ, R4 ;  /* 0x000000ffff057224 */ /* 0x001fe400078e0004 */
[C---:B------:R-:W-:Y:S02]  /*3590*/  IMAD R16, R26.reuse, R14, R16 ;  /* 0x0000000e1a107224 */ /* 0x040fe400078e0210 */
[----:B------:R-:W-:Y:S01]  /*35a0*/  @!P2 IMAD.MOV R5, RZ, RZ, -R5 ;  /* 0x000000ffff05a224 */ /* 0x000fe200078e0a05 */
[----:B------:R-:W-:Y:S01]  /*35b0*/  ISETP.GT.U32.AND P2, PT, R26, R17, PT ;  /* 0x000000111a00720c */ /* 0x000fe20003f44070 */
[----:B------:R-:W-:-:S02]  /*35c0*/  @!P3 IMAD.IADD R18, R18, 0x1, -R26 ;  /* 0x000000011212b824 */ /* 0x000fc400078e0a1a */
[----:B------:R-:W-:Y:S01]  /*35d0*/  IMAD.HI.U32 R14, R3, R13, RZ ;  /* 0x0000000d030e7227 */ /* 0x000fe200078e00ff */
[----:B------:R0:W-:Y:S03]  /*35e0*/  STL [R1+0x64], R5 ;  /* 0x0000640501007387 */ /* 0x0001e60000100800 */
[----:B------:R-:W-:Y:S01]  /*35f0*/  @!P5 IMAD.IADD R19, R19, 0x1, -R26 ;  /* 0x000000011313d824 */ /* 0x000fe200078e0a1a */
[----:B------:R-:W-:Y:S01]  /*3600*/  ISETP.GT.U32.AND P5, PT, R26, R16, PT ;  /* 0x000000101a00720c */ /* 0x000fe20003fa4070 */
[----:B------:R-:W-:-:S03]  /*3610*/  IMAD.HI.U32 R9, R3, R12, RZ ;  /* 0x0000000c03097227 */ /* 0x000fc600078e00ff */
[----:B------:R-:W-:Y:S01]  /*3620*/  ISETP.GT.U32.AND P3, PT, R26, R19, PT ;  /* 0x000000131a00720c */ /* 0x000fe20003f64070 */
[----:B------:R-:W-:Y:S02]  /*3630*/  IMAD.MOV R14, RZ, RZ, -R14 ;  /* 0x000000ffff0e7224 */ /* 0x000fe400078e0a0e */
[--C-:B------:R-:W-:Y:S01]  /*3640*/  @!P6 IMAD.IADD R0, R0, 0x1, -R26.reuse ;  /* 0x000000010000e824 */ /* 0x100fe200078e0a1a */
[----:B------:R-:W-:Y:S01]  /*3650*/  ISETP.GE.AND P6, PT, R10, RZ, PT ;  /* 0x000000ff0a00720c */ /* 0x000fe20003fc6270 */
[----:B------:R-:W-:Y:S01]  /*3660*/  @!P2 IMAD.IADD R17, R17, 0x1, -R26 ;  /* 0x000000011111a824 */ /* 0x000fe200078e0a1a */
[C---:B------:R-:W-:Y:S01]  /*3670*/  ISETP.GT.U32.AND P2, PT, R26.reuse, R18, PT ;  /* 0x000000121a00720c */ /* 0x040fe20003f44070 */
[----:B------:R-:W-:Y:S02]  /*3680*/  IMAD.MOV R9, RZ, RZ, -R9 ;  /* 0x000000ffff097224 */ /* 0x000fe400078e0a09 */
[----:B------:R-:W-:Y:S01]  /*3690*/  IMAD R10, R26, R14, R13 ;  /* 0x0000000e1a0a7224 */ /* 0x000fe200078e020d */
[----:B------:R-:W-:Y:S01]  /*36a0*/  LOP3.LUT R13, R2, 0x30, RZ, 0xfc, !PT ;  /* 0x00000030020d7812 */ /* 0x000fe200078efcff */
[----:B------:R-:W-:Y:S01]  /*36b0*/  IMAD R9, R26, R9, R12 ;  /* 0x000000091a097224 */ /* 0x000fe200078e020c */
[C---:B------:R-:W-:Y:S01]  /*36c0*/  LOP3.LUT R12, R2.reuse, 0x32, RZ, 0xfc, !PT ;  /* 0x00000032020c7812 */ /* 0x040fe200078efcff */
[----:B0-----:R-:W-:Y:S01]  /*36d0*/  IMAD.MOV.U32 R5, RZ, RZ, R0 ;  /* 0x000000ffff057224 */ /* 0x001fe200078e0000 */
[----:B------:R-:W-:Y:S01]  /*36e0*/  LOP3.LUT R14, R2, 0x2e, RZ, 0xfc, !PT ;  /* 0x0000002e020e7812 */ /* 0x000fe200078efcff */
[--C-:B------:R-:W-:Y:S01]  /*36f0*/  @!P3 IMAD.IADD R19, R19, 0x1, -R26.reuse ;  /* 0x000000011313b824 */ /* 0x100fe200078e0a1a */
[----:B------:R-:W-:Y:S01]  /*3700*/  ISETP.GT.U32.AND P3, PT, R26, R10, PT ;  /* 0x0000000a1a00720c */ /* 0x000fe20003f64070 */
[--C-:B------:R-:W-:Y:S01]  /*3710*/  @!P5 IMAD.IADD R16, R16, 0x1, -R26.reuse ;  /* 0x000000011010d824 */ /* 0x100fe200078e0a1a */
[----:B------:R-:W-:Y:S01]  /*3720*/  IABS R4, R12 ;  /* 0x0000000c00047213 */ /* 0x000fe20000000000 */
[----:B------:R-:W-:Y:S01]  /*3730*/  @!P4 IMAD.MOV R5, RZ, RZ, -R5 ;  /* 0x000000ffff05c224 */ /* 0x000fe200078e0a05 */
[----:B------:R-:W-:Y:S01]  /*3740*/  ISETP.GT.U32.AND P4, PT, R26, R17, PT ;  /* 0x000000111a00720c */ /* 0x000fe20003f84070 */
[----:B------:R-:W-:Y:S01]  /*3750*/  @!P2 IMAD.IADD R18, R18, 0x1, -R26 ;  /* 0x000000011212a824 */ /* 0x000fe200078e0a1a */
[C---:B------:R-:W-:Y:S01]  /*3760*/  ISETP.GT.U32.AND P5, PT, R26.reuse, R16, PT ;  /* 0x000000101a00720c */ /* 0x040fe20003fa4070 */
[----:B------:R-:W-:Y:S01]  /*3770*/  IMAD.HI.U32 R22, R3, R4, RZ ;  /* 0x0000000403167227 */ /* 0x000fe200078e00ff */
[----:B------:R-:W-:Y:S01]  /*3780*/  ISETP.GT.U32.AND P2, PT, R26, R9, PT ;  /* 0x000000091a00720c */ /* 0x000fe20003f44070 */
[----:B------:R-:W-:Y:S01]  /*3790*/  STL [R1+0x54], R5 ;  /* 0x0000540501007387 */ /* 0x000fe20000100800 */
[----:B------:R-:W-:Y:S01]  /*37a0*/  IABS R20, R13 ;  /* 0x0000000d00147213 */ /* 0x000fe20000000000 */
[----:B------:R-:W-:Y:S01]  /*37b0*/  IMAD.MOV R22, RZ, RZ, -R22 ;  /* 0x000000ffff167224 */ /* 0x000fe200078e0a16 */
[----:B------:R-:W-:Y:S01]  /*37c0*/  IABS R0, R14 ;  /* 0x0000000e00007213 */ /* 0x000fe20000000000 */
[----:B------:R-:W-:Y:S01]  /*37d0*/  @!P3 IMAD.IADD R10, R10, 0x1, -R26 ;  /* 0x000000010a0ab824 */ /* 0x000fe200078e0a1a */
[----:B------:R-:W-:Y:S01]  /*37e0*/  ISETP.GE.AND P3, PT, R15, RZ, PT ;  /* 0x000000ff0f00720c */ /* 0x000fe20003f66270 */
[----:B------:R-:W-:Y:S01]  /*37f0*/  IMAD.MOV.U32 R6, RZ, RZ, R19 ;  /* 0x000000ffff067224 */ /* 0x000fe200078e0013 */
[----:B------:R-:W-:Y:S01]  /*3800*/  LOP3.LUT R15, R2, 0x2c, RZ, 0xfc, !PT ;  /* 0x0000002c020f7812 */ /* 0x000fe200078efcff */
[----:B------:R-:W-:-:S03]  /*3810*/  IMAD.HI.U32 R21, R3, R20, RZ ;  /* 0x0000001403157227 */ /* 0x000fc600078e00ff */
[----:B------:R-:W-:Y:S01]  /*3820*/  IABS R19, R15 ;  /* 0x0000000f00137213 */ /* 0x000fe20000000000 */
[----:B------:R-:W-:Y:S02]  /*3830*/  IMAD R4, R26, R22, R4 ;  /* 0x000000161a047224 */ /* 0x000fe400078e0204 */
[----:B------:R-:W-:Y:S01]  /*3840*/  @!P4 IMAD.IADD R17, R17, 0x1, -R26 ;  /* 0x000000011111c824 */ /* 0x000fe200078e0a1a */
[----:B------:R-:W-:Y:S01]  /*3850*/  ISETP.GE.AND P4, PT, R8, RZ, PT ;  /* 0x000000ff0800720c */ /* 0x000fe20003f86270 */
[----:B------:R-:W-:Y:S01]  /*3860*/  @!P0 IMAD.MOV R6, RZ, RZ, -R6 ;  /* 0x000000ffff068224 */ /* 0x000fe200078e0a06 */
[----:B------:R-:W-:Y:S01]  /*3870*/  ISETP.GT.U32.AND P0, PT, R26, R10, PT ;  /* 0x0000000a1a00720c */ /* 0x000fe20003f04070 */
[----:B------:R-:W-:-:S03]  /*3880*/  IMAD.HI.U32 R8, R3, R0, RZ ;  /* 0x0000000003087227 */ /* 0x000fc600078e00ff */
[----:B------:R0:W-:Y:S01]  /*3890*/  STL [R1+0x44], R6 ;  /* 0x0000440601007387 */ /* 0x0001e20000100800 */
[----:B------:R-:W-:Y:S02]  /*38a0*/  IMAD.MOV R21, RZ, RZ, -R21 ;  /* 0x000000ffff157224 */ /* 0x000fe400078e0a15 */
[--C-:B------:R-:W-:Y:S01]  /*38b0*/  @!P5 IMAD.IADD R16, R16, 0x1, -R26.reuse ;  /* 0x000000011010d824 */ /* 0x100fe200078e0a1a */
[C---:B------:R-:W-:Y:S01]  /*38c0*/  ISETP.GT.U32.AND P5, PT, R26.reuse, R4, PT ;  /* 0x000000041a00720c */ /* 0x040fe20003fa4070 */
[----:B------:R-:W-:Y:S01]  /*38d0*/  @!P2 IMAD.IADD R9, R9, 0x1, -R26 ;  /* 0x000000010909a824 */ /* 0x000fe200078e0a1a */
[----:B------:R-:W-:Y:S01]  /*38e0*/  ISETP.GE.AND P2, PT, R11, RZ, PT ;  /* 0x000000ff0b00720c */ /* 0x000fe20003f46270 */
[----:B------:R-:W-:Y:S02]  /*38f0*/  IMAD.MOV R8, RZ, RZ, -R8 ;  /* 0x000000ffff087224 */ /* 0x000fe400078e0a08 */
[----:B------:R-:W-:Y:S01]  /*3900*/  IMAD R11, R26, R21, R20 ;  /* 0x000000151a0b7224 */ /* 0x000fe200078e0214 */
[----:B------:R-:W-:Y:S01]  /*3910*/  LOP3.LUT R20, R2, 0x14, RZ, 0xfc, !PT ;  /* 0x0000001402147812 */ /* 0x000fe200078efcff */
[----:B0-----:R-:W-:Y:S01]  /*3920*/  IMAD.MOV.U32 R6, RZ, RZ, R17 ;  /* 0x000000ffff067224 */ /* 0x001fe200078e0011 */
[----:B------:R-:W-:Y:S01]  /*3930*/  IABS R21, R7 ;  /* 0x0000000700157213 */ /* 0x000fe20000000000 */
[----:B------:R-:W-:Y:S01]  /*3940*/  IMAD R0, R26, R8, R0 ;  /* 0x000000081a007224 */ /* 0x000fe200078e0200 */
[----:B------:R-:W-:Y:S01]  /*3950*/  LOP3.LUT R8, R2, 0x2a, RZ, 0xfc, !PT ;  /* 0x0000002a02087812 */ /* 0x000fe200078efcff */
[----:B------:R-:W-:Y:S01]  /*3960*/  @!P6 IMAD.MOV R6, RZ, RZ, -R6 ;  /* 0x000000ffff06e224 */ /* 0x000fe200078e0a06 */
[----:B------:R-:W-:Y:S01]  /*3970*/  ISETP.GT.U32.AND P6, PT, R26, R11, PT ;  /* 0x0000000b1a00720c */ /* 0x000fe20003fc4070 */
[----:B------:R-:W-:-:S02]  /*3980*/  IMAD.MOV.U32 R5, RZ, RZ, R18 ;  /* 0x000000ffff057224 */ /* 0x000fc400078e0012 */
[--C-:B------:R-:W-:Y:S01]  /*3990*/  @!P0 IMAD.IADD R10, R10, 0x1, -R26.reuse ;  /* 0x000000010a0a8824 */ /* 0x100fe200078e0a1a */
[----:B------:R-:W-:Y:S01]  /*39a0*/  ISETP.GT.U32.AND P0, PT, R26, R0, PT ;  /* 0x000000001a00720c */ /* 0x000fe20003f04070 */
[--C-:B------:R-:W-:Y:S02]  /*39b0*/  @!P5 IMAD.IADD R4, R4, 0x1, -R26.reuse ;  /* 0x000000010404d824 */ /* 0x100fe400078e0a1a */
[----:B------:R-:W-:Y:S01]  /*39c0*/  @!P1 IMAD.MOV R5, RZ, RZ, -R5 ;  /* 0x000000ffff059224 */ /* 0x000fe200078e0a05 */
[C---:B------:R-:W-:Y:S02]  /*39d0*/  ISETP.GT.U32.AND P1, PT, R26.reuse, R9, PT ;  /* 0x000000091a00720c */ /* 0x040fe40003f24070 */
[----:B------:R-:W-:Y:S02]  /*39e0*/  ISETP.GT.U32.AND P5, PT, R26, R4, PT ;  /* 0x000000041a00720c */ /* 0x000fe40003fa4070 */
[----:B------:R0:W-:Y:S01]  /*39f0*/  STL [R1+0x3c], R5 ;  /* 0x00003c0501007387 */ /* 0x0001e20000100800 */
[----:B------:R-:W-:Y:S01]  /*3a00*/  @!P6 IMAD.IADD R11, R11, 0x1, -R26 ;  /* 0x000000010b0be824 */ /* 0x000fe200078e0a1a */
[----:B------:R-:W-:-:S02]  /*3a10*/  ISETP.GE.AND P6, PT, R15, RZ, PT ;  /* 0x000000ff0f00720c */ /* 0x000fc40003fc6270 */
[----:B------:R1:W-:Y:S01]  /*3a20*/  STL [R1+0x34], R6 ;  /* 0x0000340601007387 */ /* 0x0003e20000100800 */
[----:B------:R-:W-:Y:S01]  /*3a30*/  @!P0 IMAD.IADD R0, R0, 0x1, -R26 ;  /* 0x0000000100008824 */ /* 0x000fe200078e0a1a */
[----:B------:R-:W-:-:S03]  /*3a40*/  ISETP.GT.U32.AND P0, PT, R26, R11, PT ;  /* 0x0000000b1a00720c */ /* 0x000fc60003f04070 */
[----:B------:R-:W-:Y:S01]  /*3a50*/  @!P1 IMAD.IADD R9, R9, 0x1, -R26 ;  /* 0x0000000109099824 */ /* 0x000fe200078e0a1a */
[----:B------:R-:W-:Y:S01]  /*3a60*/  ISETP.GE.AND P1, PT, R13, RZ, PT ;  /* 0x000000ff0d00720c */ /* 0x000fe20003f26270 */
[----:B0-----:R-:W-:Y:S01]  /*3a70*/  IMAD.MOV.U32 R5, RZ, RZ, R16 ;  /* 0x000000ffff057224 */ /* 0x001fe200078e0010 */
[----:B------:R-:W-:Y:S01]  /*3a80*/  IABS R16, R8 ;  /* 0x0000000800107213 */ /* 0x000fe20000000000 */
[----:B------:R-:W-:Y:S01]  /*3a90*/  @!P5 IMAD.IADD R4, R4, 0x1, -R26 ;  /* 0x000000010404d824 */ /* 0x000fe200078e0a1a */
[----:B------:R-:W-:Y:S01]  /*3aa0*/  ISETP.GE.AND P5, PT, R14, RZ, PT ;  /* 0x000000ff0e00720c */ /* 0x000fe20003fa6270 */
[----:B------:R-:W-:Y:S01]  /*3ab0*/  @!P4 IMAD.MOV R5, RZ, RZ, -R5 ;  /* 0x000000ffff05c224 */ /* 0x000fe200078e0a05 */
[----:B------:R-:W-:Y:S01]  /*3ac0*/  ISETP.GE.AND P4, PT, R12, RZ, PT ;  /* 0x000000ff0c00720c */ /* 0x000fe20003f86270 */
[----:B------:R-:W-:Y:S01]  /*3ad0*/  IMAD.MOV.U32 R12, RZ, RZ, R16 ;  /* 0x000000ffff0c7224 */ /* 0x000fe200078e0010 */
[----:B------:R-:W-:Y:S01]  /*3ae0*/  LOP3.LUT R16, R2, 0x22, RZ, 0xfc, !PT ;  /* 0x0000002202107812 */ /* 0x000fe200078efcff */
[----:B-1----:R-:W-:Y:S01]  /*3af0*/  IMAD.MOV.U32 R6, RZ, RZ, R10 ;  /* 0x000000ffff067224 */ /* 0x002fe200078e000a */
[----:B------:R0:W-:Y:S01]  /*3b00*/  STL [R1+0x2c], R5 ;  /* 0x00002c0501007387 */ /* 0x0001e20000100800 */
[----:B------:R-:W-:-:S04]  /*3b10*/  IMAD.HI.U32 R14, R3, R12, RZ ;  /* 0x0000000c030e7227 */ /* 0x000fc800078e00ff */
[----:B------:R-:W-:Y:S01]  /*3b20*/  @!P3 IMAD.MOV R6, RZ, RZ, -R6 ;  /* 0x000000ffff06b224 */ /* 0x000fe200078e0a06 */
[----:B------:R-:W-:Y:S01]  /*3b30*/  ISETP.GE.AND P3, PT, R8, RZ, PT ;  /* 0x000000ff0800720c */ /* 0x000fe20003f66270 */
[----:B------:R-:W-:Y:S01]  /*3b40*/  IMAD.MOV R10, RZ, RZ, -R14 ;  /* 0x000000ffff0a7224 */ /* 0x000fe200078e0a0e */
[----:B------:R-:W-:Y:S01]  /*3b50*/  LOP3.LUT R14, R2, 0x26, RZ, 0xfc, !PT ;  /* 0x00000026020e7812 */ /* 0x000fe200078efcff */
[----:B------:R-:W-:Y:S01]  /*3b60*/  @!P0 IMAD.IADD R11, R11, 0x1, -R26 ;  /* 0x000000010b0b8824 */ /* 0x000fe200078e0a1a */
[----:B------:R1:W-:Y:S01]  /*3b70*/  STL [R1+0x24], R6 ;  /* 0x0000240601007387 */ /* 0x0003e20000100800 */
[----:B0-----:R-:W-:Y:S02]  /*3b80*/  IMAD.MOV.U32 R5, RZ, RZ, R9 ;  /* 0x000000ffff057224 */ /* 0x001fe400078e0009 */
[----:B------:R-:W-:Y:S01]  /*3b90*/  IMAD R9, R26, R10, R12 ;  /* 0x0000000a1a097224 */ /* 0x000fe200078e020c */
[----:B------:R-:W-:Y:S01]  /*3ba0*/  LOP3.LUT R10, R2, 0x28, RZ, 0xfc, !PT ;  /* 0x00000028020a7812 */ /* 0x000fe200078efcff */
[----:B------:R-:W-:Y:S01]  /*3bb0*/  @!P2 IMAD.MOV R5, RZ, RZ, -R5 ;  /* 0x000000ffff05a224 */ /* 0x000fe200078e0a05 */
[----:B------:R-:W-:Y:S01]  /*3bc0*/  ISETP.GT.U32.AND P2, PT, R26, R0, PT ;  /* 0x000000001a00720c */ /* 0x000fe20003f44070 */
[----:B------:R-:W-:Y:S01]  /*3bd0*/  IMAD.HI.U32 R13, R3, R19, RZ ;  /* 0x00000013030d7227 */ /* 0x000fe200078e00ff */
[----:B------:R-:W-:-:S02]  /*3be0*/  ISETP.GE.AND P0, PT, R10, RZ, PT ;  /* 0x000000ff0a00720c */ /* 0x000fc40003f06270 */
[----:B------:R0:W-:Y:S01]  /*3bf0*/  STL [R1+0x1c], R5 ;  /* 0x00001c0501007387 */ /* 0x0001e20000100800 */
[----:B------:R-:W-:Y:S01]  /*3c00*/  IABS R10, R10 ;  /* 0x0000000a000a7213 */ /* 0x000fe20000000000 */
[----:B------:R-:W-:Y:S01]  /*3c10*/  IMAD.MOV R13, RZ, RZ, -R13 ;  /* 0x000000ffff0d7224 */ /* 0x000fe200078e0a0d */
[----:B-1----:R-:W-:Y:S01]  /*3c20*/  LOP3.LUT R6, R2, 0x10, RZ, 0xfc, !PT ;  /* 0x0000001002067812 */ /* 0x002fe200078efcff */
[----:B------:R-:W-:Y:S02]  /*3c30*/  @!P4 IMAD.MOV R4, RZ, RZ, -R4 ;  /* 0x000000ffff04c224 */ /* 0x000fe400078e0a04 */
[----:B------:R-:W-:Y:S01]  /*3c40*/  IMAD R8, R26, R13, R19 ;  /* 0x0000000d1a087224 */ /* 0x000fe200078e0213 */
[----:B------:R-:W-:Y:S02]  /*3c50*/  IABS R13, R16 ;  /* 0x00000010000d7213 */ /* 0x000fe40000000000 */
[----:B------:R-:W-:Y:S01]  /*3c60*/  @!P2 IMAD.IADD R0, R0, 0x1, -R26 ;  /* 0x000000010000a824 */ /* 0x000fe200078e0a1a */
[----:B------:R-:W-:Y:S01]  /*3c70*/  ISETP.GE.AND P2, PT, R14, RZ, PT ;  /* 0x000000ff0e00720c */ /* 0x000fe20003f46270 */
[----:B0-----:R-:W-:Y:S01]  /*3c80*/  IMAD.MOV.U32 R5, RZ, RZ, R11 ;  /* 0x000000ffff057224 */ /* 0x001fe200078e000b */
[----:B------:R-:W-:Y:S01]  /*3c90*/  IABS R14, R14 ;  /* 0x0000000e000e7213 */ /* 0x000fe20000000000 */
[----:B------:R-:W-:Y:S01]  /*3ca0*/  IMAD.MOV.U32 R28, RZ, RZ, R0 ;  /* 0x000000ffff1c7224 */ /* 0x000fe200078e0000 */
[C---:B------:R-:W-:Y:S01]  /*3cb0*/  ISETP.GT.U32.AND P4, PT, R26.reuse, R8, PT ;  /* 0x000000081a00720c */ /* 0x040fe20003f84070 */
[----:B------:R-:W-:Y:S01]  /*3cc0*/  @!P1 IMAD.MOV R5, RZ, RZ, -R5 ;  /* 0x000000ffff059224 */ /* 0x000fe200078e0a05 */
[----:B------:R-:W-:Y:S01]  /*3cd0*/  ISETP.GT.U32.AND P1, PT, R26, R9, PT ;  /* 0x000000091a00720c */ /* 0x000fe20003f24070 */
[----:B------:R-:W-:Y:S01]  /*3ce0*/  IMAD.MOV.U32 R11, RZ, RZ, R14 ;  /* 0x000000ffff0b7224 */ /* 0x000fe200078e000e */
[----:B------:R-:W-:Y:S01]  /*3cf0*/  LOP3.LUT R19, R2, 0x20, RZ, 0xfc, !PT ;  /* 0x0000002002137812 */ /* 0x000fe200078efcff */
[----:B------:R-:W-:Y:S01]  /*3d00*/  IMAD.HI.U32 R14, R3, R10, RZ ;  /* 0x0000000a030e7227 */ /* 0x000fe200078e00ff */
[----:B------:R0:W-:Y:S01]  /*3d10*/  STL [R1+0xc], R4 ;  /* 0x00000c0401007387 */ /* 0x0001e20000100800 */
[----:B------:R-:W-:-:S02]  /*3d20*/  IABS R29, R6 ;  /* 0x00000006001d7213 */ /* 0x000fc40000000000 */
[----:B------:R-:W-:Y:S01]  /*3d30*/  IMAD.MOV R14, RZ, RZ, -R14 ;  /* 0x000000ffff0e7224 */ /* 0x000fe200078e0a0e */
[----:B------:R1:W-:Y:S01]  /*3d40*/  STL [R1+0x8], R5 ;  /* 0x0000080501007387 */ /* 0x0003e20000100800 */
[----:B------:R-:W-:-:S04]  /*3d50*/  IMAD.HI.U32 R0, R3, R11, RZ ;  /* 0x0000000b03007227 */ /* 0x000fc800078e00ff */
[----:B------:R-:W-:Y:S01]  /*3d60*/  @!P1 IMAD.IADD R9, R9, 0x1, -R26 ;  /* 0x0000000109099824 */ /* 0x000fe200078e0a1a */
[----:B0-----:R-:W-:Y:S01]  /*3d70*/  LOP3.LUT R4, R2, 0x24, RZ, 0xfc, !PT ;  /* 0x0000002402047812 */ /* 0x001fe200078efcff */
[C---:B------:R-:W-:Y:S02]  /*3d80*/  IMAD R10, R26.reuse, R14, R10 ;  /* 0x0000000e1a0a7224 */ /* 0x040fe400078e020a */
[----:B------:R-:W-:Y:S01]  /*3d90*/  IMAD.MOV R14, RZ, RZ, -R0 ;  /* 0x000000ffff0e7224 */ /* 0x000fe200078e0a00 */
[----:B------:R-:W-:Y:S01]  /*3da0*/  ISETP.GT.U32.AND P1, PT, R26, R9, PT ;  /* 0x000000091a00720c */ /* 0x000fe20003f24070 */
[----:B------:R-:W-:Y:S01]  /*3db0*/  IMAD.HI.U32 R0, R3, R13, RZ ;  /* 0x0000000d03007227 */ /* 0x000fe200078e00ff */
[----:B------:R-:W-:Y:S02]  /*3dc0*/  IABS R12, R4 ;  /* 0x00000004000c7213 */ /* 0x000fe40000000000 */
[----:B-1----:R-:W-:Y:S01]  /*3dd0*/  LOP3.LUT R5, R2, 0xe, RZ, 0xfc, !PT ;  /* 0x0000000e02057812 */ /* 0x002fe200078efcff */
[----:B------:R-:W-:-:S02]  /*3de0*/  IMAD.MOV R0, RZ, RZ, -R0 ;  /* 0x000000ffff007224 */ /* 0x000fc400078e0a00 */
[--C-:B------:R-:W-:Y:S01]  /*3df0*/  @!P4 IMAD.IADD R8, R8, 0x1, -R26.reuse ;  /* 0x000000010808c824 */ /* 0x100fe200078e0a1a */
[----:B------:R-:W-:Y:S01]  /*3e00*/  IABS R23, R5 ;  /* 0x0000000500177213 */ /* 0x000fe20000000000 */
[----:B------:R-:W-:Y:S01]  /*3e10*/  IMAD R13, R26, R0, R13 ;  /* 0x000000001a0d7224 */ /* 0x000fe200078e020d */
[----:B------:R-:W-:Y:S01]  /*3e20*/  LOP3.LUT R0, R2, 0x1e, RZ, 0xfc, !PT ;  /* 0x0000001e02007812 */ /* 0x000fe200078efcff */
[C---:B------:R-:W-:Y:S01]  /*3e30*/  IMAD R11, R26.reuse, R14, R11 ;  /* 0x0000000e1a0b7224 */ /* 0x040fe200078e020b */
[----:B------:R-:W-:Y:S01]  /*3e40*/  ISETP.GT.U32.AND P4, PT, R26, R8, PT ;  /* 0x000000081a00720c */ /* 0x000fe20003f84070 */
[----:B------:R-:W-:Y:S01]  /*3e50*/  @!P1 IMAD.IADD R9, R9, 0x1, -R26 ;  /* 0x0000000109099824 */ /* 0x000fe200078e0a1a */
[----:B------:R-:W-:Y:S01]  /*3e60*/  IABS R14, R19 ;  /* 0x00000013000e7213 */ /* 0x000fe20000000000 */
[----:B------:R-:W-:Y:S01]  /*3e70*/  @!P5 IMAD.MOV R28, RZ, RZ, -R28 ;  /* 0x000000ffff1cd224 */ /* 0x000fe200078e0a1c */
[----:B------:R-:W-:Y:S01]  /*3e80*/  ISETP.GE.AND P5, PT, R4, RZ, PT ;  /* 0x000000ff0400720c */ /* 0x000fe20003fa6270 */
[----:B------:R-:W-:Y:S01]  /*3e90*/  @!P3 IMAD.MOV R9, RZ, RZ, -R9 ;  /* 0x000000ffff09b224 */ /* 0x000fe200078e0a09 */
[----:B------:R-:W-:Y:S01]  /*3ea0*/  ISETP.GT.U32.AND P3, PT, R26, R13, PT ;  /* 0x0000000d1a00720c */ /* 0x000fe20003f64070 */
[----:B------:R-:W-:Y:S01]  /*3eb0*/  IMAD.HI.U32 R17, R3, R14, RZ ;  /* 0x0000000e03117227 */ /* 0x000fe200078e00ff */
[----:B------:R-:W-:Y:S01]  /*3ec0*/  IABS R15, R0 ;  /* 0x00000000000f7213 */ /* 0x000fe20000000000 */
[----:B------:R-:W-:Y:S02]  /*3ed0*/  STL [R1+0x1a8c], R28 ;  /* 0x001a8c1c01007387 */ /* 0x000fe40000100800 */
[----:B------:R-:W-:-:S02]  /*3ee0*/  IMAD.MOV R17, RZ, RZ, -R17 ;  /* 0x000000ffff117224 */ /* 0x000fc400078e0a11 */
[----:B------:R-:W-:Y:S01]  /*3ef0*/  @!P4 IMAD.IADD R8, R8, 0x1, -R26 ;  /* 0x000000010808c824 */ /* 0x000fe200078e0a1a */
[----:B------:R-:W-:Y:S01]  /*3f00*/  ISETP.GT.U32.AND P4, PT, R26, R10, PT ;  /* 0x0000000a1a00720c */ /* 0x000fe20003f84070 */
[----:B------:R-:W-:-:S04]  /*3f10*/  IMAD.HI.U32 R4, R3, R12, RZ ;  /* 0x0000000c03047227 */ /* 0x000fc800078e00ff */
[----:B------:R-:W-:Y:S02]  /*3f20*/  @!P3 IMAD.IADD R13, R13, 0x1, -R26 ;  /* 0x000000010d0db824 */ /* 0x000fe400078e0a1a */
[C---:B------:R-:W-:Y:S02]  /*3f30*/  IMAD R14, R26.reuse, R17, R14 ;  /* 0x000000111a0e7224 */ /* 0x040fe400078e020e */
[----:B------:R-:W-:Y:S01]  /*3f40*/  IMAD.MOV R4, RZ, RZ, -R4 ;  /* 0x000000ffff047224 */ /* 0x000fe200078e0a04 */
[C---:B------:R-:W-:Y:S01]  /*3f50*/  ISETP.GT.U32.AND P3, PT, R26.reuse, R13, PT ;  /* 0x0000000d1a00720c */ /* 0x040fe20003f64070 */
[----:B------:R-:W-:Y:S01]  /*3f60*/  @!P6 IMAD.MOV R8, RZ, RZ, -R8 ;  /* 0x000000ffff08e224 */ /* 0x000fe200078e0a08 */
[----:B------:R-:W-:Y:S01]  /*3f70*/  ISETP.GT.U32.AND P6, PT, R26, R11, PT ;  /* 0x0000000b1a00720c */ /* 0x000fe20003fc4070 */
[----:B------:R-:W-:-:S03]  /*3f80*/  IMAD.HI.U32 R17, R3, R15, RZ ;  /* 0x0000000f03117227 */ /* 0x000fc600078e00ff */
[----:B------:R0:W-:Y:S01]  /*3f90*/  STL [R1+0x1a90], R8 ;  /* 0x001a900801007387 */ /* 0x0001e20000100800 */
[----:B------:R-:W-:Y:S01]  /*3fa0*/  IMAD R12, R26, R4, R12 ;  /* 0x000000041a0c7224 */ /* 0x000fe200078e020c */
[----:B------:R-:W-:Y:S01]  /*3fb0*/  LOP3.LUT R4, R2, 0x1c, RZ, 0xfc, !PT ;  /* 0x0000001c02047812 */ /* 0x000fe200078efcff */
[----:B------:R-:W-:Y:S01]  /*3fc0*/  IMAD.MOV R17, RZ, RZ, -R17 ;  /* 0x000000ffff117224 */ /* 0x000fe200078e0a11 */
[----:B------:R1:W-:Y:S01]  /*3fd0*/  STL [R1+0x1a94], R9 ;  /* 0x001a940901007387 */ /* 0x0003e20000100800 */
[--C-:B------:R-:W-:Y:S01]  /*3fe0*/  @!P4 IMAD.IADD R10, R10, 0x1, -R26.reuse ;  /* 0x000000010a0ac824 */ /* 0x100fe200078e0a1a */
[C---:B------:R-:W-:Y:S01]  /*3ff0*/  ISETP.GT.U32.AND P1, PT, R26.reuse, R12, PT ;  /* 0x0000000c1a00720c */ /* 0x040fe20003f24070 */
[C---:B------:R-:W-:Y:S01]  /*4000*/  IMAD R15, R26.reuse, R17, R15 ;  /* 0x000000111a0f7224 */ /* 0x040fe200078e020f */
[----:B------:R-:W-:Y:S01]  /*4010*/  IABS R18, R4 ;  /* 0x0000000400127213 */ /* 0x000fe20000000000 */
[--C-:B------:R-:W-:Y:S01]  /*4020*/  @!P3 IMAD.IADD R13, R13, 0x1, -R26.reuse ;  /* 0x000000010d0db824 */ /* 0x100fe200078e0a1a */
[C---:B------:R-:W-:Y:S01]  /*4030*/  ISETP.GT.U32.AND P4, PT, R26.reuse, R10, PT ;  /* 0x0000000a1a00720c */ /* 0x040fe20003f84070 */
[----:B------:R-:W-:Y:S01]  /*4040*/  @!P6 IMAD.IADD R11, R11, 0x1, -R26 ;  /* 0x000000010b0be824 */ /* 0x000fe200078e0a1a */
[----:B------:R-:W-:-:S02]  /*4050*/  ISETP.GT.U32.AND P3, PT, R26, R15, PT ;  /* 0x0000000f1a00720c */ /* 0x000fc40003f64070 */
[----:B0-----:R-:W-:Y:S02]  /*4060*/  LOP3.LUT R8, R2, 0x8, RZ, 0xfc, !PT ;  /* 0x0000000802087812 */ /* 0x001fe400078efcff */
[----:B------:R-:W-:Y:S02]  /*4070*/  ISETP.GT.U32.AND P6, PT, R26, R11, PT ;  /* 0x0000000b1a00720c */ /* 0x000fe40003fc4070 */
[----:B------:R-:W-:Y:S01]  /*4080*/  IABS R27, R8 ;  /* 0x00000008001b7213 */ /* 0x000fe20000000000 */
[----:B------:R-:W-:Y:S01]  /*4090*/  @!P1 IMAD.IADD R12, R12, 0x1, -R26 ;  /* 0x000000010c0c9824 */ /* 0x000fe200078e0a1a */
[----:B-1----:R-:W-:-:S03]  /*40a0*/  LOP3.LUT R9, R2, 0x2, RZ, 0xfc, !PT ;  /* 0x0000000202097812 */ /* 0x002fc600078efcff */
[--C-:B------:R-:W-:Y:S01]  /*40b0*/  @!P4 IMAD.IADD R10, R10, 0x1, -R26.reuse ;  /* 0x000000010a0ac824 */ /* 0x100fe200078e0a1a */
[----:B------:R-:W-:Y:S01]  /*40c0*/  ISETP.GE.AND P4, PT, R16, RZ, PT ;  /* 0x000000ff1000720c */ /* 0x000fe20003f86270 */
[----:B------:R-:W-:Y:S01]  /*40d0*/  @!P3 IMAD.IADD R15, R15, 0x1, -R26 ;  /* 0x000000010f0fb824 */ /* 0x000fe200078e0a1a */
[C---:B------:R-:W-:Y:S01]  /*40e0*/  ISETP.GT.U32.AND P1, PT, R26.reuse, R12, PT ;  /* 0x0000000c1a00720c */ /* 0x040fe20003f24070 */
[----:B------:R-:W-:Y:S02]  /*40f0*/  IMAD.MOV.U32 R16, RZ, RZ, R18 ;  /* 0x000000ffff107224 */ /* 0x000fe400078e0012 */
[----:B------:R-:W-:Y:S01]  /*4100*/  @!P6 IMAD.IADD R11, R11, 0x1, -R26 ;  /* 0x000000010b0be824 */ /* 0x000fe200078e0a1a */
[C---:B------:R-:W-:Y:S01]  /*4110*/  ISETP.GT.U32.AND P3, PT, R26.reuse, R15, PT ;  /* 0x0000000f1a00720c */ /* 0x040fe20003f64070 */
[----:B------:R-:W-:Y:S01]  /*4120*/  IMAD.HI.U32 R18, R3, R16, RZ ;  /* 0x0000001003127227 */ /* 0x000fe200078e00ff */
[----:B------:R-:W-:-:S03]  /*4130*/  ISETP.GT.U32.AND P6, PT, R26, R14, PT ;  /* 0x0000000e1a00720c */ /* 0x000fc60003fc4070 */
[----:B------:R-:W-:Y:S02]  /*4140*/  IMAD.MOV R18, RZ, RZ, -R18 ;  /* 0x000000ffff127224 */ /* 0x000fe400078e0a12 */
[----:B------:R-:W-:Y:S01]  /*4150*/  @!P2 IMAD.MOV R11, RZ, RZ, -R11 ;  /* 0x000000ffff0ba224 */ /* 0x000fe200078e0a0b */
[----:B------:R-:W-:Y:S01]  /*4160*/  ISETP.GE.AND P2, PT, R0, RZ, PT ;  /* 0x000000ff0000720c */ /* 0x000fe20003f46270 */
[----:B------:R-:W-:Y:S01]  /*4170*/  @!P1 IMAD.IADD R12, R12, 0x1, -R26 ;  /* 0x000000010c0c9824 */ /* 0x000fe200078e0a1a */
[----:B------:R-:W-:Y:S01]  /*4180*/  LOP3.LUT R0, R2, 0x1a, RZ, 0xfc, !PT ;  /* 0x0000001a02007812 */ /* 0x000fe200078efcff */
[----:B------:R-:W-:Y:S01]  /*4190*/  IMAD R16, R26, R18, R16 ;  /* 0x000000121a107224 */ /* 0x000fe200078e0210 */
[----:B------:R-:W-:Y:S01]  /*41a0*/  ISETP.GE.AND P1, PT, R4, RZ, PT ;  /* 0x000000ff0400720c */ /* 0x000fe20003f26270 */
[--C-:B------:R-:W-:Y:S01]  /*41b0*/  @!P3 IMAD.IADD R15, R15, 0x1, -R26.reuse ;  /* 0x000000010f0fb824 */ /* 0x100fe200078e0a1a */
[----:B------:R-:W-:Y:S01]  /*41c0*/  LOP3.LUT R4, R2, 0x18, RZ, 0xfc, !PT ;  /* 0x0000001802047812 */ /* 0x000fe200078efcff */
[----:B------:R-:W-:Y:S01]  /*41d0*/  @!P4 IMAD.MOV R13, RZ, RZ, -R13 ;  /* 0x000000ffff0dc224 */ /* 0x000fe200078e0a0d */
[----:B------:R-:W-:Y:S01]  /*41e0*/  IABS R17, R0 ;  /* 0x0000000000117213 */ /* 0x000fe20000000000 */
[----:B------:R-:W-:Y:S01]  /*41f0*/  @!P6 IMAD.IADD R14, R14, 0x1, -R26 ;  /* 0x000000010e0ee824 */ /* 0x000fe200078e0a1a */
[----:B------:R-:W-:Y:S01]  /*4200*/  ISETP.GT.U32.AND P3, PT, R26, R16, PT ;  /* 0x000000101a00720c */ /* 0x000fe20003f64070 */
[----:B------:R-:W-:Y:S01]  /*4210*/  @!P0 IMAD.MOV R10, RZ, RZ, -R10 ;  /* 0x000000ffff0a8224 */ /* 0x000fe200078e0a0a */
[----:B------:R-:W-:Y:S01]  /*4220*/  ISETP.GE.AND P4, PT, R4, RZ, PT ;  /* 0x000000ff0400720c */ /* 0x000fe20003f86270 */
[----:B------:R-:W-:Y:S01]  /*4230*/  @!P2 IMAD.MOV R15, RZ, RZ, -R15 ;  /* 0x000000ffff0fa224 */ /* 0x000fe200078e0a0f */
[----:B------:R-:W-:Y:S01]  /*4240*/  IABS R18, R4 ;  /* 0x0000000400127213 */ /* 0x000fe20000000000 */
[----:B------:R-:W-:Y:S01]  /*4250*/  IMAD.HI.U32 R4, R3, R17, RZ ;  /* 0x0000001103047227 */ /* 0x000fe200078e00ff */
[----:B------:R-:W-:Y:S01]  /*4260*/  ISETP.GT.U32.AND P6, PT, R26, R14, PT ;  /* 0x0000000e1a00720c */ /* 0x000fe20003fc4070 */
[----:B------:R-:W-:Y:S01]  /*4270*/  STL [R1+0x1a98], R10 ;  /* 0x001a980a01007387 */ /* 0x000fe20000100800 */
[----:B------:R-:W-:Y:S01]  /*4280*/  ISETP.GE.AND P0, PT, R19, RZ, PT ;  /* 0x000000ff1300720c */ /* 0x000fe20003f06270 */
[----:B------:R-:W-:Y:S01]  /*4290*/  IMAD.MOV R4, RZ, RZ, -R4 ;  /* 0x000000ffff047224 */ /* 0x000fe200078e0a04 */
[----:B------:R-:W-:Y:S01]  /*42a0*/  LOP3.LUT R19, R2, 0x16, RZ, 0xfc, !PT ;  /* 0x0000001602137812 */ /* 0x000fe200078efcff */
[----:B------:R-:W-:Y:S01]  /*42b0*/  @!P5 IMAD.MOV R12, RZ, RZ, -R12 ;  /* 0x000000ffff0cd224 */ /* 0x000fe200078e0a0c */
[----:B------:R-:W-:Y:S01]  /*42c0*/  ISETP.GE.AND P5, PT, R0, RZ, PT ;  /* 0x000000ff0000720c */ /* 0x000fe20003fa6270 */
[----:B------:R-:W-:Y:S01]  /*42d0*/  IMAD R17, R26, R4, R17 ;  /* 0x000000041a117224 */ /* 0x000fe200078e0211 */
[----:B------:R-:W-:Y:S01]  /*42e0*/  STL [R1+0x1a9c], R11 ;  /* 0x001a9c0b01007387 */ /* 0x000fe20000100800 */
[----:B------:R-:W-:-:S02]  /*42f0*/  @!P3 IMAD.IADD R16, R16, 0x1, -R26 ;  /* 0x000000011010b824 */ /* 0x000fc400078e0a1a */
[----:B------:R-:W-:Y:S01]  /*4300*/  IMAD.HI.U32 R0, R3, R18, RZ ;  /* 0x0000001203007227 */ /* 0x000fe200078e00ff */
[C---:B------:R-:W-:Y:S01]  /*4310*/  ISETP.GT.U32.AND P2, PT, R26.reuse, R17, PT ;  /* 0x000000111a00720c */ /* 0x040fe20003f44070 */
[----:B------:R0:W-:Y:S01]  /*4320*/  STL [R1+0x1aa0], R12 ;  /* 0x001aa00c01007387 */ /* 0x0001e20000100800 */
[----:B------:R-:W-:Y:S01]  /*4330*/  ISETP.GT.U32.AND P3, PT, R26, R16, PT ;  /* 0x000000101a00720c */ /* 0x000fe20003f64070 */
[----:B------:R-:W-:Y:S01]  /*4340*/  @!P6 IMAD.IADD R14, R14, 0x1, -R26 ;  /* 0x000000010e0ee824 */ /* 0x000fe200078e0a1a */
[----:B------:R-:W-:Y:S01]  /*4350*/  ISETP.GE.AND P6, PT, R19, RZ, PT ;  /* 0x000000ff1300720c */ /* 0x000fe20003fc6270 */
[----:B------:R-:W-:Y:S01]  /*4360*/  IMAD.MOV R0, RZ, RZ, -R0 ;  /* 0x000000ffff007224 */ /* 0x000fe200078e0a00 */
[----:B------:R-:W-:Y:S01]  /*4370*/  IABS R19, R19 ;  /* 0x0000001300137213 */ /* 0x000fe20000000000 */
[----:B------:R-:W-:Y:S01]  /*4380*/  @!P0 IMAD.MOV R14, RZ, RZ, -R14 ;  /* 0x000000ffff0e8224 */ /* 0x000fe200078e0a0e */
[----:B------:R-:W-:Y:S01]  /*4390*/  ISETP.GE.AND P0, PT, R20, RZ, PT ;  /* 0x000000ff1400720c */ /* 0x000fe20003f06270 */
[----:B------:R-:W-:Y:S01]  /*43a0*/  IMAD R18, R26, R0, R18 ;  /* 0x000000001a127224 */ /* 0x000fe200078e0212 */
[----:B------:R-:W-:Y:S01]  /*43b0*/  IABS R20, R20 ;  /* 0x0000001400147213 */ /* 0x000fe20000000000 */
[----:B------:R-:W-:Y:S01]  /*43c0*/  IMAD.HI.U32 R22, R3, R19, RZ ;  /* 0x0000001303167227 */ /* 0x000fe200078e00ff */
[----:B------:R-:W-:Y:S01]  /*43d0*/  STL [R1+0x1aa4], R13 ;  /* 0x001aa40d01007387 */ /* 0x000fe20000100800 */
[----:B0-----:R-:W-:-:S02]  /*43e0*/  LOP3.LUT R12, R2, 0xa, RZ, 0xfc, !PT ;  /* 0x0000000a020c7812 */ /* 0x001fc400078efcff */
[--C-:B------:R-:W-:Y:S01]  /*43f0*/  @!P2 IMAD.IADD R17, R17, 0x1, -R26.reuse ;  /* 0x000000011111a824 */ /* 0x100fe200078e0a1a */
[----:B------:R0:W-:Y:S01]  /*4400*/  STL [R1+0x1aa8], R14 ;  /* 0x001aa80e01007387 */ /* 0x0001e20000100800 */
[----:B------:R-:W-:Y:S01]  /*4410*/  @!P3 IMAD.IADD R16, R16, 0x1, -R26 ;  /* 0x000000011010b824 */ /* 0x000fe200078e0a1a */
[C---:B------:R-:W-:Y:S01]  /*4420*/  ISETP.GT.U32.AND P3, PT, R26.reuse, R18, PT ;  /* 0x000000121a00720c */ /* 0x040fe20003f64070 */
[----:B------:R-:W-:Y:S01]  /*4430*/  IMAD.HI.U32 R4, R3, R20, RZ ;  /* 0x0000001403047227 */ /* 0x000fe200078e00ff */
[----:B------:R-:W-:Y:S01]  /*4440*/  ISETP.GT.U32.AND P2, PT, R26, R17, PT ;  /* 0x000000111a00720c */ /* 0x000fe20003f44070 */
[----:B------:R1:W-:Y:S01]  /*4450*/  STL [R1+0x1aac], R15 ;  /* 0x001aac0f01007387 */ /* 0x0003e20000100800 */
[----:B------:R-:W-:Y:S01]  /*4460*/  IABS R25, R12 ;  /* 0x0000000c00197213 */ /* 0x000fe20000000000 */
[----:B------:R-:W-:Y:S01]  /*4470*/  IMAD.MOV R4, RZ, RZ, -R4 ;  /* 0x000000ffff047224 */ /* 0x000fe200078e0a04 */
[C---:B------:R-:W-:Y:S01]  /*4480*/  LOP3.LUT R11, R2.reuse, 0x6, RZ, 0xfc, !PT ;  /* 0x00000006020b7812 */ /* 0x040fe200078efcff */
[----:B------:R-:W-:Y:S01]  /*4490*/  IMAD.MOV R22, RZ, RZ, -R22 ;  /* 0x000000ffff167224 */ /* 0x000fe200078e0a16 */
[----:B0-----:R-:W-:Y:S01]  /*44a0*/  LOP3.LUT R14, R2, 0xc, RZ, 0xfc, !PT ;  /* 0x0000000c020e7812 */ /* 0x001fe200078efcff */
[----:B------:R-:W-:Y:S01]  /*44b0*/  IMAD R20, R26, R4, R20 ;  /* 0x000000041a147224 */ /* 0x000fe200078e0214 */
[----:B------:R-:W-:Y:S01]  /*44c0*/  LOP3.LUT R10, R2, 0x4, RZ, 0xfc, !PT ;  /* 0x00000004020a7812 */ /* 0x000fe200078efcff */
[----:B------:R-:W-:Y:S01]  /*44d0*/  IMAD R19, R26, R22, R19 ;  /* 0x000000161a137224 */ /* 0x000fe200078e0213 */
[----:B------:R-:W-:Y:S01]  /*44e0*/  IABS R24, R14 ;  /* 0x0000000e00187213 */ /* 0x000fe20000000000 */
[--C-:B------:R-:W-:Y:S01]  /*44f0*/  @!P3 IMAD.IADD R18, R18, 0x1, -R26.reuse ;  /* 0x000000011212b824 */ /* 0x100fe200078e0a1a */
[C---:B------:R-:W-:Y:S01]  /*4500*/  ISETP.GT.U32.AND P3, PT, R26.reuse, R20, PT ;  /* 0x000000141a00720c */ /* 0x040fe20003f64070 */
[----:B------:R-:W-:Y:S01]  /*4510*/  @!P2 IMAD.IADD R17, R17, 0x1, -R26 ;  /* 0x000000011111a824 */ /* 0x000fe200078e0a1a */
[----:B------:R-:W-:Y:S01]  /*4520*/  ISETP.GT.U32.AND P2, PT, R26, R19, PT ;  /* 0x000000131a00720c */ /* 0x000fe20003f44070 */
[----:B------:R-:W-:Y:S01]  /*4530*/  IMAD.HI.U32 R0, R3, R21, RZ ;  /* 0x0000001503007227 */ /* 0x000fe200078e00ff */
[----:B------:R-:W-:-:S03]  /*4540*/  IABS R13, R2 ;  /* 0x00000002000d7213 */ /* 0x000fc60000000000 */
[----:B------:R-:W-:Y:S02]  /*4550*/  IMAD.MOV R0, RZ, RZ, -R0 ;  /* 0x000000ffff007224 */ /* 0x000fe400078e0a00 */
[----:B------:R-:W-:-:S04]  /*4560*/  IMAD.HI.U32 R4, R3, R23, RZ ;  /* 0x0000001703047227 */ /* 0x000fc800078e00ff */
[--C-:B------:R-:W-:Y:S02]  /*4570*/  @!P3 IMAD.IADD R20, R20, 0x1, -R26.reuse ;  /* 0x000000011414b824 */ /* 0x100fe400078e0a1a */
[----:B------:R-:W-:Y:S02]  /*4580*/  @!P2 IMAD.IADD R19, R19, 0x1, -R26 ;  /* 0x000000011313a824 */ /* 0x000fe400078e0a1a */
[----:B------:R-:W-:Y:S01]  /*4590*/  IMAD.HI.U32 R22, R3, R29, RZ ;  /* 0x0000001d03167227 */ /* 0x000fe200078e00ff */
[C---:B------:R-:W-:Y:S02]  /*45a0*/  ISETP.GT.U32.AND P3, PT, R26.reuse, R20, PT ;  /* 0x000000141a00720c */ /* 0x040fe40003f64070 */
[C---:B------:R-:W-:Y:S01]  /*45b0*/  ISETP.GT.U32.AND P2, PT, R26.reuse, R19, PT ;  /* 0x000000131a00720c */ /* 0x040fe20003f44070 */
[----:B------:R-:W-:Y:S02]  /*45c0*/  IMAD R21, R26, R0, R21 ;  /* 0x000000001a157224 */ /* 0x000fe400078e0215 */
[----:B------:R-:W-:-:S02]  /*45d0*/  IMAD.MOV R4, RZ, RZ, -R4 ;  /* 0x000000ffff047224 */ /* 0x000fc400078e0a04 */
[----:B------:R-:W-:Y:S02]  /*45e0*/  IMAD.MOV R22, RZ, RZ, -R22 ;  /* 0x000000ffff167224 */ /* 0x000fe400078e0a16 */
[----:B------:R-:W-:-:S04]  /*45f0*/  IMAD.HI.U32 R0, R3, R24, RZ ;  /* 0x0000001803007227 */ /* 0x000fc800078e00ff */
[C---:B------:R-:W-:Y:S02]  /*4600*/  IMAD R23, R26.reuse, R4, R23 ;  /* 0x000000041a177224 */ /* 0x040fe400078e0217 */
[----:B------:R-:W-:Y:S01]  /*4610*/  @!P5 IMAD.MOV R17, RZ, RZ, -R17 ;  /* 0x000000ffff11d224 */ /* 0x000fe200078e0a11 */
[C---:B------:R-:W-:Y:S01]  /*4620*/  ISETP.GT.U32.AND P5, PT, R26.reuse, R21, PT ;  /* 0x000000151a00720c */ /* 0x040fe20003fa4070 */
[C---:B------:R-:W-:Y:S02]  /*4630*/  IMAD R22, R26.reuse, R22, R29 ;  /* 0x000000161a167224 */ /* 0x040fe400078e021d */
[----:B------:R-:W-:Y:S01]  /*4640*/  @!P1 IMAD.MOV R16, RZ, RZ, -R16 ;  /* 0x000000ffff109224 */ /* 0x000fe200078e0a10 */
[----:B------:R-:W-:Y:S01]  /*4650*/  ISETP.GT.U32.AND P1, PT, R26, R18, PT ;  /* 0x000000121a00720c */ /* 0x000fe20003f24070 */
[----:B------:R-:W-:Y:S02]  /*4660*/  IMAD.MOV R29, RZ, RZ, -R0 ;  /* 0x000000ffff1d7224 */ /* 0x000fe400078e0a00 */
[C---:B------:R-:W-:Y:S01]  /*4670*/  IMAD.HI.U32 R28, R3.reuse, R25, RZ ;  /* 0x00000019031c7227 */ /* 0x040fe200078e00ff */
[----:B------:R-:W-:Y:S03]  /*4680*/  STL [R1+0x1ab0], R16 ;  /* 0x001ab01001007387 */ /* 0x000fe60000100800 */
[----:B------:R-:W-:Y:S01]  /*4690*/  IMAD.HI.U32 R0, R3, R27, RZ ;  /* 0x0000001b03007227 */ /* 0x000fe200078e00ff */
[----:B------:R-:W-:Y:S03]  /*46a0*/  STL [R1+0x1ab4], R17 ;  /* 0x001ab41101007387 */ /* 0x000fe60000100800 */
[--C-:B------:R-:W-:Y:S01]  /*46b0*/  @!P3 IMAD.IADD R20, R20, 0x1, -R26.reuse ;  /* 0x000000011414b824 */ /* 0x100fe200078e0a1a */
[C---:B------:R-:W-:Y:S01]  /*46c0*/  ISETP.GT.U32.AND P3, PT, R26.reuse, R23, PT ;  /* 0x000000171a00720c */ /* 0x040fe20003f64070 */
[----:B------:R-:W-:Y:S01]  /*46d0*/  @!P2 IMAD.IADD R19, R19, 0x1, -R26 ;  /* 0x000000011313a824 */ /* 0x000fe200078e0a1a */
[C---:B------:R-:W-:Y:S01]  /*46e0*/  ISETP.GT.U32.AND P2, PT, R26.reuse, R22, PT ;  /* 0x000000161a00720c */ /* 0x040fe20003f44070 */
[----:B------:R-:W-:Y:S01]  /*46f0*/  IMAD R24, R26, R29, R24 ;  /* 0x0000001d1a187224 */ /* 0x000fe200078e0218 */
[----:B------:R-:W-:Y:S01]  /*4700*/  IABS R29, R11 ;  /* 0x0000000b001d7213 */ /* 0x000fe20000000000 */
[----:B------:R-:W-:-:S02]  /*4710*/  IMAD.MOV R4, RZ, RZ, -R28 ;  /* 0x000000ffff047224 */ /* 0x000fc400078e0a1c */
[----:B------:R-:W-:Y:S01]  /*4720*/  IMAD.MOV R0, RZ, RZ, -R0 ;  /* 0x000000ffff007224 */ /* 0x000fe200078e0a00 */
[----:B------:R-:W0:Y:S01]  /*4730*/  S2R R28, SR_TID.X ;  /* 0x00000000001c7919 */ /* 0x000e220000002100 */
[C---:B------:R-:W-:Y:S02]  /*4740*/  IMAD R25, R26.reuse, R4, R25 ;  /* 0x000000041a197224 */ /* 0x040fe400078e0219 */
[----:B------:R-:W-:Y:S01]  /*4750*/  IMAD R27, R26, R0, R27 ;  /* 0x000000001a1b7224 */ /* 0x000fe200078e021b */
[----:B------:R-:W-:Y:S01]  /*4760*/  IABS R0, R10 ;  /* 0x0000000a00007213 */ /* 0x000fe20000000000 */
[----:B------:R-:W-:-:S04]  /*4770*/  IMAD.HI.U32 R4, R3, R29, RZ ;  /* 0x0000001d03047227 */ /* 0x000fc800078e00ff */
[--C-:B------:R-:W-:Y:S01]  /*4780*/  @!P5 IMAD.IADD R21, R21, 0x1, -R26.reuse ;  /* 0x000000011515d824 */ /* 0x100fe200078e0a1a */
[----:B------:R-:W-:Y:S01]  /*4790*/  ISETP.GT.U32.AND P5, PT, R26, R24, PT ;  /* 0x000000181a00720c */ /* 0x000fe20003fa4070 */
[----:B------:R-:W-:Y:S01]  /*47a0*/  @!P1 IMAD.IADD R18, R18, 0x1, -R26 ;  /* 0x0000000112129824 */ /* 0x000fe200078e0a1a */
[----:B------:R-:W-:Y:S01]  /*47b0*/  ISETP.GE.AND P1, PT, R2, RZ, PT ;  /* 0x000000ff0200720c */ /* 0x000fe20003f26270 */
[----:B------:R-:W-:Y:S02]  /*47c0*/  IMAD.MOV R4, RZ, RZ, -R4 ;  /* 0x000000ffff047224 */ /* 0x000fe400078e0a04 */
[----:B------:R-:W-:-:S04]  /*47d0*/  IMAD.HI.U32 R2, R3, R0, RZ ;  /* 0x0000000003027227 */ /* 0x000fc800078e00ff */
[--C-:B------:R-:W-:Y:S01]  /*47e0*/  @!P3 IMAD.IADD R23, R23, 0x1, -R26.reuse ;  /* 0x000000011717b824 */ /* 0x100fe200078e0a1a */
[----:B------:R-:W-:Y:S01]  /*47f0*/  ISETP.GT.U32.AND P3, PT, R26, R21, PT ;  /* 0x000000151a00720c */ /* 0x000fe20003f64070 */
[----:B------:R-:W-:Y:S01]  /*4800*/  @!P2 IMAD.IADD R22, R22, 0x1, -R26 ;  /* 0x000000011616a824 */ /* 0x000fe200078e0a1a */
[C---:B------:R-:W-:Y:S01]  /*4810*/  ISETP.GT.U32.AND P2, PT, R26.reuse, R25, PT ;  /* 0x000000191a00720c */ /* 0x040fe20003f44070 */
[C---:B------:R-:W-:Y:S02]  /*4820*/  IMAD R29, R26.reuse, R4, R29 ;  /* 0x000000041a1d7224 */ /* 0x040fe400078e021d */
[----:B------:R-:W-:Y:S02]  /*4830*/  IMAD.MOV R4, RZ, RZ, -R2 ;  /* 0x000000ffff047224 */ /* 0x000fe400078e0a02 */
[----:B------:R-:W-:Y:S01]  /*4840*/  IMAD.MOV.U32 R2, RZ, RZ, R13 ;  /* 0x000000ffff027224 */ /* 0x000fe200078e000d */
[----:B------:R-:W-:Y:S01]  /*4850*/  IABS R13, R9 ;  /* 0x00000009000d7213 */ /* 0x000fe20000000000 */
[----:B------:R-:W-:Y:S01]  /*4860*/  @!P4 IMAD.MOV R18, RZ, RZ, -R18 ;  /* 0x000000ffff12c224 */ /* 0x000fe200078e0a12 */
[C---:B------:R-:W-:Y:S01]  /*4870*/  ISETP.GT.U32.AND P4, PT, R26.reuse, R22, PT ;  /* 0x000000161a00720c */ /* 0x040fe20003f84070 */
[----:B------:R-:W-:-:S02]  /*4880*/  IMAD R0, R26, R4, R0 ;  /* 0x000000041a007224 */ /* 0x000fc400078e0200 */
[----:B------:R-:W-:Y:S01]  /*4890*/  @!P5 IMAD.IADD R24, R24, 0x1, -R26 ;  /* 0x000000011818d824 */ /* 0x000fe200078e0a1a */
[----:B------:R-:W-:Y:S01]  /*48a0*/  ISETP.GT.U32.AND P5, PT, R26, R23, PT ;  /* 0x000000171a00720c */ /* 0x000fe20003fa4070 */
[----:B------:R-:W-:Y:S01]  /*48b0*/  IMAD.MOV.U32 R4, RZ, RZ, R13 ;  /* 0x000000ffff047224 */ /* 0x000fe200078e000d */
[----:B------:R-:W-:Y:S01]  /*48c0*/  STL [R1+0x1ab8], R18 ;  /* 0x001ab81201007387 */ /* 0x000fe20000100800 */
[----:B------:R-:W-:-:S04]  /*48d0*/  IMAD.HI.U32 R13, R3, R2, RZ ;  /* 0x00000002030d7227 */ /* 0x000fc800078e00ff */
[--C-:B------:R-:W-:Y:S01]  /*48e0*/  @!P3 IMAD.IADD R21, R21, 0x1, -R26.reuse ;  /* 0x000000011515b824 */ /* 0x100fe200078e0a1a */
[C---:B------:R-:W-:Y:S01]  /*48f0*/  ISETP.GT.U32.AND P3, PT, R26.reuse, R27, PT ;  /* 0x0000001b1a00720c */ /* 0x040fe20003f64070 */
[--C-:B------:R-:W-:Y:S01]  /*4900*/  @!P2 IMAD.IADD R25, R25, 0x1, -R26.reuse ;  /* 0x000000011919a824 */ /* 0x100fe200078e0a1a */
[----:B------:R-:W-:Y:S01]  /*4910*/  ISETP.GT.U32.AND P2, PT, R26, R24, PT ;  /* 0x000000181a00720c */ /* 0x000fe20003f44070 */
[----:B------:R-:W-:Y:S02]  /*4920*/  IMAD.MOV R13, RZ, RZ, -R13 ;  /* 0x000000ffff0d7224 */ /* 0x000fe400078e0a0d */
[----:B------:R-:W-:Y:S01]  /*4930*/  @!P4 IMAD.IADD R22, R22, 0x1, -R26 ;  /* 0x000000011616c824 */ /* 0x000fe200078e0a1a */
[C---:B------:R-:W-:Y:S01]  /*4940*/  ISETP.GT.U32.AND P4, PT, R26.reuse, R29, PT ;  /* 0x0000001d1a00720c */ /* 0x040fe20003f84070 */
[----:B------:R-:W-:Y:S01]  /*4950*/  IMAD R2, R26, R13, R2 ;  /* 0x0000000d1a027224 */ /* 0x000fe200078e0202 */
[----:B0-----:R-:W-:Y:S01]  /*4960*/  LOP3.LUT R13, R28, 0x7, RZ, 0xc0, !PT ;  /* 0x000000071c0d7812 */ /* 0x001fe200078ec0ff */
[----:B------:R-:W-:-:S04]  /*4970*/  IMAD.HI.U32 R3, R3, R4, RZ ;  /* 0x0000000403037227 */ /* 0x000fc800078e00ff */
[--C-:B------:R-:W-:Y:S01]  /*4980*/  @!P5 IMAD.IADD R23, R23, 0x1, -R26.reuse ;  /* 0x000000011717d824 */ /* 0x100fe200078e0a1a */
[C---:B------:R-:W-:Y:S01]  /*4990*/  ISETP.GT.U32.AND P5, PT, R26.reuse, R2, PT ;  /* 0x000000021a00720c */ /* 0x040fe20003fa4070 */
[----:B------:R-:W-:Y:S01]  /*49a0*/  @!P6 IMAD.MOV R19, RZ, RZ, -R19 ;  /* 0x000000ffff13e224 */ /* 0x000fe200078e0a13 */
[----:B------:R-:W-:Y:S01]  /*49b0*/  ISETP.GT.U32.AND P6, PT, R26, R25, PT ;  /* 0x000000191a00720c */ /* 0x000fe20003fc4070 */
[----:B------:R-:W-:Y:S02]  /*49c0*/  IMAD.MOV R3, RZ, RZ, -R3 ;  /* 0x000000ffff037224 */ /* 0x000fe400078e0a03 */
[--C-:B------:R-:W-:Y:S01]  /*49d0*/  @!P3 IMAD.IADD R27, R27, 0x1, -R26.reuse ;  /* 0x000000011b1bb824 */ /* 0x100fe200078e0a1a */
[----:B------:R-:W-:Y:S01]  /*49e0*/  STL [R1+0x1abc], R19 ;  /* 0x001abc1301007387 */ /* 0x000fe20000100800 */
[----:B------:R-:W-:Y:S01]  /*49f0*/  @!P2 IMAD.IADD R24, R24, 0x1, -R26 ;  /* 0x000000011818a824 */ /* 0x000fe200078e0a1a */
[C---:B------:R-:W-:Y:S01]  /*4a00*/  ISETP.GT.U32.AND P2, PT, R26.reuse, R0, PT ;  /* 0x000000001a00720c */ /* 0x040fe20003f44070 */
[----:B------:R-:W-:-:S02]  /*4a10*/  IMAD R4, R26, R3, R4 ;  /* 0x000000031a047224 */ /* 0x000fc400078e0204 */
[----:B------:R-:W-:Y:S01]  /*4a20*/  @!P0 IMAD.MOV R20, RZ, RZ, -R20 ;  /* 0x000000ffff148224 */ /* 0x000fe200078e0a14 */
[C---:B------:R-:W-:Y:S01]  /*4a30*/  ISETP.GT.U32.AND P0, PT, R26.reuse, R27, PT ;  /* 0x0000001b1a00720c */ /* 0x040fe20003f04070 */
[--C-:B------:R-:W-:Y:S01]  /*4a40*/  @!P4 IMAD.IADD R29, R29, 0x1, -R26.reuse ;  /* 0x000000011d1dc824 */ /* 0x100fe200078e0a1a */
[----:B------:R-:W-:Y:S01]  /*4a50*/  ISETP.GT.U32.AND P3, PT, R26, R4, PT ;  /* 0x000000041a00720c */ /* 0x000fe20003f64070 */
[--C-:B------:R-:W-:Y:S01]  /*4a60*/  @!P5 IMAD.IADD R2, R2, 0x1, -R26.reuse ;  /* 0x000000010202d824 */ /* 0x100fe200078e0a1a */
[----:B------:R-:W-:Y:S01]  /*4a70*/  ISETP.GE.AND P4, PT, R6, RZ, PT ;  /* 0x000000ff0600720c */ /* 0x000fe20003f86270 */
[----:B------:R-:W-:Y:S01]  /*4a80*/  IMAD.SHL.U32 R3, R28, 0x2, RZ ;  /* 0x000000021c037824 */ /* 0x000fe200078e00ff */
[----:B------:R-:W-:Y:S01]  /*4a90*/  ISETP.GE.AND P5, PT, R5, RZ, PT ;  /* 0x000000ff0500720c */ /* 0x000fe20003fa6270 */
[----:B-1----:R-:W-:Y:S02]  /*4aa0*/  IMAD R15, R13, 0x90, RZ ;  /* 0x000000900d0f7824 */ /* 0x002fe400078e02ff */
[--C-:B------:R-:W-:Y:S01]  /*4ab0*/  @!P6 IMAD.IADD R25, R25, 0x1, -R26.reuse ;  /* 0x000000011919e824 */ /* 0x100fe200078e0a1a */
[----:B------:R-:W-:Y:S01]  /*4ac0*/  ISETP.GE.AND P6, PT, R7, RZ, PT ;  /* 0x000000ff0700720c */ /* 0x000fe20003fc6270 */
[--C-:B------:R-:W-:Y:S01]  /*4ad0*/  @!P2 IMAD.IADD R0, R0, 0x1, -R26.reuse ;  /* 0x000000010000a824 */ /* 0x100fe200078e0a1a */
[----:B------:R-:W-:Y:S01]  /*4ae0*/  LOP3.LUT R15, R15, 0x30, R3, 0x78, !PT ;  /* 0x000000300f0f7812 */ /* 0x000fe200078e7803 */
[--C-:B------:R-:W-:Y:S01]  /*4af0*/  @!P0 IMAD.IADD R27, R27, 0x1, -R26.reuse ;  /* 0x000000011b1b8824 */ /* 0x100fe200078e0a1a */
[----:B------:R-:W-:Y:S01]  /*4b00*/  ISETP.GE.AND P2, PT, R14, RZ, PT ;  /* 0x000000ff0e00720c */ /* 0x000fe20003f46270 */
[----:B------:R-:W-:Y:S01]  /*4b10*/  IMAD R13, R13, 0x410, RZ ;  /* 0x000004100d0d7824 */ /* 0x000fe200078e02ff */
[----:B------:R-:W-:Y:S01]  /*4b20*/  LOP3.LUT R3, R3, 0x10, RZ, 0xc0, !PT ;  /* 0x0000001003037812 */ /* 0x000fe200078ec0ff */
[----:B------:R-:W-:Y:S01]  /*4b30*/  @!P3 IMAD.IADD R4, R4, 0x1, -R26 ;  /* 0x000000010404b824 */ /* 0x000fe200078e0a1a */
[----:B------:R-:W-:Y:S01]  /*4b40*/  ISETP.GE.AND P0, PT, R8, RZ, PT ;  /* 0x000000ff0800720c */ /* 0x000fe20003f06270 */
[----:B------:R-:W-:Y:S01]  /*4b50*/  IMAD.SHL.U32 R8, R28, 0x200, RZ ;  /* 0x000002001c087824 */ /* 0x000fe200078e00ff */
[----:B------:R-:W-:Y:S01]  /*4b60*/  LOP3.LUT R3, R3, 0x60, R28, 0xf8, !PT ;  /* 0x0000006003037812 */ /* 0x000fe200078ef81c */
[----:B------:R-:W-:Y:S01]  /*4b70*/  @!P4 IMAD.MOV R22, RZ, RZ, -R22 ;  /* 0x000000ffff16c224 */ /* 0x000fe200078e0a16 */
[C---:B------:R-:W-:Y:S01]  /*4b80*/  ISETP.GT.U32.AND P3, PT, R26.reuse, R29, PT ;  /* 0x0000001d1a00720c */ /* 0x040fe20003f64070 */
[----:B------:R-:W-:Y:S01]  /*4b90*/  @!P5 IMAD.MOV R23, RZ, RZ, -R23 ;  /* 0x000000ffff17d224 */ /* 0x000fe200078e0a17 */
[C---:B------:R-:W-:Y:S01]  /*4ba0*/  ISETP.GT.U32.AND P4, PT, R26.reuse, R2, PT ;  /* 0x000000021a00720c */ /* 0x040fe20003f84070 */
[----:B------:R-:W-:Y:S01]  /*4bb0*/  @!P6 IMAD.MOV R21, RZ, RZ, -R21 ;  /* 0x000000ffff15e224 */ /* 0x000fe200078e0a15 */
[----:B------:R-:W-:Y:S01]  /*4bc0*/  ISETP.GT.U32.AND P5, PT, R26, R0, PT ;  /* 0x000000001a00720c */ /* 0x000fe20003fa4070 */
[----:B------:R-:W2:Y:S01]  /*4bd0*/  LDL.LU R7, [R1+0x1b0c] ;  /* 0x001b0c0001077983 */ /* 0x000ea20000300800 */
[----:B------:R-:W-:-:S02]  /*4be0*/  LOP3.LUT R3, R13, R3, RZ, 0x3c, !PT ;  /* 0x000000030d037212 */ /* 0x000fc400078e3cff */
[----:B------:R-:W-:Y:S01]  /*4bf0*/  LOP3.LUT R8, R8, 0x2000, RZ, 0xc0, !PT ;  /* 0x0000200008087812 */ /* 0x000fe200078ec0ff */
[----:B------:R-:W3:Y:S01]  /*4c00*/  LDL.LU R6, [R1+0x1b08] ;  /* 0x001b080001067983 */ /* 0x000ee20000300800 */
[----:B------:R-:W-:-:S03]  /*4c10*/  @!P2 IMAD.MOV R24, RZ, RZ, -R24 ;  /* 0x000000ffff18a224 */ /* 0x000fc600078e0a18 */
[----:B------:R-:W4:Y:S01]  /*4c20*/  LDL.LU R5, [R1+0x1b04] ;  /* 0x001b040001057983 */ /* 0x000f220000300800 */
[----:B------:R-:W-:Y:S01]  /*4c30*/  IMAD.IADD R3, R8, 0x1, R3 ;  /* 0x0000000108037824 */ /* 0x000fe200078e0203 */
[----:B------:R-:W-:Y:S01]  /*4c40*/  ISETP.GE.AND P6, PT, R12, RZ, PT ;  /* 0x000000ff0c00720c */ /* 0x000fe20003fc6270 */
[--C-:B------:R-:W-:Y:S01]  /*4c50*/  @!P3 IMAD.IADD R29, R29, 0x1, -R26.reuse ;  /* 0x000000011d1db824 */ /* 0x100fe200078e0a1a */
[----:B------:R-:W-:Y:S01]  /*4c60*/  STL [R1+0x1ac0], R20 ;  /* 0x001ac01401007387 */ /* 0x000fe20000100800 */
[----:B------:R-:W-:Y:S01]  /*4c70*/  ISETP.GE.AND P3, PT, R11, RZ, PT ;  /* 0x000000ff0b00720c */ /* 0x000fe20003f66270 */
[--C-:B------:R-:W-:Y:S01]  /*4c80*/  @!P4 IMAD.IADD R2, R2, 0x1, -R26.reuse ;  /* 0x000000010202c824 */ /* 0x100fe200078e0a1a */
[----:B------:R-:W-:Y:S01]  /*4c90*/  ISETP.GE.AND P4, PT, R10, RZ, PT ;  /* 0x000000ff0a00720c */ /* 0x000fe20003f86270 */
[----:B------:R-:W-:Y:S01]  /*4ca0*/  STL [R1+0x1ac4], R21 ;  /* 0x001ac41501007387 */ /* 0x000fe20000100800 */
[----:B------:R-:W-:Y:S01]  /*4cb0*/  @!P5 IMAD.IADD R0, R0, 0x1, -R26 ;  /* 0x000000010000d824 */ /* 0x000fe200078e0a1a */
[----:B------:R-:W-:-:S02]  /*4cc0*/  ISETP.GE.AND P5, PT, R9, RZ, PT ;  /* 0x000000ff0900720c */ /* 0x000fc40003fa6270 */
[----:B------:R-:W-:Y:S01]  /*4cd0*/  STL [R1+0x1ac8], R22 ;  /* 0x001ac81601007387 */ /* 0x000fe20000100800 */
[----:B------:R-:W-:Y:S02]  /*4ce0*/  ISETP.GT.U32.AND P2, PT, R26, R4, PT ;  /* 0x000000041a00720c */ /* 0x000fe40003f44070 */
[----:B------:R-:W-:Y:S01]  /*4cf0*/  LOP3.LUT R28, R28, 0x3f, RZ, 0xc0, !PT ;  /* 0x0000003f1c1c7812 */ /* 0x000fe200078ec0ff */
[----:B------:R-:W-:Y:S04]  /*4d00*/  STL [R1+0x1acc], R23 ;  /* 0x001acc1701007387 */ /* 0x000fe80000100800 */
[----:B------:R-:W-:Y:S01]  /*4d10*/  STL [R1+0x1ad0], R24 ;  /* 0x001ad01801007387 */ /* 0x000fe20000100800 */
[----:B------:R-:W-:-:S03]  /*4d20*/  IMAD R13, R28, c[0x0][0x18c], RZ ;  /* 0x000063001c0d7a24 */ /* 0x000fc600078e02ff */
[----:B------:R0:W-:Y:S01]  /*4d30*/  STL [R1+0x1a10], R3 ;  /* 0x001a100301007387 */ /* 0x0001e20000100800 */
[----:B------:R-:W-:Y:S02]  /*4d40*/  @!P6 IMAD.MOV R25, RZ, RZ, -R25 ;  /* 0x000000ffff19e224 */ /* 0x000fe400078e0a19 */
[----:B------:R-:W-:Y:S01]  /*4d50*/  @!P2 IMAD.IADD R4, R4, 0x1, -R26 ;  /* 0x000000010404a824 */ /* 0x000fe200078e0a1a */
[----:B------:R-:W4:Y:S04]  /*4d60*/  LDL.LU R12, [R1+0x30] ;  /* 0x00003000010c7983 */ /* 0x000f280000300800 */
[----:B------:R-:W4:Y:S04]  /*4d70*/  LDL.LU R11, [R1+0x40] ;  /* 0x00004000010b7983 */ /* 0x000f280000300800 */
[----:B------:R-:W4:Y:S04]  /*4d80*/  LDL.LU R10, [R1+0x50] ;  /* 0x00005000010a7983 */ /* 0x000f280000300800 */
[----:B------:R-:W4:Y:S01]  /*4d90*/  LDL.LU R9, [R1+0x58] ;  /* 0x0000580001097983 */ /* 0x000f220000300800 */
[----:B------:R-:W-:Y:S01]  /*4da0*/  LEA R26, P6, R13, c[0x0][0x168], 0x1 ;  /* 0x00005a000d1a7a11 */ /* 0x000fe200078c08ff */
[----:B------:R-:W-:-:S02]  /*4db0*/  @!P0 IMAD.MOV R27, RZ, RZ, -R27 ;  /* 0x000000ffff1b8224 */ /* 0x000fc400078e0a1b */
[----:B------:R-:W4:Y:S01]  /*4dc0*/  LDL.LU R8, [R1+0xbc] ;  /* 0x0000bc0001087983 */ /* 0x000f220000300800 */
[----:B------:R-:W-:Y:S02]  /*4dd0*/  @!P3 IMAD.MOV R29, RZ, RZ, -R29 ;  /* 0x000000ffff1db224 */ /* 0x000fe400078e0a1d */
[----:B------:R-:W-:Y:S01]  /*4de0*/  @!P1 IMAD.MOV R2, RZ, RZ, -R2 ;  /* 0x000000ffff029224 */ /* 0x000fe200078e0a02 */
[----:B------:R-:W4:Y:S01]  /*4df0*/  LDL.LU R28, [R1+0x5c] ;  /* 0x00005c00011c7983 */ /* 0x000f220000300800 */
[----:B------:R-:W-:Y:S01]  /*4e00*/  @!P4 IMAD.MOV R0, RZ, RZ, -R0 ;  /* 0x000000ffff00c224 */ /* 0x000fe200078e0a00 */
[----:B------:R-:W-:Y:S01]  /*4e10*/  ISETP.NE.AND P2, PT, RZ, c[0x0][0x17c], PT ;  /* 0x00005f00ff007a0c */ /* 0x000fe20003f45270 */
[----:B------:R-:W-:Y:S01]  /*4e20*/  @!P5 IMAD.MOV R4, RZ, RZ, -R4 ;  /* 0x000000ffff04d224 */ /* 0x000fe200078e0a04 */
[----:B------:R-:W-:Y:S01]  /*4e30*/  STL [R1+0x1ad4], R25 ;  /* 0x001ad41901007387 */ /* 0x000fe20000100800 */
[----:B0-----:R-:W-:-:S03]  /*4e40*/  LOP3.LUT R3, RZ, c[0x0][0x17c], RZ, 0x33, !PT ;  /* 0x00005f00ff037a12 */ /* 0x001fc600078e33ff */
[----:B------:R-:W-:Y:S04]  /*4e50*/  STL [R1+0x1a38], R26 ;  /* 0x001a381a01007387 */ /* 0x000fe80000100800 */
[----:B------:R-:W-:Y:S04]  /*4e60*/  STL [R1+0x1ad8], R27 ;  /* 0x001ad81b01007387 */ /* 0x000fe80000100800 */
[----:B------:R-:W-:Y:S04]  /*4e70*/  STL [R1+0x1adc], R29 ;  /* 0x001adc1d01007387 */ /* 0x000fe80000100800 */
[----:B------:R-:W-:Y:S04]  /*4e80*/  STL [R1+0x1ae0], R2 ;  /* 0x001ae00201007387 */ /* 0x000fe80000100800 */
[----:B------:R2:W-:Y:S04]  /*4e90*/  STL [R1+0x1ae4], R0 ;  /* 0x001ae40001007387 */ /* 0x0005e80000100800 */
[----:B------:R4:W-:Y:S01]  /*4ea0*/  STL [R1+0x1ae8], R4 ;  /* 0x001ae80401007387 */ /* 0x0009e20000100800 */
[----:B--2---:R-:W-:-:S02]  /*4eb0*/  SEL R0, R3, R7, !P2 ;  /* 0x0000000703007207 */ /* 0x004fc40005000000 */
[C---:B---3--:R-:W-:Y:S02]  /*4ec0*/  SEL R2, R3.reuse, R6, !P2 ;  /* 0x0000000603027207 */ /* 0x048fe40005000000 */
[----:B----4-:R-:W-:-:S05]  /*4ed0*/  SEL R4, R3, R5, !P2 ;  /* 0x0000000503047207 */ /* 0x010fca0005000000 */
[----:B------:R0:W-:Y:S04]  /*4ee0*/  STL [R1+0x14], R4 ;  /* 0x0000140401007387 */ /* 0x0001e80000100800 */
[----:B------:R1:W-:Y:S01]  /*4ef0*/  STL [R1+0x10], R2 ;  /* 0x0000100201007387 */ /* 0x0003e20000100800 */
[C---:B------:R-:W-:Y:S02]  /*4f00*/  SEL R7, R3.reuse, R12, !P2 ;  /* 0x0000000c03077207 */ /* 0x040fe40005000000 */
[----:B------:R-:W-:-:S03]  /*4f10*/  SEL R5, R3, R11, !P2 ;  /* 0x0000000b03057207 */ /* 0x000fc60005000000 */
[----:B------:R-:W-:Y:S01]  /*4f20*/  STL [R1+0x1aec], R7 ;  /* 0x001aec0701007387 */ /* 0x000fe20000100800 */
[----:B------:R-:W-:-:S03]  /*4f30*/  SEL R6, R3, R10, !P2 ;  /* 0x0000000a03067207 */ /* 0x000fc60005000000 */
[----:B------:R2:W-:Y:S01]  /*4f40*/  STL [R1], R0 ;  /* 0x0000000001007387 */ /* 0x0005e20000100800 */
[----:B0-----:R-:W-:-:S03]  /*4f50*/  SEL R4, R3, R9, !P2 ;  /* 0x0000000903047207 */ /* 0x001fc60005000000 */
[----:B------:R-:W-:Y:S01]  /*4f60*/  STL [R1+0x1af0], R5 ;  /* 0x001af00501007387 */ /* 0x000fe20000100800 */
[----:B-1----:R-:W-:-:S03]  /*4f70*/  SEL R2, R3, R8, !P2 ;  /* 0x0000000803027207 */ /* 0x002fc60005000000 */
[----:B------:R0:W-:Y:S01]  /*4f80*/  STL [R1+0x1af4], R6 ;  /* 0x001af40601007387 */ /* 0x0001e20000100800 */
[----:B--2---:R-:W-:-:S03]  /*4f90*/  SEL R0, R3, R28, !P2 ;  /* 0x0000001c03007207 */ /* 0x004fc60005000000 */
[----:B------:R-:W-:Y:S04]  /*4fa0*/  STL [R1+0x20], R4 ;  /* 0x0000200401007387 */ /* 0x000fe80000100800 */
[----:B0-----:R-:W2:Y:S04]  /*4fb0*/  LDL.LU R6, [R1+0x70] ;  /* 0x0000700001067983 */ /* 0x001ea80000300800 */
[----:B------:R-:W-:Y:S04]  /*4fc0*/  STL [R1+0x28], R2 ;  /* 0x0000280201007387 */ /* 0x000fe80000100800 */
[----:B--2---:R0:W-:Y:S04]  /*4fd0*/  STL [R1+0x1af8], R6 ;  /* 0x001af80601007387 */ /* 0x0041e80000100800 */
[----:B------:R-:W-:Y:S04]  /*4fe0*/  STL [R1+0x30], R0 ;  /* 0x0000300001007387 */ /* 0x000fe80000100800 */
[----:B0-----:R-:W2:Y:S04]  /*4ff0*/  LDL.LU R6, [R1+0xb8] ;  /* 0x0000b80001067983 */ /* 0x001ea80000300800 */
[----:B--2---:R0:W-:Y:S04]  /*5000*/  STL [R1+0x1afc], R6 ;  /* 0x001afc0601007387 */ /* 0x0041e80000100800 */
[----:B0-----:R-:W2:Y:S04]  /*5010*/  LDL.LU R6, [R1+0xb4] ;  /* 0x0000b40001067983 */ /* 0x001ea80000300800 */
[----:B--2---:R0:W-:Y:S04]  /*5020*/  STL [R1+0x1b00], R6 ;  /* 0x001b000601007387 */ /* 0x0041e80000100800 */
[----:B0-----:R-:W2:Y:S04]  /*5030*/  LDL.LU R6, [R1+0x60] ;  /* 0x0000600001067983 */ /* 0x001ea80000300800 */
[----:B------:R-:W3:Y:S04]  /*5040*/  LDL.LU R5, [R1+0x78] ;  /* 0x0000780001057983 */ /* 0x000ee80000300800 */
[----:B------:R-:W4:Y:S04]  /*5050*/  LDL.LU R7, [R1+0xb0] ;  /* 0x0000b00001077983 */ /* 0x000f280000300800 */
[----:B------:R-:W3:Y:S04]  /*5060*/  LDL.LU R4, [R1+0xac] ;  /* 0x0000ac0001047983 */ /* 0x000ee80000300800 */
        /* <DEDUP_REMOVED lines=23> */
[----:B------:R-:W3:Y:S01]  /*51e0*/  LDL.LU R26, [R1+0x8] ;  /* 0x00000800011a7983 */ /* 0x000ee20000300800 */
[----:B--2---:R-:W-:-:S05]  /*51f0*/  SEL R6, R3, R6, !P2 ;  /* 0x0000000603067207 */ /* 0x004fca0005000000 */
[----:B------:R0:W-:Y:S04]  /*5200*/  STL [R1+0x38], R6 ;  /* 0x0000380601007387 */ /* 0x0001e80000100800 */
[----:B0-----:R-:W2:Y:S02]  /*5210*/  LDL.LU R6, [R1+0x1b00] ;  /* 0x001b000001067983 */ /* 0x001ea40000300800 */
[----:B--2---:R-:W-:-:S05]  /*5220*/  SEL R6, R3, R6, !P2 ;  /* 0x0000000603067207 */ /* 0x004fca0005000000 */
[----:B------:R0:W-:Y:S04]  /*5230*/  STL [R1+0x40], R6 ;  /* 0x0000400601007387 */ /* 0x0001e80000100800 */
[----:B0-----:R-:W2:Y:S02]  /*5240*/  LDL.LU R6, [R1+0x1afc] ;  /* 0x001afc0001067983 */ /* 0x001ea40000300800 */
[----:B--2---:R-:W-:-:S05]  /*5250*/  SEL R6, R3, R6, !P2 ;  /* 0x0000000603067207 */ /* 0x004fca0005000000 */
[----:B------:R0:W-:Y:S04]  /*5260*/  STL [R1+0x58], R6 ;  /* 0x0000580601007387 */ /* 0x0001e80000100800 */
[----:B0-----:R-:W2:Y:S01]  /*5270*/  LDL.LU R6, [R1+0x1af8] ;  /* 0x001af80001067983 */ /* 0x001ea20000300800 */
[C---:B---3--:R-:W-:Y:S02]  /*5280*/  SEL R5, R3.reuse, R5, !P2 ;  /* 0x0000000503057207 */ /* 0x048fe40005000000 */
[C---:B----4-:R-:W-:Y:S02]  /*5290*/  SEL R7, R3.reuse, R7, !P2 ;  /* 0x0000000703077207 */ /* 0x050fe40005000000 */
[C---:B------:R-:W-:Y:S02]  /*52a0*/  SEL R4, R3.reuse, R4, !P2 ;  /* 0x0000000403047207 */ /* 0x040fe40005000000 */
[----:B------:R-:W-:-:S02]  /*52b0*/  SEL R0, R3, R0, !P2 ;  /* 0x0000000003007207 */ /* 0x000fc40005000000 */
[C---:B------:R-:W-:Y:S02]  /*52c0*/  SEL R2, R3.reuse, R2, !P2 ;  /* 0x0000000203027207 */ /* 0x040fe40005000000 */
[C---:B------:R-:W-:Y:S02]  /*52d0*/  SEL R29, R3.reuse, R29, !P2 ;  /* 0x0000001d031d7207 */ /* 0x040fe40005000000 */
[C---:B------:R-:W-:Y:S02]  /*52e0*/  SEL R27, R3.reuse, R27, !P2 ;  /* 0x0000001b031b7207 */ /* 0x040fe40005000000 */
[C---:B------:R-:W-:Y:S02]  /*52f0*/  SEL R25, R3.reuse, R25, !P2 ;  /* 0x0000001903197207 */ /* 0x040fe40005000000 */
        /* <DEDUP_REMOVED lines=18> */
[----:B--2---:R-:W-:-:S05]  /*5420*/  SEL R6, R3, R6, !P2 ;  /* 0x0000000603067207 */ /* 0x004fca0005000000 */
[----:B------:R0:W-:Y:S04]  /*5430*/  STL [R1+0x60], R6 ;  /* 0x0000600601007387 */ /* 0x0001e80000100800 */
[----:B0-----:R-:W2:Y:S04]  /*5440*/  LDL.LU R6, [R1+0x1af4] ;  /* 0x001af40001067983 */ /* 0x001ea80000300800 */
[----:B------:R0:W-:Y:S04]  /*5450*/  STL [R1+0x68], R5 ;  /* 0x0000680501007387 */ /* 0x0001e80000100800 */
[----:B0-----:R-:W3:Y:S04]  /*5460*/  LDL.LU R5, [R1+0x1af0] ;  /* 0x001af00001057983 */ /* 0x001ee80000300800 */
[----:B------:R0:W-:Y:S04]  /*5470*/  STL [R1+0x70], R7 ;  /* 0x0000700701007387 */ /* 0x0001e80000100800 */
[----:B0-----:R-:W4:Y:S04]  /*5480*/  LDL.LU R7, [R1+0x1aec] ;  /* 0x001aec0001077983 */ /* 0x001f280000300800 */
[----:B------:R0:W-:Y:S04]  /*5490*/  STL [R1+0x78], R4 ;  /* 0x0000780401007387 */ /* 0x0001e80000100800 */
[----:B0-----:R-:W2:Y:S04]  /*54a0*/  LDL.LU R4, [R1+0x1ae8] ;  /* 0x001ae80001047983 */ /* 0x001ea80000300800 */
        /* <DEDUP_REMOVED lines=41> */
[----:B0-----:R-:W3:Y:S04]  /*5740*/  LDL.LU R9, [R1+0x1a94] ;  /* 0x001a940001097983 */ /* 0x001ee80000300800 */
[----:B------:R0:W-:Y:S04]  /*5750*/  STL [R1+0x94], R8 ;  /* 0x0000940801007387 */ /* 0x0001e80000100800 */
[----:B0-----:R-:W3:Y:S04]  /*5760*/  LDL.LU R8, [R1+0x1a90] ;  /* 0x001a900001087983 */ /* 0x001ee80000300800 */
[----:B------:R0:W-:Y:S04]  /*5770*/  STL [R1+0x8c], R28 ;  /* 0x00008c1c01007387 */ /* 0x0001e80000100800 */
[----:B0-----:R-:W3:Y:S01]  /*5780*/  LDL.LU R28, [R1+0x1a8c] ;  /* 0x001a8c00011c7983 */ /* 0x001ee20000300800 */
[----:B------:R-:W-:-:S05]  /*5790*/  SEL R26, R3, R26, !P2 ;  /* 0x0000001a031a7207 */ /* 0x000fca0005000000 */
[----:B------:R3:W-:Y:S01]  /*57a0*/  STL [R1+0x88], R26 ;  /* 0x0000881a01007387 */ /* 0x0007e20000100800 */
[C---:B--2---:R-:W-:Y:S02]  /*57b0*/  SEL R10, R3.reuse, R10, !P2 ;  /* 0x0000000a030a7207 */ /* 0x044fe40005000000 */
[C---:B---3--:R-:W-:Y:S02]  /*57c0*/  SEL R26, R3.reuse, R28, !P2 ;  /* 0x0000001c031a7207 */ /* 0x048fe40005000000 */
[----:B------:R-:W2:Y:S04]  /*57d0*/  LDL.LU R28, [R1+0x1a88] ;  /* 0x001a8800011c7983 */ /* 0x000ea80000300800 */
[----:B------:R0:W-:Y:S02]  /*57e0*/  STL [R1+0x84], R26 ;  /* 0x0000841a01007387 */ /* 0x0001e40000100800 */
[----:B0-----:R-:W-:-:S02]  /*57f0*/  SEL R26, R3, R8, !P2 ;  /* 0x00000008031a7207 */ /* 0x001fc40005000000 */
[C---:B------:R-:W-:Y:S02]  /*5800*/  SEL R8, R3.reuse, R9, !P2 ;  /* 0x0000000903087207 */ /* 0x040fe40005000000 */
[C---:B------:R-:W-:Y:S01]  /*5810*/  SEL R9, R3.reuse, R11, !P2 ;  /* 0x0000000b03097207 */ /* 0x040fe20005000000 */
[----:B------:R-:W-:Y:S04]  /*5820*/  STL [R1+0x7c], R26 ;  /* 0x00007c1a01007387 */ /* 0x000fe80000100800 */
[----:B------:R0:W-:Y:S04]  /*5830*/  STL [R1+0x74], R8 ;  /* 0x0000740801007387 */ /* 0x0001e80000100800 */
[----:B------:R1:W-:Y:S04]  /*5840*/  STL [R1+0x6c], R10 ;  /* 0x00006c0a01007387 */ /* 0x0003e80000100800 */
[----:B------:R3:W-:Y:S01]  /*5850*/  STL [R1+0x64], R9 ;  /* 0x0000640901007387 */ /* 0x0007e20000100800 */
[----:B0-----:R-:W-:-:S02]  /*5860*/  SEL R8, R3, R12, !P2 ;  /* 0x0000000c03087207 */ /* 0x001fc40005000000 */
[----:B-1----:R-:W-:-:S03]  /*5870*/  SEL R10, R3, R13, !P2 ;  /* 0x0000000d030a7207 */ /* 0x002fc60005000000 */
[----:B------:R0:W-:Y:S01]  /*5880*/  STL [R1+0x5c], R8 ;  /* 0x00005c0801007387 */ /* 0x0001e20000100800 */
[----:B---3--:R-:W-:-:S03]  /*5890*/  SEL R9, R3, R14, !P2 ;  /* 0x0000000e03097207 */ /* 0x008fc60005000000 */
[----:B------:R-:W-:Y:S04]  /*58a0*/  STL [R1+0x54], R10 ;  /* 0x0000540a01007387 */ /* 0x000fe80000100800 */
[----:B------:R1:W-:Y:S01]  /*58b0*/  STL [R1+0x50], R9 ;  /* 0x0000500901007387 */ /* 0x0003e20000100800 */
[C---:B0-----:R-:W-:Y:S02]  /*58c0*/  SEL R8, R3.reuse, R15, !P2 ;  /* 0x0000000f03087207 */ /* 0x041fe40005000000 */
[----:B------:R-:W-:Y:S02]  /*58d0*/  SEL R3, R3, R16, !P2 ;  /* 0x0000001003037207 */ /* 0x000fe40005000000 */
[----:B------:R-:W-:Y:S01]  /*58e0*/  LOP3.LUT R16, RZ, c[0x0][0x17c], RZ, 0x33, !PT ;  /* 0x00005f00ff107a12 */ /* 0x000fe200078e33ff */
[----:B------:R0:W-:Y:S03]  /*58f0*/  STL [R1+0x4c], R8 ;  /* 0x00004c0801007387 */ /* 0x0001e60000100800 */
[C---:B-1----:R-:W-:Y:S01]  /*5900*/  SEL R9, R16.reuse, R18, !P2 ;  /* 0x0000001210097207 */ /* 0x042fe20005000000 */
[----:B------:R1:W-:Y:S01]  /*5910*/  STL [R1+0x48], R3 ;  /* 0x0000480301007387 */ /* 0x0003e20000100800 */
[----:B0-----:R-:W-:-:S03]  /*5920*/  SEL R8, R16, R17, !P2 ;  /* 0x0000001110087207 */ /* 0x001fc60005000000 */
[----:B-1----:R-:W3:Y:S01]  /*5930*/  LDL.LU R3, [R1+0xe4] ;  /* 0x0000e40001037983 */ /* 0x002ee20000300800 */
[----:B------:R-:W-:-:S03]  /*5940*/  SEL R10, R16, R20, !P2 ;  /* 0x00000014100a7207 */ /* 0x000fc60005000000 */
[----:B------:R0:W-:Y:S04]  /*5950*/  STL [R1+0x44], R8 ;  /* 0x0000440801007387 */ /* 0x0001e80000100800 */
[----:B------:R1:W-:Y:S01]  /*5960*/  STL [R1+0x3c], R9 ;  /* 0x00003c0901007387 */ /* 0x0003e20000100800 */
[C---:B0-----:R-:W-:Y:S02]  /*5970*/  SEL R8, R16.reuse, R19, !P2 ;  /* 0x0000001310087207 */ /* 0x041fe40005000000 */
[----:B-1----:R-:W-:-:S03]  /*5980*/  SEL R9, R16, R21, !P2 ;  /* 0x0000001510097207 */ /* 0x002fc60005000000 */
[----:B------:R0:W-:Y:S01]  /*5990*/  STL [R1+0x34], R8 ;  /* 0x0000340801007387 */ /* 0x0001e20000100800 */
[----:B------:R-:W-:-:S03]  /*59a0*/  SEL R26, R16, R23, !P2 ;  /* 0x00000017101a7207 */ /* 0x000fc60005000000 */
[----:B------:R1:W-:Y:S04]  /*59b0*/  STL [R1+0x2c], R10 ;  /* 0x00002c0a01007387 */ /* 0x0003e80000100800 */
[----:B------:R-:W4:Y:S01]  /*59c0*/  LDL.LU R14, [R1+0xf4] ;  /* 0x0000f400010e7983 */ /* 0x000f220000300800 */
[----:B0-----:R-:W-:-:S03]  /*59d0*/  SEL R8, R16, R22, !P2 ;  /* 0x0000001610087207 */ /* 0x001fc60005000000 */
[----:B------:R-:W-:Y:S04]  /*59e0*/  STL [R1+0x24], R9 ;  /* 0x0000240901007387 */ /* 0x000fe80000100800 */
[----:B-1----:R-:W4:Y:S04]  /*59f0*/  LDL.LU R10, [R1+0xf8] ;  /* 0x0000f800010a7983 */ /* 0x002f280000300800 */
[----:B------:R0:W-:Y:S04]  /*5a00*/  STL [R1+0x1c], R8 ;  /* 0x00001c0801007387 */ /* 0x0001e80000100800 */
[----:B------:R-:W4:Y:S04]  /*5a10*/  LDL.LU R11, [R1+0x14] ;  /* 0x00001400010b7983 */ /* 0x000f280000300800 */
[----:B------:R-:W-:Y:S04]  /*5a20*/  STL [R1+0x1a3c], R26 ;  /* 0x001a3c1a01007387 */ /* 0x000fe80000100800 */
[----:B------:R-:W4:Y:S04]  /*5a30*/  LDL.LU R12, [R1+0x10] ;  /* 0x00001000010c7983 */ /* 0x000f280000300800 */
[----:B------:R-:W4:Y:S01]  /*5a40*/  LDL.LU R13, [R1] ;  /* 0x00000000010d7983 */ /* 0x000f220000300800 */
[----:B0-----:R-:W-:-:S02]  /*5a50*/  SEL R8, R16, R24, !P2 ;  /* 0x0000001810087207 */ /* 0x001fc40005000000 */
[C---:B------:R-:W-:Y:S02]  /*5a60*/  SEL R25, R16.reuse, R25, !P2 ;  /* 0x0000001910197207 */ /* 0x040fe40005000000 */
[C---:B------:R-:W-:Y:S01]  /*5a70*/  SEL R27, R16.reuse, R27, !P2 ;  /* 0x0000001b101b7207 */ /* 0x040fe20005000000 */
[----:B------:R0:W-:Y:S01]  /*5a80*/  STL [R1+0x4], R8 ;  /* 0x0000040801007387 */ /* 0x0001e20000100800 */
[C---:B------:R-:W-:Y:S02]  /*5a90*/  SEL R29, R16.reuse, R29, !P2 ;  /* 0x0000001d101d7207 */ /* 0x040fe40005000000 */
[C---:B------:R-:W-:Y:S01]  /*5aa0*/  SEL R4, R16.reuse, R4, !P2 ;  /* 0x0000000410047207 */ /* 0x040fe20005000000 */
[----:B------:R-:W4:Y:S01]  /*5ab0*/  LDL.LU R15, [R1+0x20] ;  /* 0x00002000010f7983 */ /* 0x000f220000300800 */
[----:B------:R-:W-:-:S03]  /*5ac0*/  SEL R2, R16, R2, !P2 ;  /* 0x0000000210027207 */ /* 0x000fc60005000000 */
[----:B------:R-:W4:Y:S01]  /*5ad0*/  LDL.LU R17, [R1+0x28] ;  /* 0x0000280001117983 */ /* 0x000f220000300800 */
[----:B0-----:R-:W-:-:S03]  /*5ae0*/  SEL R8, R16, R0, !P2 ;  /* 0x0000000010087207 */ /* 0x001fc60005000000 */
[----:B------:R-:W-:Y:S04]  /*5af0*/  STL [R1+0x1a40], R25 ;  /* 0x001a401901007387 */ /* 0x000fe80000100800 */
[----:B------:R-:W-:Y:S04]  /*5b00*/  STL [R1+0x1a44], R27 ;  /* 0x001a441b01007387 */ /* 0x000fe80000100800 */
[----:B------:R-:W-:Y:S04]  /*5b10*/  STL [R1+0x1a48], R29 ;  /* 0x001a481d01007387 */ /* 0x000fe80000100800 */
[----:B------:R-:W-:Y:S04]  /*5b20*/  STL [R1+0x1a4c], R8 ;  /* 0x001a4c0801007387 */ /* 0x000fe80000100800 */
[----:B------:R-:W-:Y:S04]  /*5b30*/  STL [R1+0x1a50], R4 ;  /* 0x001a500401007387 */ /* 0x000fe80000100800 */
[----:B------:R-:W-:Y:S04]  /*5b40*/  STL [R1+0x1a54], R2 ;  /* 0x001a540201007387 */ /* 0x000fe80000100800 */
[----:B------:R-:W4:Y:S04]  /*5b50*/  LDL.LU R19, [R1+0x30] ;  /* 0x0000300001137983 */ /* 0x000f280000300800 */
[----:B------:R-:W0:Y:S02]  /*5b60*/  S2R R9, SR_TID.X ;  /* 0x0000000000097919 */ /* 0x000e240000002100 */
[----:B0-----:R-:W-:-:S05]  /*5b70*/  LOP3.LUT R9, R9, 0x3f, RZ, 0xc0, !PT ;  /* 0x0000003f09097812 */ /* 0x001fca00078ec0ff */
[----:B------:R-:W-:-:S05]  /*5b80*/  IMAD R9, R9, c[0x0][0x18c], RZ ;  /* 0x0000630009097a24 */ /* 0x000fca00078e02ff */
[----:B------:R-:W-:-:S05]  /*5b90*/  LEA.HI.X.SX32 R0, R9, c[0x0][0x16c], 0x1, P6 ;  /* 0x00005b0009007a11 */ /* 0x000fca00030f0eff */
[----:B------:R4:W-:Y:S01]  /*5ba0*/  STL [R1+0x1a34], R0 ;  /* 0x001a340001007387 */ /* 0x0009e20000100800 */
[----:B------:R-:W-:Y:S02]  /*5bb0*/  IMAD R24, R6, c[0x0][0x190], RZ ;  /* 0x0000640006187a24 */ /* 0x000fe400078e02ff */
[----:B--2---:R-:W-:Y:S02]  /*5bc0*/  IMAD R28, R28, c[0x0][0x184], RZ ;  /* 0x000061001c1c7a24 */ /* 0x004fe400078e02ff */
[----:B---3--:R-:W-:-:S05]  /*5bd0*/  IMAD R3, R3, c[0x0][0x184], RZ ;  /* 0x0000610003037a24 */ /* 0x008fca00078e02ff */
[----:B------:R0:W-:Y:S04]  /*5be0*/  STL [R1+0x1a14], R3 ;  /* 0x001a140301007387 */ /* 0x0001e80000100800 */
[----:B------:R-:W2:Y:S04]  /*5bf0*/  LDL.LU R9, [R1+0x38] ;  /* 0x0000380001097983 */ /* 0x000ea80000300800 */
[----:B------:R-:W-:Y:S01]  /*5c00*/  STL [R1+0x1a18], R28 ;  /* 0x001a181c01007387 */ /* 0x000fe20000100800 */
[----:B----4-:R-:W-:Y:S02]  /*5c10*/  IMAD R0, R14, c[0x0][0x184], RZ ;  /* 0x000061000e007a24 */ /* 0x010fe400078e02ff */
[----:B0-----:R-:W-:-:S02]  /*5c20*/  IMAD R3, R10, c[0x0][0x184], RZ ;  /* 0x000061000a037a24 */ /* 0x001fc400078e02ff */
[----:B------:R-:W3:Y:S04]  /*5c30*/  LDL.LU R10, [R1+0x40] ;  /* 0x00004000010a7983 */ /* 0x000ee80000300800 */
[----:B------:R0:W-:Y:S04]  /*5c40*/  STL [R1+0xe8], R0 ;  /* 0x0000e80001007387 */ /* 0x0001e80000100800 */
[----:B------:R-:W-:Y:S01]  /*5c50*/  STL [R1+0x1a1c], R3 ;  /* 0x001a1c0301007387 */ /* 0x000fe20000100800 */
[----:B0-----:R-:W-:Y:S02]  /*5c60*/  IMAD R0, R11, c[0x0][0x190], RZ ;  /* 0x000064000b007a24 */ /* 0x001fe400078e02ff */
[----:B------:R-:W-:Y:S01]  /*5c70*/  IMAD R2, R12, c[0x0][0x190], RZ ;  /* 0x000064000c027a24 */ /* 0x000fe200078e02ff */
[----:B------:R-:W4:Y:S04]  /*5c80*/  LDL.LU R11, [R1+0x58] ;  /* 0x00005800010b7983 */ /* 0x000f280000300800 */
[----:B------:R0:W-:Y:S04]  /*5c90*/  STL [R1+0x18], R0 ;  /* 0x0000180001007387 */ /* 0x0001e80000100800 */
[----:B------:R-:W4:Y:S04]  /*5ca0*/  LDL.LU R12, [R1+0x60] ;  /* 0x00006000010c7983 */ /* 0x000f280000300800 */
[----:B------:R1:W-:Y:S01]  /*5cb0*/  STL [R1+0x14], R2 ;  /* 0x0000140201007387 */ /* 0x0003e20000100800 */
[----:B0-----:R-:W-:-:S03]  /*5cc0*/  IMAD R0, R13, c[0x0][0x190], RZ ;  /* 0x000064000d007a24 */ /* 0x001fc600078e02ff */
[----:B------:R-:W4:Y:S04]  /*5cd0*/  LDL.LU R13, [R1+0x68] ;  /* 0x00006800010d7983 */ /* 0x000f280000300800 */
[----:B------:R0:W-:Y:S01]  /*5ce0*/  STL [R1+0x10], R0 ;  /* 0x0000100001007387 */ /* 0x0001e20000100800 */
[----:B-1----:R-:W-:-:S03]  /*5cf0*/  IMAD R2, R7, c[0x0][0x190], RZ ;  /* 0x0000640007027a24 */ /* 0x002fc600078e02ff */
[----:B------:R-:W4:Y:S01]  /*5d00*/  LDL.LU R14, [R1+0x70] ;  /* 0x00007000010e7983 */ /* 0x000f220000300800 */
[----:B0-----:R-:W-:-:S03]  /*5d10*/  IMAD R0, R5, c[0x0][0x190], RZ ;  /* 0x0000640005007a24 */ /* 0x001fc600078e02ff */
[----:B------:R-:W-:Y:S01]  /*5d20*/  STL [R1+0xc], R2 ;  /* 0x00000c0201007387 */ /* 0x000fe20000100800 */
[----:B------:R-:W-:-:S03]  /*5d30*/  IMAD R5, R15, c[0x0][0x190], RZ ;  /* 0x000064000f057a24 */ /* 0x000fc600078e02ff */
[----:B------:R-:W-:Y:S01]  /*5d40*/  STL [R1+0x1a58], R24 ;  /* 0x001a581801007387 */ /* 0x000fe20000100800 */
[----:B------:R-:W-:-:S03]  /*5d50*/  IMAD R6, R17, c[0x0][0x190], RZ ;  /* 0x0000640011067a24 */ /* 0x000fc600078e02ff */
[----:B------:R0:W-:Y:S04]  /*5d60*/  STL [R1], R0 ;  /* 0x0000000001007387 */ /* 0x0001e80000100800 */
[----:B------:R-:W4:Y:S04]  /*5d70*/  LDL.LU R15, [R1+0x78] ;  /* 0x00007800010f7983 */ /* 0x000f280000300800 */
[----:B------:R-:W4:Y:S01]  /*5d80*/  LDL.LU R16, [R1+0x80] ;  /* 0x0000800001107983 */ /* 0x000f220000300800 */
[----:B------:R-:W-:-:S03]  /*5d90*/  IMAD R7, R19, c[0x0][0x190], RZ ;  /* 0x0000640013077a24 */ /* 0x000fc600078e02ff */
[----:B------:R-:W-:Y:S04]  /*5da0*/  STL [R1+0x1a5c], R5 ;  /* 0x001a5c0501007387 */ /* 0x000fe80000100800 */
[----:B------:R-:W4:Y:S04]  /*5db0*/  LDL.LU R17, [R1+0x90] ;  /* 0x0000900001117983 */ /* 0x000f280000300800 */
[----:B------:R-:W4:Y:S04]  /*5dc0*/  LDL.LU R18, [R1+0x98] ;  /* 0x0000980001127983 */ /* 0x000f280000300800 */
[----:B------:R-:W-:Y:S04]  /*5dd0*/  STL [R1+0x1a60], R6 ;  /* 0x001a600601007387 */ /* 0x000fe80000100800 */
[----:B------:R-:W4:Y:S04]  /*5de0*/  LDL.LU R19, [R1+0xa0] ;  /* 0x0000a00001137983 */ /* 0x000f280000300800 */
[----:B------:R-:W4:Y:S04]  /*5df0*/  LDL.LU R20, [R1+0xa8] ;  /* 0x0000a80001147983 */ /* 0x000f280000300800 */
[----:B------:R-:W4:Y:S04]  /*5e00*/  LDL.LU R21, [R1+0xb0] ;  /* 0x0000b00001157983 */ /* 0x000f280000300800 */
[----:B------:R-:W4:Y:S04]  /*5e10*/  LDL.LU R22, [R1+0xbc] ;  /* 0x0000bc0001167983 */ /* 0x000f280000300800 */
[----:B------:R-:W-:Y:S04]  /*5e20*/  STL [R1+0x1a30], R7 ;  /* 0x001a300701007387 */ /* 0x000fe80000100800 */
[----:B------:R-:W4:Y:S04]  /*5e30*/  LDL.LU R23, [R1+0xdc] ;  /* 0x0000dc0001177983 */ /* 0x000f280000300800 */
[----:B------:R-:W4:Y:S01]  /*5e40*/  LDL.LU R4, [R1+0xe0] ;  /* 0x0000e00001047983 */ /* 0x000f220000300800 */
[----:B--2---:R-:W-:-:S05]  /*5e50*/  IMAD R9, R9, c[0x0][0x190], RZ ;  /* 0x0000640009097a24 */ /* 0x004fca00078e02ff */
[----:B------:R-:W-:Y:S04]  /*5e60*/  STL [R1+0x1a2c], R9 ;  /* 0x001a2c0901007387 */ /* 0x000fe80000100800 */
[----:B------:R-:W2:Y:S01]  /*5e70*/  LDL.LU R8, [R1+0xd8] ;  /* 0x0000d80001087983 */ /* 0x000ea20000300800 */
[----:B---3--:R-:W-:-:S05]  /*5e80*/  IMAD R10, R10, c[0x0][0x190], RZ ;  /* 0x000064000a0a7a24 */ /* 0x008fca00078e02ff */
[----:B------:R-:W-:Y:S01]  /*5e90*/  STL [R1+0x1a28], R10 ;  /* 0x001a280a01007387 */ /* 0x000fe20000100800 */
[----:B----4-:R-:W-:Y:S02]  /*5ea0*/  IMAD R11, R11, c[0x0][0x190], RZ ;  /* 0x000064000b0b7a24 */ /* 0x010fe400078e02ff */
[----:B------:R-:W-:-:S03]  /*5eb0*/  IMAD R12, R12, c[0x0][0x190], RZ ;  /* 0x000064000c0c7a24 */ /* 0x000fc600078e02ff */
[----:B------:R-:W-:Y:S01]  /*5ec0*/  STL [R1+0x1a64], R11 ;  /* 0x001a640b01007387 */ /* 0x000fe20000100800 */
[----:B------:R-:W-:-:S03]  /*5ed0*/  IMAD R13, R13, c[0x0][0x190], RZ ;  /* 0x000064000d0d7a24 */ /* 0x000fc600078e02ff */
[----:B------:R-:W-:Y:S04]  /*5ee0*/  STL [R1+0x1a68], R12 ;  /* 0x001a680c01007387 */ /* 0x000fe80000100800 */
[----:B------:R-:W-:Y:S04]  /*5ef0*/  STL [R1+0x1a6c], R13 ;  /* 0x001a6c0d01007387 */ /* 0x000fe80000100800 */
[----:B------:R-:W3:Y:S04]  /*5f00*/  LDL.LU R29, [R1+0xd4] ;  /* 0x0000d400011d7983 */ /* 0x000ee80000300800 */
[----:B------:R-:W4:Y:S04]  /*5f10*/  LDL.LU R27, [R1+0xd0] ;  /* 0x0000d000011b7983 */ /* 0x000f280000300800 */
[----:B------:R-:W4:Y:S01]  /*5f20*/  LDL.LU R25, [R1+0xcc] ;  /* 0x0000cc0001197983 */ /* 0x000f220000300800 */
[----:B------:R-:W-:-:S05]  /*5f30*/  IMAD R14, R14, c[0x0][0x190], RZ ;  /* 0x000064000e0e7a24 */ /* 0x000fca00078e02ff */
[----:B------:R-:W-:Y:S01]  /*5f40*/  STL [R1+0x1a70], R14 ;  /* 0x001a700e01007387 */ /* 0x000fe20000100800 */
[----:B------:R-:W-:Y:S02]  /*5f50*/  IMAD R15, R15, c[0x0][0x190], RZ ;  /* 0x000064000f0f7a24 */ /* 0x000fe400078e02ff */
[----:B------:R-:W-:-:S03]  /*5f60*/  IMAD R16, R16, c[0x0][0x190], RZ ;  /* 0x0000640010107a24 */ /* 0x000fc600078e02ff */
[----:B------:R-:W-:Y:S01]  /*5f70*/  STL [R1+0x1a74], R15 ;  /* 0x001a740f01007387 */ /* 0x000fe20000100800 */
[----:B------:R-:W-:-:S03]  /*5f80*/  IMAD R17, R17, c[0x0][0x190], RZ ;  /* 0x0000640011117a24 */ /* 0x000fc600078e02ff */
[----:B------:R-:W-:Y:S01]  /*5f90*/  STL [R1+0x1a78], R16 ;  /* 0x001a781001007387 */ /* 0x000fe20000100800 */
[----:B------:R-:W-:-:S03]  /*5fa0*/  IMAD R18, R18, c[0x0][0x190], RZ ;  /* 0x0000640012127a24 */ /* 0x000fc600078e02ff */
[----:B------:R-:W-:Y:S01]  /*5fb0*/  STL [R1+0x1a7c], R17 ;  /* 0x001a7c1101007387 */ /* 0x000fe20000100800 */
[----:B------:R-:W-:-:S03]  /*5fc0*/  IMAD R19, R19, c[0x0][0x190], RZ ;  /* 0x0000640013137a24 */ /* 0x000fc600078e02ff */
[----:B------:R-:W-:Y:S04]  /*5fd0*/  STL [R1+0x1a80], R18 ;  /* 0x001a801201007387 */ /* 0x000fe80000100800 */
[----:B------:R1:W-:Y:S04]  /*5fe0*/  STL [R1+0x1a84], R19 ;  /* 0x001a841301007387 */ /* 0x0003e80000100800 */
[----:B------:R-:W4:Y:S04]  /*5ff0*/  LDL.LU R28, [R1+0xc8] ;  /* 0x0000c800011c7983 */ /* 0x000f280000300800 */
[----:B------:R-:W4:Y:S04]  /*6000*/  LDL.LU R26, [R1+0xc4] ;  /* 0x0000c400011a7983 */ /* 0x000f280000300800 */
[----:B0-----:R-:W4:Y:S01]  /*6010*/  LDL.LU R0, [R1+0xc0] ;  /* 0x0000c00001007983 */ /* 0x001f220000300800 */
[----:B------:R-:W-:-:S05]  /*6020*/  IMAD R3, R4, c[0x0][0x190], RZ ;  /* 0x0000640004037a24 */ /* 0x000fca00078e02ff */
[----:B------:R4:W-:Y:S04]  /*6030*/  STL [R1+0x20], R3 ;  /* 0x0000200301007387 */ /* 0x0009e80000100800 */
[----:B-1----:R-:W4:Y:S04]  /*6040*/  LDL.LU R19, [R1+0xb8] ;  /* 0x0000b80001137983 */ /* 0x002f280000300800 */
[----:B------:R-:W4:Y:S01]  /*6050*/  LDL.LU R18, [R1+0xb4] ;  /* 0x0000b40001127983 */ /* 0x000f220000300800 */
[----:B--2---:R-:W-:-:S05]  /*6060*/  IMAD R2, R8, c[0x0][0x190], RZ ;  /* 0x0000640008027a24 */ /* 0x004fca00078e02ff */
[----:B------:R0:W-:Y:S04]  /*6070*/  STL [R1+0x28], R2 ;  /* 0x0000280201007387 */ /* 0x0001e80000100800 */
[----:B------:R-:W2:Y:S04]  /*6080*/  LDL.LU R17, [R1+0xac] ;  /* 0x0000ac0001117983 */ /* 0x000ea80000300800 */
[----:B------:R-:W2:Y:S04]  /*6090*/  LDL.LU R16, [R1+0xa4] ;  /* 0x0000a40001107983 */ /* 0x000ea80000300800 */
[----:B------:R-:W2:Y:S04]  /*60a0*/  LDL.LU R15, [R1+0x9c] ;  /* 0x00009c00010f7983 */ /* 0x000ea80000300800 */
[----:B------:R-:W2:Y:S04]  /*60b0*/  LDL.LU R10, [R1+0x94] ;  /* 0x00009400010a7983 */ /* 0x000ea80000300800 */
[----:B------:R-:W2:Y:S04]  /*60c0*/  LDL.LU R9, [R1+0x8c] ;  /* 0x00008c0001097983 */ /* 0x000ea80000300800 */
[----:B------:R-:W2:Y:S01]  /*60d0*/  LDL.LU R7, [R1+0x88] ;  /* 0x0000880001077983 */ /* 0x000ea20000300800 */
[----:B---3--:R-:W-:-:S02]  /*60e0*/  IMAD R4, R29, c[0x0][0x190], RZ ;  /* 0x000064001d047a24 */ /* 0x008fc400078e02ff */
[----:B----4-:R-:W-:-:S03]  /*60f0*/  IMAD R3, R27, c[0x0][0x190], RZ ;  /* 0x000064001b037a24 */ /* 0x010fc600078e02ff */
[----:B------:R-:W-:Y:S01]  /*6100*/  STL [R1+0x30], R4 ;  /* 0x0000300401007387 */ /* 0x000fe20000100800 */
[----:B0-----:R-:W-:-:S03]  /*6110*/  IMAD R2, R25, c[0x0][0x190], RZ ;  /* 0x0000640019027a24 */ /* 0x001fc600078e02ff */
[----:B------:R-:W3:Y:S04]  /*6120*/  LDL.LU R14, [R1+0x84] ;  /* 0x00008400010e7983 */ /* 0x000ee80000300800 */
[----:B------:R-:W-:Y:S04]  /*6130*/  STL [R1+0x38], R3 ;  /* 0x0000380301007387 */ /* 0x000fe80000100800 */
[----:B------:R-:W4:Y:S04]  /*6140*/  LDL.LU R13, [R1+0x7c] ;  /* 0x00007c00010d7983 */ /* 0x000f280000300800 */
[----:B------:R0:W-:Y:S04]  /*6150*/  STL [R1+0x40], R2 ;  /* 0x0000400201007387 */ /* 0x0001e80000100800 */
[----:B------:R-:W4:Y:S04]  /*6160*/  LDL.LU R12, [R1+0x74] ;  /* 0x00007400010c7983 */ /* 0x000f280000300800 */
[----:B------:R-:W4:Y:S04]  /*6170*/  LDL.LU R11, [R1+0x6c] ;  /* 0x00006c00010b7983 */ /* 0x000f280000300800 */
[----:B------:R-:W4:Y:S04]  /*6180*/  LDL.LU R6, [R1+0x64] ;  /* 0x0000640001067983 */ /* 0x000f280000300800 */
[----:B------:R-:W4:Y:S04]  /*6190*/  LDL.LU R5, [R1+0x5c] ;  /* 0x00005c0001057983 */ /* 0x000f280000300800 */
[----:B------:R-:W4:Y:S04]  /*61a0*/  LDL.LU R24, [R1+0x54] ;  /* 0x0000540001187983 */ /* 0x000f280000300800 */
[----:B0-----:R-:W4:Y:S04]  /*61b0*/  LDL.LU R2, [R1+0x50] ;  /* 0x0000500001027983 */ /* 0x001f280000300800 */
[----:B------:R-:W4:Y:S04]  /*61c0*/  LDL.LU R4, [R1+0x4c] ;  /* 0x00004c0001047983 */ /* 0x000f280000300800 */
[----:B------:R-:W4:Y:S01]  /*61d0*/  LDL.LU R8, [R1+0x48] ;  /* 0x0000480001087983 */ /* 0x000f220000300800 */
[----:B------:R-:W-:-:S03]  /*61e0*/  IMAD R28, R28, c[0x0][0x190], RZ ;  /* 0x000064001c1c7a24 */ /* 0x000fc600078e02ff */
[----:B------:R-:W4:Y:S04]  /*61f0*/  LDL.LU R29, [R1+0x44] ;  /* 0x00004400011d7983 */ /* 0x000f280000300800 */
[----:B------:R-:W4:Y:S04]  /*6200*/  LDL.LU R27, [R1+0x3c] ;  /* 0x00003c00011b7983 */ /* 0x000f280000300800 */
[----:B------:R-:W4:Y:S04]  /*6210*/  LDL.LU R25, [R1+0x34] ;  /* 0x0000340001197983 */ /* 0x000f280000300800 */
[----:B------:R-:W4:Y:S04]  /*6220*/  LDL.LU R3, [R1+0x2c] ;  /* 0x00002c0001037983 */ /* 0x000f280000300800 */
[----:B------:R0:W-:Y:S02]  /*6230*/  STL [R1+0x58], R28 ;  /* 0x0000581c01007387 */ /* 0x0001e40000100800 */
[----:B0-----:R-:W-:-:S02]  /*6240*/  IMAD R28, R26, c[0x0][0x190], RZ ;  /* 0x000064001a1c7a24 */ /* 0x001fc400078e02ff */
[----:B------:R-:W4:Y:S01]  /*6250*/  LDL.LU R26, [R1+0x24] ;  /* 0x00002400011a7983 */ /* 0x000f220000300800 */
[----:B------:R-:W-:Y:S02]  /*6260*/  IMAD R0, R0, c[0x0][0x190], RZ ;  /* 0x0000640000007a24 */ /* 0x000fe400078e02ff */
[----:B------:R-:W-:Y:S01]  /*6270*/  IMAD R19, R19, c[0x0][0x190], RZ ;  /* 0x0000640013137a24 */ /* 0x000fe200078e02ff */
[----:B------:R0:W-:Y:S01]  /*6280*/  STL [R1+0x60], R28 ;  /* 0x0000601c01007387 */ /* 0x0001e20000100800 */
[----:B------:R-:W-:-:S03]  /*6290*/  IMAD R18, R18, c[0x0][0x190], RZ ;  /* 0x0000640012127a24 */ /* 0x000fc600078e02ff */
[----:B0-----:R-:W4:Y:S04]  /*62a0*/  LDL.LU R28, [R1+0x1c] ;  /* 0x00001c00011c7983 */ /* 0x001f280000300800 */
[----:B------:R0:W-:Y:S04]  /*62b0*/  STL [R1+0x68], R0 ;  /* 0x0000680001007387 */ /* 0x0001e80000100800 */
[----:B0-----:R-:W4:Y:S04]  /*62c0*/  LDL.LU R0, [R1+0x4] ;  /* 0x0000040001007983 */ /* 0x001f280000300800 */
[----:B------:R0:W-:Y:S04]  /*62d0*/  STL [R1+0x70], R19 ;  /* 0x0000701301007387 */ /* 0x0001e80000100800 */
[----:B0-----:R-:W4:Y:S04]  /*62e0*/  LDL.LU R19, [R1+0x1a84] ;  /* 0x001a840001137983 */ /* 0x001f280000300800 */
[----:B------:R0:W-:Y:S04]  /*62f0*/  STL [R1+0x78], R18 ;  /* 0x0000781201007387 */ /* 0x0001e80000100800 */
[----:B0-----:R-:W4:Y:S01]  /*6300*/  LDL.LU R18, [R1+0x1a80] ;  /* 0x001a800001127983 */ /* 0x001f220000300800 */
[----:B--2---:R-:W-:-:S02]  /*6310*/  IMAD R17, R17, c[0x0][0x190], RZ ;  /* 0x0000640011117a24 */ /* 0x004fc400078e02ff */
[----:B------:R-:W-:-:S03]  /*6320*/  IMAD R16, R16, c[0x0][0x190], RZ ;  /* 0x0000640010107a24 */ /* 0x000fc600078e02ff */
[----:B------:R0:W-:Y:S01]  /*6330*/  STL [R1+0x80], R17 ;  /* 0x0000801101007387 */ /* 0x0001e20000100800 */
[----:B------:R-:W-:Y:S02]  /*6340*/  IMAD R15, R15, c[0x0][0x190], RZ ;  /* 0x000064000f0f7a24 */ /* 0x000fe400078e02ff */
[----:B------:R-:W-:Y:S01]  /*6350*/  IMAD R10, R10, c[0x0][0x190], RZ ;  /* 0x000064000a0a7a24 */ /* 0x000fe200078e02ff */
[----:B0-----:R-:W2:Y:S01]  /*6360*/  LDL.LU R17, [R1+0x1a7c] ;  /* 0x001a7c0001117983 */ /* 0x001ea20000300800 */
[----:B------:R-:W-:-:S03]  /*6370*/  IMAD R9, R9, c[0x0][0x190], RZ ;  /* 0x0000640009097a24 */ /* 0x000fc600078e02ff */
[----:B------:R0:W-:Y:S04]  /*6380*/  STL [R1+0x90], R16 ;  /* 0x0000901001007387 */ /* 0x0001e80000100800 */
[----:B0-----:R-:W2:Y:S04]  /*6390*/  LDL.LU R16, [R1+0x1a78] ;  /* 0x001a780001107983 */ /* 0x001ea80000300800 */
[----:B------:R0:W-:Y:S04]  /*63a0*/  STL [R1+0x98], R15 ;  /* 0x0000980f01007387 */ /* 0x0001e80000100800 */
[----:B0-----:R-:W2:Y:S04]  /*63b0*/  LDL.LU R15, [R1+0x1a74] ;  /* 0x001a7400010f7983 */ /* 0x001ea80000300800 */
[----:B------:R0:W-:Y:S02]  /*63c0*/  STL [R1+0x94], R10 ;  /* 0x0000940a01007387 */ /* 0x0001e40000100800 */
[----:B0-----:R-:W-:-:S02]  /*63d0*/  IMAD R10, R7, c[0x0][0x190], RZ ;  /* 0x00006400070a7a24 */ /* 0x001fc400078e02ff */
[----:B------:R-:W2:Y:S01]  /*63e0*/  LDL.LU R7, [R1+0x18] ;  /* 0x0000180001077983 */ /* 0x000ea20000300800 */
[----:B---3--:R-:W-:-:S03]  /*63f0*/  IMAD R14, R14, c[0x0][0x190], RZ ;  /* 0x000064000e0e7a24 */ /* 0x008fc600078e02ff */
[----:B------:R0:W-:Y:S01]  /*6400*/  STL [R1+0x8c], R9 ;  /* 0x00008c0901007387 */ /* 0x0001e20000100800 */
[----:B----4-:R-:W-:-:S03]  /*6410*/  IMAD R13, R13, c[0x0][0x190], RZ ;  /* 0x000064000d0d7a24 */ /* 0x010fc600078e02ff */
[----:B0-----:R-:W3:Y:S04]  /*6420*/  LDL.LU R9, [R1+0x14] ;  /* 0x0000140001097983 */ /* 0x001ee80000300800 */
[----:B------:R0:W-:Y:S01]  /*6430*/  STL [R1+0x88], R10 ;  /* 0x0000880a01007387 */ /* 0x0001e20000100800 */
[----:B------:R-:W-:Y:S02]  /*6440*/  IMAD R12, R12, c[0x0][0x190], RZ ;  /* 0x000064000c0c7a24 */ /* 0x000fe400078e02ff */
[----:B------:R-:W-:Y:S01]  /*6450*/  IMAD R11, R11, c[0x0][0x190], RZ ;  /* 0x000064000b0b7a24 */ /* 0x000fe200078e02ff */
[----:B0-----:R-:W4:Y:S01]  /*6460*/  LDL.LU R10, [R1+0x10] ;  /* 0x00001000010a7983 */ /* 0x001f220000300800 */
[----:B------:R-:W-:-:S03]  /*6470*/  IMAD R6, R6, c[0x0][0x190], RZ ;  /* 0x0000640006067a24 */ /* 0x000fc600078e02ff */
[----:B------:R0:W-:Y:S01]  /*6480*/  STL [R1+0x84], R14 ;  /* 0x0000840e01007387 */ /* 0x0001e20000100800 */
[----:B------:R-:W-:Y:S02]  /*6490*/  IMAD R5, R5, c[0x0][0x190], RZ ;  /* 0x0000640005057a24 */ /* 0x000fe400078e02ff */
[----:B------:R-:W-:Y:S01]  /*64a0*/  IMAD R24, R24, c[0x0][0x190], RZ ;  /* 0x0000640018187a24 */ /* 0x000fe200078e02ff */
[----:B0-----:R-:W2:Y:S04]  /*64b0*/  LDL.LU R14, [R1+0x1a70] ;  /* 0x001a7000010e7983 */ /* 0x001ea80000300800 */
[----:B------:R0:W-:Y:S01]  /*64c0*/  STL [R1+0x7c], R13 ;  /* 0x00007c0d01007387 */ /* 0x0001e20000100800 */
[----:B------:R-:W-:-:S03]  /*64d0*/  IMAD R2, R2, c[0x0][0x190], RZ ;  /* 0x0000640002027a24 */ /* 0x000fc600078e02ff */
        /* <DEDUP_REMOVED lines=31> */
[----:B0-----:R-:W2:Y:S04]  /*66d0*/  LDL.LU R3, [R1] ;  /* 0x0000000001037983 */ /* 0x001ea80000300800 */
[----:B------:R0:W-:Y:S04]  /*66e0*/  STL [R1+0x24], R26 ;  /* 0x0000241a01007387 */ /* 0x0001e80000100800 */
[----:B0-----:R-:W2:Y:S01]  /*66f0*/  LDL.LU R26, [R1+0x1a3c] ;  /* 0x001a3c00011a7983 */ /* 0x001ea20000300800 */
[----:B------:R-:W-:-:S05]  /*6700*/  IMAD R28, R28, c[0x0][0x190], RZ ;  /* 0x000064001c1c7a24 */ /* 0x000fca00078e02ff */
[----:B------:R2:W-:Y:S02]  /*6710*/  STL [R1+0x1c], R28 ;  /* 0x00001c1c01007387 */ /* 0x0005e40000100800 */
[----:B--2---:R-:W-:Y:S02]  /*6720*/  IMAD R28, R26, c[0x0][0x190], RZ ;  /* 0x000064001a1c7a24 */ /* 0x004fe400078e02ff */
[----:B------:R-:W2:Y:S04]  /*6730*/  LDL.LU R26, [R1+0x1a38] ;  /* 0x001a3800011a7983 */ /* 0x000ea80000300800 */
[----:B------:R0:W-:Y:S02]  /*6740*/  STL [R1+0x8], R28 ;  /* 0x0000081c01007387 */ /* 0x0001e40000100800 */
[----:B0-----:R-:W-:-:S05]  /*6750*/  IMAD R28, R0, c[0x0][0x190], RZ ;  /* 0x00006400001c7a24 */ /* 0x001fca00078e02ff */
[----:B------:R0:W-:Y:S04]  /*6760*/  STL [R1+0x1a24], R28 ;  /* 0x001a241c01007387 */ /* 0x0001e80000100800 */
[----:B0-----:R-:W4:Y:S01]  /*6770*/  LDL.LU R28, [R1+0xc] ;  /* 0x00000c00011c7983 */ /* 0x001f220000300800 */
[----:B--2---:R-:W-:-:S05]  /*6780*/  LEA R0, P4, R7, R26, 0x1 ;  /* 0x0000001a07007211 */ /* 0x004fca00078808ff */
[----:B------:R3:W-:Y:S02]  /*6790*/  STL [R1+0x19c0], R0 ;  /* 0x0019c00001007387 */ /* 0x0007e40000100800 */
[----:B---3--:R-:W-:-:S05]  /*67a0*/  LEA R0, P3, R9, R26, 0x1 ;  /* 0x0000001a09007211 */ /* 0x008fca00078608ff */
[----:B------:R4:W-:Y:S02]  /*67b0*/  STL [R1+0x19c4], R0 ;  /* 0x0019c40001007387 */ /* 0x0009e40000100800 */
[----:B----4-:R-:W-:-:S05]  /*67c0*/  LEA R0, P6, R10, R26, 0x1 ;  /* 0x0000001a0a007211 */ /* 0x010fca00078c08ff */
[----:B------:R0:W-:Y:S02]  /*67d0*/  STL [R1+0x19c8], R0 ;  /* 0x0019c80001007387 */ /* 0x0001e40000100800 */
[----:B0-----:R-:W-:-:S05]  /*67e0*/  LEA R0, P5, R28, R26, 0x1 ;  /* 0x0000001a1c007211 */ /* 0x001fca00078a08ff */
[----:B------:R0:W-:Y:S02]  /*67f0*/  STL [R1+0x19cc], R0 ;  /* 0x0019cc0001007387 */ /* 0x0001e40000100800 */
[----:B0-----:R-:W-:-:S05]  /*6800*/  LEA R0, P2, R3, R26, 0x1 ;  /* 0x0000001a03007211 */ /* 0x001fca00078408ff */
[----:B------:R0:W-:Y:S02]  /*6810*/  STL [R1+0x19d0], R0 ;  /* 0x0019d00001007387 */ /* 0x0001e40000100800 */
[----:B0-----:R-:W-:-:S05]  /*6820*/  LEA R0, P0, R24, R26, 0x1 ;  /* 0x0000001a18007211 */ /* 0x001fca00078008ff */
[----:B------:R0:W-:Y:S02]  /*6830*/  STL [R1+0x19d4], R0 ;  /* 0x0019d40001007387 */ /* 0x0001e40000100800 */
[----:B0-----:R-:W-:-:S05]  /*6840*/  LEA R0, P1, R5, R26, 0x1 ;  /* 0x0000001a05007211 */ /* 0x001fca00078208ff */
[----:B------:R0:W-:Y:S04]  /*6850*/  STL [R1+0x19d8], R0 ;  /* 0x0019d80001007387 */ /* 0x0001e80000100800 */
[----:B0-----:R-:W2:Y:S02]  /*6860*/  LDL.LU R0, [R1+0x1a34] ;  /* 0x001a340001007983 */ /* 0x001ea40000300800 */
[----:B--2---:R-:W-:-:S05]  /*6870*/  LEA.HI.X.SX32 R7, R7, R0, 0x1, P4 ;  /* 0x0000000007077211 */ /* 0x004fca00020f0eff */
[----:B------:R0:W-:Y:S02]  /*6880*/  STL [R1+0x19b8], R7 ;  /* 0x0019b80701007387 */ /* 0x0001e40000100800 */
[----:B0-----:R-:W-:-:S05]  /*6890*/  LEA R7, P4, R6, R26, 0x1 ;  /* 0x0000001a06077211 */ /* 0x001fca00078808ff */
[----:B------:R0:W-:Y:S04]  /*68a0*/  STL [R1+0x19bc], R7 ;  /* 0x0019bc0701007387 */ /* 0x0001e80000100800 */
[----:B0-----:R-:W2:Y:S01]  /*68b0*/  LDL.LU R7, [R1+0x1a30] ;  /* 0x001a300001077983 */ /* 0x001ea20000300800 */
[----:B------:R-:W-:-:S05]  /*68c0*/  LEA.HI.X.SX32 R9, R9, R0, 0x1, P3 ;  /* 0x0000000009097211 */ /* 0x000fca00018f0eff */
[----:B------:R2:W-:Y:S02]  /*68d0*/  STL [R1+0x19b0], R9 ;  /* 0x0019b00901007387 */ /* 0x0005e40000100800 */
[----:B--2---:R-:W-:-:S05]  /*68e0*/  LEA R9, P3, R7, R26, 0x1 ;  /* 0x0000001a07097211 */ /* 0x004fca00078608ff */
[----:B------:R0:W-:Y:S04]  /*68f0*/  STL [R1+0x19b4], R9 ;  /* 0x0019b40901007387 */ /* 0x0001e80000100800 */
[----:B0-----:R-:W2:Y:S01]  /*6900*/  LDL.LU R9, [R1+0x1a2c] ;  /* 0x001a2c0001097983 */ /* 0x001ea20000300800 */
[----:B------:R-:W-:-:S05]  /*6910*/  LEA.HI.X.SX32 R10, R10, R0, 0x1, P6 ;  /* 0x000000000a0a7211 */ /* 0x000fca00030f0eff */
[----:B------:R2:W-:Y:S02]  /*6920*/  STL [R1+0x19a8], R10 ;  /* 0x0019a80a01007387 */ /* 0x0005e40000100800 */
[----:B--2---:R-:W-:-:S05]  /*6930*/  LEA R10, P6, R9, R26, 0x1 ;  /* 0x0000001a090a7211 */ /* 0x004fca00078c08ff */
[----:B------:R0:W-:Y:S04]  /*6940*/  STL [R1+0x19ac], R10 ;  /* 0x0019ac0a01007387 */ /* 0x0001e80000100800 */
[----:B0-----:R-:W2:Y:S01]  /*6950*/  LDL.LU R10, [R1+0x1a28] ;  /* 0x001a2800010a7983 */ /* 0x001ea20000300800 */
[-C--:B------:R-:W-:Y:S02]  /*6960*/  LEA.HI.X.SX32 R28, R28, R0.reuse, 0x1, P5 ;  /* 0x000000001c1c7211 */ /* 0x080fe400028f0eff */
[----:B------:R-:W-:-:S03]  /*6970*/  LEA.HI.X.SX32 R3, R3, R0, 0x1, P2 ;  /* 0x0000000003037211 */ /* 0x000fc600010f0eff */
[----:B------:R2:W-:Y:S01]  /*6980*/  STL [R1+0x19a0], R28 ;  /* 0x0019a01c01007387 */ /* 0x0005e20000100800 */
[-C--:B------:R-:W-:Y:S02]  /*6990*/  LEA.HI.X.SX32 R5, R5, R0.reuse, 0x1, P1 ;  /* 0x0000000005057211 */ /* 0x080fe400008f0eff */
[----:B------:R-:W-:Y:S01]  /*69a0*/  LEA.HI.X.SX32 R6, R6, R0, 0x1, P4 ;  /* 0x0000000006067211 */ /* 0x000fe200020f0eff */
[----:B------:R-:W-:Y:S02]  /*69b0*/  IMAD R20, R20, c[0x0][0x190], RZ ;  /* 0x0000640014147a24 */ /* 0x000fe400078e02ff */
[----:B------:R-:W-:Y:S01]  /*69c0*/  IMAD R21, R21, c[0x0][0x190], RZ ;  /* 0x0000640015157a24 */ /* 0x000fe200078e02ff */
[----:B--2---:R-:W-:-:S05]  /*69d0*/  LEA R28, P5, R10, R26, 0x1 ;  /* 0x0000001a0a1c7211 */ /* 0x004fca00078a08ff */
[----:B------:R0:W-:Y:S04]  /*69e0*/  STL [R1+0x19a4], R28 ;  /* 0x0019a41c01007387 */ /* 0x0001e80000100800 */
[----:B------:R1:W-:Y:S01]  /*69f0*/  STL [R1+0x1998], R3 ;  /* 0x0019980301007387 */ /* 0x0003e20000100800 */
[----:B0-----:R-:W-:Y:S02]  /*6a00*/  LEA R28, P2, R11, R26, 0x1 ;  /* 0x0000001a0b1c7211 */ /* 0x001fe400078408ff */
[----:B-1----:R-:W-:Y:S02]  /*6a10*/  LEA.HI.X.SX32 R3, R24, R0, 0x1, P0 ;  /* 0x0000000018037211 */ /* 0x002fe400000f0eff */
[-C--:B------:R-:W-:Y:S01]  /*6a20*/  LEA R24, P0, R12, R26.reuse, 0x1 ;  /* 0x0000001a0c187211 */ /* 0x080fe200078008ff */
[----:B------:R-:W-:Y:S04]  /*6a30*/  STL [R1+0x199c], R28 ;  /* 0x00199c1c01007387 */ /* 0x000fe80000100800 */
[----:B------:R0:W-:Y:S04]  /*6a40*/  STL [R1+0x1990], R3 ;  /* 0x0019900301007387 */ /* 0x0001e80000100800 */
[----:B------:R-:W-:Y:S04]  /*6a50*/  STL [R1+0x1994], R24 ;  /* 0x0019941801007387 */ /* 0x000fe80000100800 */
[----:B------:R1:W-:Y:S01]  /*6a60*/  STL [R1+0x1988], R5 ;  /* 0x0019880501007387 */ /* 0x0003e20000100800 */
[----:B0-----:R-:W-:-:S05]  /*6a70*/  LEA R3, P1, R13, R26, 0x1 ;  /* 0x0000001a0d037211 */ /* 0x001fca00078208ff */
[----:B------:R0:W-:Y:S01]  /*6a80*/  STL [R1+0x198c], R3 ;  /* 0x00198c0301007387 */ /* 0x0001e20000100800 */
[----:B-1----:R-:W-:-:S03]  /*6a90*/  LEA R5, P4, R14, R26, 0x1 ;  /* 0x0000001a0e057211 */ /* 0x002fc600078808ff */
[----:B------:R1:W-:Y:S04]  /*6aa0*/  STL [R1+0x1980], R6 ;  /* 0x0019800601007387 */ /* 0x0003e80000100800 */
[----:B------:R2:W-:Y:S01]  /*6ab0*/  STL [R1+0x1984], R5 ;  /* 0x0019840501007387 */ /* 0x0005e20000100800 */
[----:B0-----:R-:W-:Y:S02]  /*6ac0*/  LEA.HI.X.SX32 R3, R7, R0, 0x1, P3 ;  /* 0x0000000007037211 */ /* 0x001fe400018f0eff */
[----:B-1----:R-:W-:-:S03]  /*6ad0*/  LEA R6, P3, R15, R26, 0x1 ;  /* 0x0000001a0f067211 */ /* 0x002fc600078608ff */
[----:B------:R0:W-:Y:S01]  /*6ae0*/  STL [R1+0x1978], R3 ;  /* 0x0019780301007387 */ /* 0x0001e20000100800 */
[----:B--2---:R-:W-:-:S03]  /*6af0*/  LEA.HI.X.SX32 R5, R9, R0, 0x1, P6 ;  /* 0x0000000009057211 */ /* 0x004fc600030f0eff */
[----:B------:R1:W-:Y:S01]  /*6b00*/  STL [R1+0x197c], R6 ;  /* 0x00197c0601007387 */ /* 0x0003e20000100800 */
[----:B------:R-:W-:Y:S02]  /*6b10*/  LEA.HI.X.SX32 R7, R10, R0, 0x1, P5 ;  /* 0x000000000a077211 */ /* 0x000fe400028f0eff */
[-C--:B0-----:R-:W-:Y:S01]  /*6b20*/  LEA R3, P6, R16, R26.reuse, 0x1 ;  /* 0x0000001a10037211 */ /* 0x081fe200078c08ff */
[----:B-1----:R-:W2:Y:S04]  /*6b30*/  LDL.LU R6, [R1+0x38] ;  /* 0x0000380001067983 */ /* 0x002ea80000300800 */
[----:B------:R0:W-:Y:S04]  /*6b40*/  STL [R1+0x1970], R5 ;  /* 0x0019700501007387 */ /* 0x0001e80000100800 */
[----:B------:R1:W-:Y:S01]  /*6b50*/  STL [R1+0x1974], R3 ;  /* 0x0019740301007387 */ /* 0x0003e20000100800 */
[----:B0-----:R-:W-:-:S03]  /*6b60*/  LEA R5, P5, R17, R26, 0x1 ;  /* 0x0000001a11057211 */ /* 0x001fc600078a08ff */
[----:B------:R-:W-:Y:S01]  /*6b70*/  STL [R1+0x1968], R7 ;  /* 0x0019680701007387 */ /* 0x000fe20000100800 */
[----:B-1----:R-:W-:-:S03]  /*6b80*/  LEA.HI.X.SX32 R3, R11, R0, 0x1, P2 ;  /* 0x000000000b037211 */ /* 0x002fc600010f0eff */
[----:B------:R-:W3:Y:S04]  /*6b90*/  LDL.LU R11, [R1+0x58] ;  /* 0x00005800010b7983 */ /* 0x000ee80000300800 */
[----:B------:R0:W-:Y:S04]  /*6ba0*/  STL [R1+0x196c], R5 ;  /* 0x00196c0501007387 */ /* 0x0001e80000100800 */
[----:B------:R1:W-:Y:S01]  /*6bb0*/  STL [R1+0x1960], R3 ;  /* 0x0019600301007387 */ /* 0x0003e20000100800 */
[----:B0-----:R-:W-:Y:S02]  /*6bc0*/  LEA R5, P2, R18, R26, 0x1 ;  /* 0x0000001a12057211 */ /* 0x001fe400078408ff */
[----:B-1----:R-:W-:-:S02]  /*6bd0*/  LEA.HI.X.SX32 R3, R12, R0, 0x1, P0 ;  /* 0x000000000c037211 */ /* 0x002fc400000f0eff */
[----:B------:R-:W4:Y:S04]  /*6be0*/  LDL.LU R12, [R1+0x40] ;  /* 0x00004000010c7983 */ /* 0x000f280000300800 */
[----:B------:R0:W-:Y:S04]  /*6bf0*/  STL [R1+0x1964], R5 ;  /* 0x0019640501007387 */ /* 0x0001e80000100800 */
[----:B------:R-:W2:Y:S04]  /*6c00*/  LDL.LU R10, [R1+0x60] ;  /* 0x00006000010a7983 */ /* 0x000ea80000300800 */
[----:B------:R1:W-:Y:S01]  /*6c10*/  STL [R1+0x1958], R3 ;  /* 0x0019580301007387 */ /* 0x0003e20000100800 */
[----:B0-----:R-:W-:-:S02]  /*6c20*/  LEA R5, P0, R19, R26, 0x1 ;  /* 0x0000001a13057211 */ /* 0x001fc400078008ff */
[----:B-1----:R-:W-:Y:S02]  /*6c30*/  LEA.HI.X.SX32 R3, R13, R0, 0x1, P1 ;  /* 0x000000000d037211 */ /* 0x002fe400008f0eff */
[----:B------:R-:W2:Y:S04]  /*6c40*/  LDL.LU R13, [R1+0x30] ;  /* 0x00003000010d7983 */ /* 0x000ea80000300800 */
[----:B------:R0:W-:Y:S04]  /*6c50*/  STL [R1+0x195c], R5 ;  /* 0x00195c0501007387 */ /* 0x0001e80000100800 */
[----:B------:R1:W-:Y:S04]  /*6c60*/  STL [R1+0x1950], R3 ;  /* 0x0019500301007387 */ /* 0x0003e80000100800 */
[----:B------:R-:W2:Y:S01]  /*6c70*/  LDL.LU R9, [R1+0x68] ;  /* 0x0000680001097983 */ /* 0x000ea20000300800 */
[----:B0-----:R-:W-:-:S02]  /*6c80*/  LEA R5, P1, R20, R26, 0x1 ;  /* 0x0000001a14057211 */ /* 0x001fc400078208ff */
[----:B-1----:R-:W-:-:S03]  /*6c90*/  LEA.HI.X.SX32 R3, R14, R0, 0x1, P4 ;  /* 0x000000000e037211 */ /* 0x002fc600020f0eff */
[----:B------:R-:W-:Y:S04]  /*6ca0*/  STL [R1+0x1954], R5 ;  /* 0x0019540501007387 */ /* 0x000fe80000100800 */
[----:B------:R-:W2:Y:S04]  /*6cb0*/  LDL.LU R14, [R1+0x28] ;  /* 0x00002800010e7983 */ /* 0x000ea80000300800 */
[----:B------:R-:W2:Y:S04]  /*6cc0*/  LDL.LU R7, [R1+0x70] ;  /* 0x0000700001077983 */ /* 0x000ea80000300800 */
[----:B------:R0:W-:Y:S02]  /*6cd0*/  STL [R1+0x1948], R3 ;  /* 0x0019480301007387 */ /* 0x0001e40000100800 */
[----:B0-----:R-:W-:-:S02]  /*6ce0*/  LEA.HI.X.SX32 R3, R15, R0, 0x1, P3 ;  /* 0x000000000f037211 */ /* 0x001fc400018f0eff */
[----:B------:R-:W2:Y:S01]  /*6cf0*/  LDL.LU R15, [R1+0x20] ;  /* 0x00002000010f7983 */ /* 0x000ea20000300800 */
[----:B------:R-:W-:-:S05]  /*6d00*/  LEA R5, P4, R21, R26, 0x1 ;  /* 0x0000001a15057211 */ /* 0x000fca00078808ff */
[----:B------:R0:W-:Y:S04]  /*6d10*/  STL [R1+0x194c], R5 ;  /* 0x00194c0501007387 */ /* 0x0001e80000100800 */
[----:B0-----:R-:W3:Y:S01]  /*6d20*/  LDL.LU R5, [R1+0x78] ;  /* 0x0000780001057983 */ /* 0x001ee20000300800 */
[----:B------:R-:W-:Y:S02]  /*6d30*/  IMAD R22, R22, c[0x0][0x190], RZ ;  /* 0x0000640016167a24 */ /* 0x000fe400078e02ff */
[----:B------:R-:W-:Y:S01]  /*6d40*/  IMAD R23, R23, c[0x0][0x190], RZ ;  /* 0x0000640017177a24 */ /* 0x000fe200078e02ff */
[----:B------:R0:W-:Y:S02]  /*6d50*/  STL [R1+0x1940], R3 ;  /* 0x0019400301007387 */ /* 0x0001e40000100800 */
[----:B------:R-:W-:-:S02]  /*6d60*/  LEA R24, P3, R22, R26, 0x1 ;  /* 0x0000001a16187211 */ /* 0x000fc400078608ff */
[----:B------:R-:W-:-:S03]  /*6d70*/  LEA.HI.X.SX32 R16, R16, R0, 0x1, P6 ;  /* 0x0000000010107211 */ /* 0x000fc600030f0eff */
[----:B------:R1:W-:Y:S01]  /*6d80*/  STL [R1+0x1944], R24 ;  /* 0x0019441801007387 */ /* 0x0003e20000100800 */
[----:B0-----:R-:W-:Y:S02]  /*6d90*/  LEA R3, P6, R23, R26, 0x1 ;  /* 0x0000001a17037211 */ /* 0x001fe400078c08ff */
[-C--:B------:R-:W-:Y:S01]  /*6da0*/  LEA.HI.X.SX32 R17, R17, R0.reuse, 0x1, P5 ;  /* 0x0000000011117211 */ /* 0x080fe200028f0eff */
[----:B-1----:R-:W3:Y:S04]  /*6db0*/  LDL.LU R24, [R1+0x80] ;  /* 0x0000800001187983 */ /* 0x002ee80000300800 */
[----:B------:R0:W-:Y:S04]  /*6dc0*/  STL [R1+0x1938], R16 ;  /* 0x0019381001007387 */ /* 0x0001e80000100800 */
[----:B------:R2:W-:Y:S04]  /*6dd0*/  STL [R1+0x193c], R3 ;  /* 0x00193c0301007387 */ /* 0x0005e80000100800 */
[----:B------:R-:W-:Y:S01]  /*6de0*/  STL [R1+0x1930], R17 ;  /* 0x0019301101007387 */ /* 0x000fe20000100800 */
[----:B0-----:R-:W-:-:S03]  /*6df0*/  LEA.HI.X.SX32 R16, R18, R0, 0x1, P2 ;  /* 0x0000000012107211 */ /* 0x001fc600010f0eff */
[----:B------:R-:W3:Y:S01]  /*6e00*/  LDL.LU R28, [R1+0x90] ;  /* 0x00009000011c7983 */ /* 0x000ee20000300800 */
[----:B------:R-:W-:Y:S02]  /*6e10*/  LEA.HI.X.SX32 R18, R21, R0, 0x1, P4 ;  /* 0x0000000015127211 */ /* 0x000fe400020f0eff */
[----:B--2---:R-:W-:-:S05]  /*6e20*/  LEA R3, P5, R15, R26, 0x1 ;  /* 0x0000001a0f037211 */ /* 0x004fca00078a08ff */
[----:B------:R0:W-:Y:S04]  /*6e30*/  STL [R1+0x1934], R3 ;  /* 0x0019340301007387 */ /* 0x0001e80000100800 */
[----:B------:R1:W-:Y:S01]  /*6e40*/  STL [R1+0x1928], R16 ;  /* 0x0019281001007387 */ /* 0x0003e20000100800 */
[----:B0-----:R-:W-:Y:S02]  /*6e50*/  LEA R3, P2, R14, R26, 0x1 ;  /* 0x0000001a0e037211 */ /* 0x001fe400078408ff */
[----:B-1----:R-:W-:Y:S02]  /*6e60*/  LEA.HI.X.SX32 R16, R19, R0, 0x1, P0 ;  /* 0x0000000013107211 */ /* 0x002fe400000f0eff */
[----:B------:R-:W-:Y:S01]  /*6e70*/  LEA R17, P0, R13, R26, 0x1 ;  /* 0x0000001a0d117211 */ /* 0x000fe200078008ff */
[----:B------:R0:W-:Y:S04]  /*6e80*/  STL [R1+0x192c], R3 ;  /* 0x00192c0301007387 */ /* 0x0001e80000100800 */
[----:B0-----:R-:W2:Y:S04]  /*6e90*/  LDL.LU R3, [R1+0x98] ;  /* 0x0000980001037983 */ /* 0x001ea80000300800 */
[----:B------:R0:W-:Y:S04]  /*6ea0*/  STL [R1+0x1920], R16 ;  /* 0x0019201001007387 */ /* 0x0001e80000100800 */
[----:B------:R1:W-:Y:S01]  /*6eb0*/  STL [R1+0x1924], R17 ;  /* 0x0019241101007387 */ /* 0x0003e20000100800 */
[----:B0-----:R-:W-:-:S02]  /*6ec0*/  LEA.HI.X.SX32 R16, R20, R0, 0x1, P1 ;  /* 0x0000000014107211 */ /* 0x001fc400008f0eff */
[----:B-1----:R-:W-:-:S03]  /*6ed0*/  LEA R17, P1, R6, R26, 0x1 ;  /* 0x0000001a06117211 */ /* 0x002fc600078208ff */
[----:B------:R4:W-:Y:S04]  /*6ee0*/  STL [R1+0x1918], R16 ;  /* 0x0019181001007387 */ /* 0x0009e80000100800 */
[----:B------:R0:W-:Y:S01]  /*6ef0*/  STL [R1+0x191c], R17 ;  /* 0x00191c1101007387 */ /* 0x0001e20000100800 */
[----:B----4-:R-:W-:-:S03]  /*6f00*/  LEA R16, P4, R12, R26, 0x1 ;  /* 0x0000001a0c107211 */ /* 0x010fc600078808ff */
[----:B------:R-:W-:Y:S01]  /*6f10*/  STL [R1+0x1910], R18 ;  /* 0x0019101201007387 */ /* 0x000fe20000100800 */
[----:B0-----:R-:W-:-:S03]  /*6f20*/  LEA.HI.X.SX32 R17, R22, R0, 0x1, P3 ;  /* 0x0000000016117211 */ /* 0x001fc600018f0eff */
[----:B------:R-:W4:Y:S04]  /*6f30*/  LDL.LU R22, [R1+0x8c] ;  /* 0x00008c0001167983 */ /* 0x000f280000300800 */
[----:B------:R-:W-:Y:S04]  /*6f40*/  STL [R1+0x1914], R16 ;  /* 0x0019141001007387 */ /* 0x000fe80000100800 */
[----:B------:R0:W-:Y:S02]  /*6f50*/  STL [R1+0x1908], R17 ;  /* 0x0019081101007387 */ /* 0x0001e40000100800 */
[----:B0-----:R-:W-:-:S02]  /*6f60*/  LEA.HI.X.SX32 R17, R23, R0, 0x1, P6 ;  /* 0x0000000017117211 */ /* 0x001fc400030f0eff */
[----:B------:R-:W4:Y:S01]  /*6f70*/  LDL.LU R23, [R1+0x94] ;  /* 0x0000940001177983 */ /* 0x000f220000300800 */
[----:B---3--:R-:W-:-:S05]  /*6f80*/  LEA R16, P3, R11, R26, 0x1 ;  /* 0x0000001a0b107211 */ /* 0x008fca00078608ff */
[----:B------:R0:W-:Y:S04]  /*6f90*/  STL [R1+0x190c], R16 ;  /* 0x00190c1001007387 */ /* 0x0001e80000100800 */
[----:B------:R-:W-:Y:S04]  /*6fa0*/  STL [R1+0x17f8], R17 ;  /* 0x0017f81101007387 */ /* 0x000fe80000100800 */
[----:B------:R-:W3:Y:S01]  /*6fb0*/  LDL.LU R21, [R1+0x88] ;  /* 0x0000880001157983 */ /* 0x000ee20000300800 */
[----:B0-----:R-:W-:Y:S02]  /*6fc0*/  LEA R16, P6, R10, R26, 0x1 ;  /* 0x0000001a0a107211 */ /* 0x001fe400078c08ff */
[----:B------:R-:W-:-:S03]  /*6fd0*/  LEA.HI.X.SX32 R15, R15, R0, 0x1, P5 ;  /* 0x000000000f0f7211 */ /* 0x000fc600028f0eff */
[----:B------:R0:W-:Y:S04]  /*6fe0*/  STL [R1+0x1818], R16 ;  /* 0x0018181001007387 */ /* 0x0001e80000100800 */
[----:B------:R-:W3:Y:S01]  /*6ff0*/  LDL.LU R20, [R1+0x84] ;  /* 0x0000840001147983 */ /* 0x000ee20000300800 */
[----:B0-----:R-:W-:-:S03]  /*7000*/  LEA R16, P5, R9, R26, 0x1 ;  /* 0x0000001a09107211 */ /* 0x001fc600078a08ff */
[----:B------:R0:W-:Y:S01]  /*7010*/  STL [R1+0x17fc], R15 ;  /* 0x0017fc0f01007387 */ /* 0x0001e20000100800 */
[----:B------:R-:W-:-:S03]  /*7020*/  LEA.HI.X.SX32 R14, R14, R0, 0x1, P2 ;  /* 0x000000000e0e7211 */ /* 0x000fc600010f0eff */
[----:B------:R-:W-:Y:S04]  /*7030*/  STL [R1+0x1820], R16 ;  /* 0x0018201001007387 */ /* 0x000fe80000100800 */
[----:B------:R-:W3:Y:S01]  /*7040*/  LDL.LU R19, [R1+0x7c] ;  /* 0x00007c0001137983 */ /* 0x000ee20000300800 */
[----:B0-----:R-:W-:-:S03]  /*7050*/  LEA R15, P2, R7, R26, 0x1 ;  /* 0x0000001a070f7211 */ /* 0x001fc600078408ff */
[----:B------:R0:W-:Y:S04]  /*7060*/  STL [R1+0x1800], R14 ;  /* 0x0018000e01007387 */ /* 0x0001e80000100800 */
[----:B------:R-:W-:Y:S04]  /*7070*/  STL [R1+0x1828], R15 ;  /* 0x0018280f01007387 */ /* 0x000fe80000100800 */
[----:B------:R-:W3:Y:S01]  /*7080*/  LDL.LU R18, [R1+0x74] ;  /* 0x0000740001127983 */ /* 0x000ee20000300800 */
[----:B0-----:R-:W-:Y:S02]  /*7090*/  LEA.HI.X.SX32 R14, R13, R0, 0x1, P0 ;  /* 0x000000000d0e7211 */ /* 0x001fe400000f0eff */
[----:B------:R-:W-:-:S03]  /*70a0*/  LEA R13, P0, R5, R26, 0x1 ;  /* 0x0000001a050d7211 */ /* 0x000fc600078008ff */
[----:B------:R0:W-:Y:S04]  /*70b0*/  STL [R1+0x1804], R14 ;  /* 0x0018040e01007387 */ /* 0x0001e80000100800 */
[----:B------:R1:W-:Y:S01]  /*70c0*/  STL [R1+0x1830], R13 ;  /* 0x0018300d01007387 */ /* 0x0003e20000100800 */
[----:B0-----:R-:W-:-:S03]  /*70d0*/  LEA.HI.X.SX32 R14, R6, R0, 0x1, P1 ;  /* 0x00000000060e7211 */ /* 0x001fc600008f0eff */
[----:B------:R-:W3:Y:S01]  /*70e0*/  LDL.LU R6, [R1+0x6c] ;  /* 0x00006c0001067983 */ /* 0x000ee20000300800 */
[----:B-1----:R-:W-:Y:S02]  /*70f0*/  LEA R13, P1, R24, R26, 0x1 ;  /* 0x0000001a180d7211 */ /* 0x002fe400078208ff */
[----:B------:R-:W-:Y:S01]  /*7100*/  LEA.HI.X.SX32 R12, R12, R0, 0x1, P4 ;  /* 0x000000000c0c7211 */ /* 0x000fe200020f0eff */
[----:B------:R-:W-:Y:S04]  /*7110*/  STL [R1+0x1808], R14 ;  /* 0x0018080e01007387 */ /* 0x000fe80000100800 */
[----:B------:R-:W3:Y:S04]  /*7120*/  LDL.LU R17, [R1+0x64] ;  /* 0x0000640001117983 */ /* 0x000ee80000300800 */
[----:B------:R0:W-:Y:S04]  /*7130*/  STL [R1+0x1838], R13 ;  /* 0x0018380d01007387 */ /* 0x0001e80000100800 */
[----:B------:R-:W3:Y:S04]  /*7140*/  LDL.LU R16, [R1+0x5c] ;  /* 0x00005c0001107983 */ /* 0x000ee80000300800 */
[----:B------:R1:W-:Y:S01]  /*7150*/  STL [R1+0x180c], R12 ;  /* 0x00180c0c01007387 */ /* 0x0003e20000100800 */
[----:B0-----:R-:W-:-:S03]  /*7160*/  LEA R13, P4, R28, R26, 0x1 ;  /* 0x0000001a1c0d7211 */ /* 0x001fc600078808ff */
[----:B------:R-:W3:Y:S01]  /*7170*/  LDL.LU R15, [R1+0x54] ;  /* 0x00005400010f7983 */ /* 0x000ee20000300800 */
[-C--:B------:R-:W-:Y:S02]  /*7180*/  LEA.HI.X.SX32 R10, R10, R0.reuse, 0x1, P6 ;  /* 0x000000000a0a7211 */ /* 0x080fe400030f0eff */
[-C--:B-1----:R-:W-:Y:S01]  /*7190*/  LEA.HI.X.SX32 R12, R11, R0.reuse, 0x1, P3 ;  /* 0x000000000b0c7211 */ /* 0x082fe200018f0eff */
[----:B------:R0:W-:Y:S04]  /*71a0*/  STL [R1+0x1840], R13 ;  /* 0x0018400d01007387 */ /* 0x0001e80000100800 */
[----:B------:R-:W3:Y:S04]  /*71b0*/  LDL.LU R14, [R1+0x50] ;  /* 0x00005000010e7983 */ /* 0x000ee80000300800 */
[----:B------:R1:W-:Y:S04]  /*71c0*/  STL [R1+0x1810], R12 ;  /* 0x0018100c01007387 */ /* 0x0003e80000100800 */
[----:B0-----:R-:W3:Y:S01]  /*71d0*/  LDL.LU R13, [R1+0x4c] ;  /* 0x00004c00010d7983 */ /* 0x001ee20000300800 */
[----:B------:R-:W-:-:S02]  /*71e0*/  LEA.HI.X.SX32 R7, R7, R0, 0x1, P2 ;  /* 0x0000000007077211 */ /* 0x000fc400010f0eff */
[-C--:B------:R-:W-:Y:S02]  /*71f0*/  LEA.HI.X.SX32 R24, R24, R0.reuse, 0x1, P1 ;  /* 0x0000000018187211 */ /* 0x080fe400008f0eff */
[----:B------:R-:W-:Y:S02]  /*7200*/  LEA.HI.X.SX32 R28, R28, R0, 0x1, P4 ;  /* 0x000000001c1c7211 */ /* 0x000fe400020f0eff */
[----:B--2---:R-:W-:-:S05]  /*7210*/  LEA R11, P3, R3, R26, 0x1 ;  /* 0x0000001a030b7211 */ /* 0x004fca00078608ff */
[----:B------:R-:W-:Y:S04]  /*7220*/  STL [R1+0x1848], R11 ;  /* 0x0018480b01007387 */ /* 0x000fe80000100800 */
[----:B-1----:R-:W2:Y:S04]  /*7230*/  LDL.LU R12, [R1+0x48] ;  /* 0x00004800010c7983 */ /* 0x002ea80000300800 */
[----:B------:R0:W-:Y:S02]  /*7240*/  STL [R1+0x1814], R10 ;  /* 0x0018140a01007387 */ /* 0x0001e40000100800 */
[----:B0-----:R-:W-:-:S02]  /*7250*/  LEA.HI.X.SX32 R10, R9, R0, 0x1, P5 ;  /* 0x00000000090a7211 */ /* 0x001fc400028f0eff */
[-C--:B----4-:R-:W-:Y:S02]  /*7260*/  LEA R9, P5, R22, R26.reuse, 0x1 ;  /* 0x0000001a16097211 */ /* 0x090fe400078a08ff */
[----:B------:R-:W-:-:S05]  /*7270*/  LEA R11, P6, R23, R26, 0x1 ;  /* 0x0000001a170b7211 */ /* 0x000fca00078c08ff */
[----:B------:R0:W-:Y:S04]  /*7280*/  STL [R1+0x1850], R11 ;  /* 0x0018500b01007387 */ /* 0x0001e80000100800 */
[----:B0-----:R-:W4:Y:S04]  /*7290*/  LDL.LU R11, [R1+0x44] ;  /* 0x00004400010b7983 */ /* 0x001f280000300800 */
[----:B------:R0:W-:Y:S04]  /*72a0*/  STL [R1+0x181c], R10 ;  /* 0x00181c0a01007387 */ /* 0x0001e80000100800 */
[----:B0-----:R-:W4:Y:S04]  /*72b0*/  LDL.LU R10, [R1+0x3c] ;  /* 0x00003c00010a7983 */ /* 0x001f280000300800 */
[----:B------:R0:W-:Y:S04]  /*72c0*/  STL [R1+0x1858], R9 ;  /* 0x0018580901007387 */ /* 0x0001e80000100800 */
[----:B0-----:R-:W4:Y:S04]  /*72d0*/  LDL.LU R9, [R1+0x34] ;  /* 0x0000340001097983 */ /* 0x001f280000300800 */
[----:B------:R3:W-:Y:S02]  /*72e0*/  STL [R1+0x1824], R7 ;  /* 0x0018240701007387 */ /* 0x0007e40000100800 */
[----:B---3--:R-:W-:-:S05]  /*72f0*/  LEA R7, P2, R21, R26, 0x1 ;  /* 0x0000001a15077211 */ /* 0x008fca00078408ff */
[----:B------:R0:W-:Y:S02]  /*7300*/  STL [R1+0x1860], R7 ;  /* 0x0018600701007387 */ /* 0x0001e40000100800 */
[----:B0-----:R-:W-:Y:S02]  /*7310*/  LEA.HI.X.SX32 R7, R5, R0, 0x1, P0 ;  /* 0x0000000005077211 */ /* 0x001fe400000f0eff */
[----:B------:R-:W-:-:S03]  /*7320*/  LEA R5, P0, R20, R26, 0x1 ;  /* 0x0000001a14057211 */ /* 0x000fc600078008ff */
[----:B------:R0:W-:Y:S04]  /*7330*/  STL [R1+0x182c], R7 ;  /* 0x00182c0701007387 */ /* 0x0001e80000100800 */
[----:B0-----:R-:W3:Y:S04]  /*7340*/  LDL.LU R7, [R1+0x24] ;  /* 0x0000240001077983 */ /* 0x001ee80000300800 */
[----:B------:R0:W-:Y:S04]  /*7350*/  STL [R1+0x1868], R5 ;  /* 0x0018680501007387 */ /* 0x0001e80000100800 */
[----:B0-----:R-:W3:Y:S04]  /*7360*/  LDL.LU R5, [R1+0x1c] ;  /* 0x00001c0001057983 */ /* 0x001ee80000300800 */
[----:B------:R0:W-:Y:S02]  /*7370*/  STL [R1+0x1834], R24 ;  /* 0x0018341801007387 */ /* 0x0001e40000100800 */
[----:B0-----:R-:W-:-:S05]  /*7380*/  LEA R24, P1, R19, R26, 0x1 ;  /* 0x0000001a13187211 */ /* 0x001fca00078208ff */
[----:B------:R0:W-:Y:S01]  /*7390*/  STL [R1+0x1870], R24 ;  /* 0x0018701801007387 */ /* 0x0001e20000100800 */
[----:B------:R-:W-:-:S03]  /*73a0*/  LEA.HI.X.SX32 R3, R3, R0, 0x1, P3 ;  /* 0x0000000003037211 */ /* 0x000fc600018f0eff */
[----:B0-----:R-:W3:Y:S04]  /*73b0*/  LDL.LU R24, [R1+0x8] ;  /* 0x0000080001187983 */ /* 0x001ee80000300800 */
[----:B------:R0:W-:Y:S02]  /*73c0*/  STL [R1+0x183c], R28 ;  /* 0x00183c1c01007387 */ /* 0x0001e40000100800 */
[----:B0-----:R-:W-:-:S05]  /*73d0*/  LEA R28, P4, R18, R26, 0x1 ;  /* 0x0000001a121c7211 */ /* 0x001fca00078808ff */
[----:B------:R0:W-:Y:S04]  /*73e0*/  STL [R1+0x1878], R28 ;  /* 0x0018781c01007387 */ /* 0x0001e80000100800 */
[----:B0-----:R-:W3:Y:S04]  /*73f0*/  LDL.LU R28, [R1+0x1a24] ;  /* 0x001a2400011c7983 */ /* 0x001ee80000300800 */
[----:B------:R0:W-:Y:S02]  /*7400*/  STL [R1+0x1844], R3 ;  /* 0x0018440301007387 */ /* 0x0001e40000100800 */
[----:B0-----:R-:W-:-:S05]  /*7410*/  LEA R3, P3, R6, R26, 0x1 ;  /* 0x0000001a06037211 */ /* 0x001fca00078608ff */
[----:B------:R0:W-:Y:S04]  /*7420*/  STL [R1+0x1880], R3 ;  /* 0x0018800301007387 */ /* 0x0001e80000100800 */
[----:B0-----:R-:W3:Y:S01]  /*7430*/  LDL.LU R3, [R1+0x1a20] ;  /* 0x001a200001037983 */ /* 0x001ee20000300800 */
[----:B------:R-:W-:-:S05]  /*7440*/  LEA.HI.X.SX32 R23, R23, R0, 0x1, P6 ;  /* 0x0000000017177211 */ /* 0x000fca00030f0eff */
[----:B------:R0:W-:Y:S02]  /*7450*/  STL [R1+0x184c], R23 ;  /* 0x00184c1701007387 */ /* 0x0001e40000100800 */
[----:B0-----:R-:W-:-:S05]  /*7460*/  LEA R23, P6, R17, R26, 0x1 ;  /* 0x0000001a11177211 */ /* 0x001fca00078c08ff */
[----:B------:R0:W-:Y:S02]  /*7470*/  STL [R1+0x1888], R23 ;  /* 0x0018881701007387 */ /* 0x0001e40000100800 */
[----:B0-----:R-:W-:Y:S02]  /*7480*/  LEA.HI.X.SX32 R23, R22, R0, 0x1, P5 ;  /* 0x0000000016177211 */ /* 0x001fe400028f0eff */
[----:B------:R-:W-:-:S03]  /*7490*/  LEA R22, P5, R16, R26, 0x1 ;  /* 0x0000001a10167211 */ /* 0x000fc600078a08ff */
[----:B------:R0:W-:Y:S04]  /*74a0*/  STL [R1+0x1854], R23 ;  /* 0x0018541701007387 */ /* 0x0001e80000100800 */
[----:B------:R1:W-:Y:S01]  /*74b0*/  STL [R1+0x1890], R22 ;  /* 0x0018901601007387 */ /* 0x0003e20000100800 */
[----:B0-----:R-:W-:Y:S02]  /*74c0*/  LEA.HI.X.SX32 R23, R21, R0, 0x1, P2 ;  /* 0x0000000015177211 */ /* 0x001fe400010f0eff */
[----:B------:R-:W-:Y:S02]  /*74d0*/  LEA R21, P2, R15, R26, 0x1 ;  /* 0x0000001a0f157211 */ /* 0x000fe400078408ff */
[----:B-1----:R-:W-:Y:S01]  /*74e0*/  LEA.HI.X.SX32 R22, R20, R0, 0x1, P0 ;  /* 0x0000000014167211 */ /* 0x002fe200000f0eff */
[----:B------:R-:W-:Y:S01]  /*74f0*/  STL [R1+0x185c], R23 ;  /* 0x00185c1701007387 */ /* 0x000fe20000100800 */
[----:B------:R-:W-:-:S03]  /*7500*/  LEA R20, P0, R14, R26, 0x1 ;  /* 0x0000001a0e147211 */ /* 0x000fc600078008ff */
[----:B------:R0:W-:Y:S04]  /*7510*/  STL [R1+0x1898], R21 ;  /* 0x0018981501007387 */ /* 0x0001e80000100800 */
[----:B------:R-:W-:Y:S01]  /*7520*/  STL [R1+0x1864], R22 ;  /* 0x0018641601007387 */ /* 0x000fe20000100800 */
[----:B0-----:R-:W-:Y:S02]  /*7530*/  LEA.HI.X.SX32 R21, R19, R0, 0x1, P1 ;  /* 0x0000000013157211 */ /* 0x001fe400008f0eff */
[----:B------:R-:W-:Y:S01]  /*7540*/  LEA R19, P1, R13, R26, 0x1 ;  /* 0x0000001a0d137211 */ /* 0x000fe200078208ff */
[----:B------:R0:W-:Y:S04]  /*7550*/  STL [R1+0x18a0], R20 ;  /* 0x0018a01401007387 */ /* 0x0001e80000100800 */
[----:B------:R-:W-:Y:S04]  /*7560*/  STL [R1+0x186c], R21 ;  /* 0x00186c1501007387 */ /* 0x000fe80000100800 */
[----:B------:R1:W-:Y:S01]  /*7570*/  STL [R1+0x18a8], R19 ;  /* 0x0018a81301007387 */ /* 0x0003e20000100800 */
[----:B0-----:R-:W-:-:S02]  /*7580*/  LEA.HI.X.SX32 R20, R18, R0, 0x1, P4 ;  /* 0x0000000012147211 */ /* 0x001fc400020f0eff */
[----:B--2---:R-:W-:-:S03]  /*7590*/  LEA R18, P4, R12, R26, 0x1 ;  /* 0x0000001a0c127211 */ /* 0x004fc600078808ff */
[----:B------:R-:W-:Y:S01]  /*75a0*/  STL [R1+0x1874], R20 ;  /* 0x0018741401007387 */ /* 0x000fe20000100800 */
[----:B-1----:R-:W-:-:S03]  /*75b0*/  LEA.HI.X.SX32 R19, R6, R0, 0x1, P3 ;  /* 0x0000000006137211 */ /* 0x002fc600018f0eff */
[----:B------:R-:W2:Y:S04]  /*75c0*/  LDL.LU R6, [R1+0xe8] ;  /* 0x0000e80001067983 */ /* 0x000ea80000300800 */
[----:B------:R-:W-:Y:S04]  /*75d0*/  STL [R1+0x18b0], R18 ;  /* 0x0018b01201007387 */ /* 0x000fe80000100800 */
[----:B------:R0:W-:Y:S02]  /*75e0*/  STL [R1+0x187c], R19 ;  /* 0x00187c1301007387 */ /* 0x0001e40000100800 */
[----:B0-----:R-:W-:-:S02]  /*75f0*/  LEA.HI.X.SX32 R19, R17, R0, 0x1, P6 ;  /* 0x0000000011137211 */ /* 0x001fc400030f0eff */
[----:B----4-:R-:W-:-:S05]  /*7600*/  LEA R18, P3, R11, R26, 0x1 ;  /* 0x0000001a0b127211 */ /* 0x010fca00078608ff */
[----:B------:R0:W-:Y:S04]  /*7610*/  STL [R1+0x18b8], R18 ;  /* 0x0018b81201007387 */ /* 0x0001e80000100800 */
[----:B------:R-:W-:Y:S01]  /*7620*/  STL [R1+0x1884], R19 ;  /* 0x0018841301007387 */ /* 0x000fe20000100800 */
[----:B------:R-:W-:Y:S02]  /*7630*/  LEA R17, P6, R10, R26, 0x1 ;  /* 0x0000001a0a117211 */ /* 0x000fe400078c08ff */
[----:B0-----:R-:W-:-:S03]  /*7640*/  LEA.HI.X.SX32 R18, R16, R0, 0x1, P5 ;  /* 0x0000000010127211 */ /* 0x001fc600028f0eff */
[----:B------:R0:W-:Y:S04]  /*7650*/  STL [R1+0x18c0], R17 ;  /* 0x0018c01101007387 */ /* 0x0001e80000100800 */
[----:B------:R-:W-:Y:S01]  /*7660*/  STL [R1+0x188c], R18 ;  /* 0x00188c1201007387 */ /* 0x000fe20000100800 */
[----:B------:R-:W-:Y:S02]  /*7670*/  LEA R16, P5, R9, R26, 0x1 ;  /* 0x0000001a09107211 */ /* 0x000fe400078a08ff */
[----:B0-----:R-:W-:-:S03]  /*7680*/  LEA.HI.X.SX32 R17, R15, R0, 0x1, P2 ;  /* 0x000000000f117211 */ /* 0x001fc600010f0eff */
[----:B------:R0:W-:Y:S04]  /*7690*/  STL [R1+0x18c8], R16 ;  /* 0x0018c81001007387 */ /* 0x0001e80000100800 */
[----:B------:R-:W-:Y:S01]  /*76a0*/  STL [R1+0x1894], R17 ;  /* 0x0018941101007387 */ /* 0x000fe20000100800 */
[----:B0-----:R-:W-:Y:S01]  /*76b0*/  LEA.HI.X.SX32 R16, R14, R0, 0x1, P0 ;  /* 0x000000000e107211 */ /* 0x001fe200000f0eff */
[----:B------:R-:W-:Y:S01]  /*76c0*/  IMAD R25, R25, c[0x0][0x190], RZ ;  /* 0x0000640019197a24 */ /* 0x000fe200078e02ff */
[-C--:B---3--:R-:W-:Y:S02]  /*76d0*/  LEA R14, P0, R7, R26.reuse, 0x1 ;  /* 0x0000001a070e7211 */ /* 0x088fe400078008ff */
[----:B------:R-:W-:-:S05]  /*76e0*/  LEA R15, P2, R3, R26, 0x1 ;  /* 0x0000001a030f7211 */ /* 0x000fca00078408ff */
        /* <DEDUP_REMOVED lines=8> */
[----:B------:R-:W-:-:S03]  /*7770*/  LEA R12, P4, R24, R26, 0x1 ;  /* 0x0000001a180c7211 */ /* 0x000fc600078808ff */
[----:B------:R-:W-:Y:S01]  /*7780*/  STL [R1+0x18ac], R14 ;  /* 0x0018ac0e01007387 */ /* 0x000fe20000100800 */
[----:B-1----:R-:W-:Y:S02]  /*7790*/  LEA.HI.X.SX32 R13, R11, R0, 0x1, P3 ;  /* 0x000000000b0d7211 */ /* 0x002fe400018f0eff */
[----:B------:R-:W-:Y:S01]  /*77a0*/  LEA R11, P3, R28, R26, 0x1 ;  /* 0x0000001a1c0b7211 */ /* 0x000fe200078608ff */
[----:B------:R0:W-:Y:S04]  /*77b0*/  STL [R1+0x18e8], R12 ;  /* 0x0018e80c01007387 */ /* 0x0001e80000100800 */
[----:B------:R-:W-:Y:S04]  /*77c0*/  STL [R1+0x18b4], R13 ;  /* 0x0018b40d01007387 */ /* 0x000fe80000100800 */
[----:B------:R1:W-:Y:S01]  /*77d0*/  STL [R1+0x18f0], R11 ;  /* 0x0018f00b01007387 */ /* 0x0003e20000100800 */
[----:B0-----:R-:W-:-:S02]  /*77e0*/  LEA.HI.X.SX32 R12, R10, R0, 0x1, P6 ;  /* 0x000000000a0c7211 */ /* 0x001fc400030f0eff */
[----:B------:R-:W-:-:S03]  /*77f0*/  LEA R10, P6, R25, R26, 0x1 ;  /* 0x0000001a190a7211 */ /* 0x000fc600078c08ff */
[----:B------:R-:W-:Y:S01]  /*7800*/  STL [R1+0x18bc], R12 ;  /* 0x0018bc0c01007387 */ /* 0x000fe20000100800 */
[----:B-1----:R-:W-:-:S03]  /*7810*/  LEA.HI.X.SX32 R11, R9, R0, 0x1, P5 ;  /* 0x00000000090b7211 */ /* 0x002fc600028f0eff */
[----:B------:R0:W-:Y:S04]  /*7820*/  STL [R1+0x18f4], R10 ;  /* 0x0018f40a01007387 */ /* 0x0001e80000100800 */
[----:B------:R-:W-:Y:S01]  /*7830*/  STL [R1+0x18c4], R11 ;  /* 0x0018c40b01007387 */ /* 0x000fe20000100800 */
[----:B0-----:R-:W-:-:S03]  /*7840*/  LEA.HI.X.SX32 R10, R3, R0, 0x1, P2 ;  /* 0x00000000030a7211 */ /* 0x001fc600010f0eff */
[----:B------:R-:W3:Y:S01]  /*7850*/  LDL.LU R3, [R1+0x1a1c] ;  /* 0x001a1c0001037983 */ /* 0x000ee20000300800 */
[----:B------:R-:W-:Y:S02]  /*7860*/  IMAD R27, R27, c[0x0][0x190], RZ ;  /* 0x000064001b1b7a24 */ /* 0x000fe400078e02ff */
[----:B------:R-:W-:-:S03]  /*7870*/  IMAD R29, R29, c[0x0][0x190], RZ ;  /* 0x000064001d1d7a24 */ /* 0x000fc600078e02ff */
[----:B------:R-:W-:Y:S01]  /*7880*/  LEA R9, P5, R27, R26, 0x1 ;  /* 0x0000001a1b097211 */ /* 0x000fe200078a08ff */
[----:B------:R-:W-:Y:S01]  /*7890*/  IMAD R8, R8, c[0x0][0x190], RZ ;  /* 0x0000640008087a24 */ /* 0x000fe200078e02ff */
[----:B------:R-:W-:-:S03]  /*78a0*/  LEA.HI.X.SX32 R7, R7, R0, 0x1, P0 ;  /* 0x0000000007077211 */ /* 0x000fc600000f0eff */
[----:B------:R0:W-:Y:S01]  /*78b0*/  STL [R1+0x18f8], R9 ;  /* 0x0018f80901007387 */ /* 0x0001e20000100800 */
[----:B------:R-:W-:-:S03]  /*78c0*/  IMAD R4, R4, c[0x0][0x190], RZ ;  /* 0x0000640004047a24 */ /* 0x000fc600078e02ff */
[----:B------:R1:W-:Y:S01]  /*78d0*/  STL [R1+0x18cc], R10 ;  /* 0x0018cc0a01007387 */ /* 0x0003e20000100800 */
[-C--:B0-----:R-:W-:Y:S01]  /*78e0*/  LEA R9, P2, R29, R26.reuse, 0x1 ;  /* 0x0000001a1d097211 */ /* 0x081fe200078408ff */
[----:B------:R-:W-:Y:S01]  /*78f0*/  IMAD R2, R2, c[0x0][0x190], RZ ;  /* 0x0000640002027a24 */ /* 0x000fe200078e02ff */
[----:B-1----:R-:W-:-:S03]  /*7900*/  LEA R10, P0, R8, R26, 0x1 ;  /* 0x0000001a080a7211 */ /* 0x002fc600078008ff */
[----:B------:R0:W-:Y:S04]  /*7910*/  STL [R1+0x18fc], R9 ;  /* 0x0018fc0901007387 */ /* 0x0001e80000100800 */
[----:B------:R1:W-:Y:S01]  /*7920*/  STL [R1+0x18d4], R7 ;  /* 0x0018d40701007387 */ /* 0x0003e20000100800 */
[-C--:B0-----:R-:W-:Y:S02]  /*7930*/  LEA.HI.X.SX32 R9, R5, R0.reuse, 0x1, P1 ;  /* 0x0000000005097211 */ /* 0x081fe400008f0eff */
[----:B------:R-:W-:Y:S02]  /*7940*/  LEA.HI.X.SX32 R5, R24, R0, 0x1, P4 ;  /* 0x0000000018057211 */ /* 0x000fe400020f0eff */
[----:B-1----:R-:W-:Y:S01]  /*7950*/  LEA R7, P1, R4, R26, 0x1 ;  /* 0x0000001a04077211 */ /* 0x002fe200078208ff */
[----:B------:R-:W-:Y:S04]  /*7960*/  STL [R1+0x1900], R10 ;  /* 0x0019000a01007387 */ /* 0x000fe80000100800 */
[----:B------:R0:W-:Y:S04]  /*7970*/  STL [R1+0x18dc], R9 ;  /* 0x0018dc0901007387 */ /* 0x0001e80000100800 */
[----:B------:R1:W-:Y:S04]  /*7980*/  STL [R1+0x1904], R7 ;  /* 0x0019040701007387 */ /* 0x0003e80000100800 */
[----:B------:R4:W-:Y:S01]  /*7990*/  STL [R1+0x18e4], R5 ;  /* 0x0018e40501007387 */ /* 0x0009e20000100800 */
[----:B0-----:R-:W-:-:S03]  /*79a0*/  LEA.HI.X.SX32 R9, R28, R0, 0x1, P3 ;  /* 0x000000001c097211 */ /* 0x001fc600018f0eff */
[----:B------:R-:W2:Y:S01]  /*79b0*/  LDL.LU R28, [R1+0x1a18] ;  /* 0x001a1800011c7983 */ /* 0x000ea20000300800 */
[----:B-1----:R-:W-:Y:S02]  /*79c0*/  LEA R7, P3, R2, R26, 0x1 ;  /* 0x0000001a02077211 */ /* 0x002fe400078608ff */
[----:B----4-:R-:W-:Y:S01]  /*79d0*/  LEA.HI.X.SX32 R5, R25, R0, 0x1, P6 ;  /* 0x0000000019057211 */ /* 0x010fe200030f0eff */
[----:B------:R-:W-:Y:S04]  /*79e0*/  STL [R1+0x18ec], R9 ;  /* 0x0018ec0901007387 */ /* 0x000fe80000100800 */
[----:B------:R-:W-:Y:S04]  /*79f0*/  STL [R1+0x17f4], R7 ;  /* 0x0017f40701007387 */ /* 0x000fe80000100800 */
[----:B------:R0:W-:Y:S01]  /*7a00*/  STL [R1+0x17e0], R5 ;  /* 0x0017e00501007387 */ /* 0x0001e20000100800 */
[----:B---3--:R-:W-:-:S04]  /*7a10*/  LEA R20, P4, R3, c[0x0][0x160], 0x1 ;  /* 0x0000580003147a11 */ /* 0x008fc800078808ff */
[----:B------:R-:W-:Y:S02]  /*7a20*/  LEA.HI.X.SX32 R21, R3, c[0x0][0x164], 0x1, P4 ;  /* 0x0000590003157a11 */ /* 0x000fe400020f0eff */
[----:B------:R-:W3:Y:S01]  /*7a30*/  LDL.LU R3, [R1+0x1a14] ;  /* 0x001a140001037983 */ /* 0x000ee20000300800 */
[-C--:B0-----:R-:W-:Y:S01]  /*7a40*/  LEA.HI.X.SX32 R5, R27, R0.reuse, 0x1, P5 ;  /* 0x000000001b057211 */ /* 0x081fe200028f0eff */
[----:B------:R-:W-:Y:S01]  /*7a50*/  IMAD.MOV.U32 R24, RZ, RZ, c[0x0][0x188] ;  /* 0x00006200ff187624 */ /* 0x000fe200078e00ff */
[----:B------:R-:W-:-:S03]  /*7a60*/  LEA.HI.X.SX32 R7, R29, R0, 0x1, P2 ;  /* 0x000000001d077211 */ /* 0x000fc600010f0eff */
[----:B------:R0:W-:Y:S01]  /*7a70*/  STL [R1+0x17e4], R5 ;  /* 0x0017e40501007387 */ /* 0x0001e20000100800 */
[----:B------:R-:W-:Y:S01]  /*7a80*/  IMAD R24, R24, 0x3f, RZ ;  /* 0x0000003f18187824 */ /* 0x000fe200078e02ff */
[----:B--2---:R-:W-:Y:S02]  /*7a90*/  LEA R18, P6, R6, c[0x0][0x160], 0x1 ;  /* 0x0000580006127a11 */ /* 0x004fe400078c08ff */
[----:B------:R1:W-:Y:S01]  /*7aa0*/  STL [R1+0x17e8], R7 ;  /* 0x0017e80701007387 */ /* 0x0003e20000100800 */
[----:B0-----:R-:W-:-:S03]  /*7ab0*/  LEA.HI.X.SX32 R5, R8, R0, 0x1, P0 ;  /* 0x0000000008057211 */ /* 0x001fc600000f0eff */
[----:B------:R-:W-:Y:S01]  /*7ac0*/  STL.64 [R1+0xee8], R20 ;  /* 0x000ee81401007387 */ /* 0x000fe20000100a00 */
[----:B-1----:R-:W-:-:S03]  /*7ad0*/  LEA.HI.X.SX32 R7, R4, R0, 0x1, P1 ;  /* 0x0000000004077211 */ /* 0x002fc600008f0eff */
[----:B------:R0:W-:Y:S01]  /*7ae0*/  STL [R1+0x17ec], R5 ;  /* 0x0017ec0501007387 */ /* 0x0001e20000100800 */
[----:B------:R-:W-:Y:S02]  /*7af0*/  LEA.HI.X.SX32 R0, R2, R0, 0x1, P3 ;  /* 0x0000000002007211 */ /* 0x000fe400018f0eff */
[----:B------:R-:W-:Y:S01]  /*7b00*/  LEA.HI.X.SX32 R19, R6, c[0x0][0x164], 0x1, P6 ;  /* 0x0000590006137a11 */ /* 0x000fe200030f0eff */
[----:B------:R-:W-:Y:S01]  /*7b10*/  STL [R1+0x17f0], R7 ;  /* 0x0017f00701007387 */ /* 0x000fe20000100800 */
[----:B0-----:R-:W-:-:S03]  /*7b20*/  IMAD.WIDE R4, R24, 0x2, R20 ;  /* 0x0000000218047825 */ /* 0x001fc600078e0214 */
[----:B------:R-:W-:Y:S01]  /*7b30*/  STL [R1+0x17d8], R0 ;  /* 0x0017d80001007387 */ /* 0x000fe20000100800 */
[----:B------:R-:W-:-:S03]  /*7b40*/  IMAD.MOV.U32 R12, RZ, RZ, c[0x0][0x188] ;  /* 0x00006200ff0c7624 */ /* 0x000fc600078e00ff */
[----:B------:R-:W-:Y:S04]  /*7b50*/  STL [R1+0x17dc], R4 ;  /* 0x0017dc0401007387 */ /* 0x000fe80000100800 */
[----:B------:R0:W-:Y:S04]  /*7b60*/  STL [R1+0x17d0], R5 ;  /* 0x0017d00501007387 */ /* 0x0001e80000100800 */
[----:B------:R-:W-:Y:S01]  /*7b70*/  STL.64 [R1+0xfd0], R18 ;  /* 0x000fd01201007387 */ /* 0x000fe20000100a00 */
[----:B------:R-:W-:Y:S01]  /*7b80*/  LEA R16, P1, R28, c[0x0][0x160], 0x1 ;  /* 0x000058001c107a11 */ /* 0x000fe200078208ff */
[----:B0-----:R-:W-:-:S03]  /*7b90*/  IMAD.WIDE R4, R24, 0x2, R18 ;  /* 0x0000000218047825 */ /* 0x001fc600078e0212 */
[----:B------:R-:W-:Y:S01]  /*7ba0*/  LEA.HI.X.SX32 R17, R28, c[0x0][0x164], 0x1, P1 ;  /* 0x000059001c117a11 */ /* 0x000fe200008f0eff */
[----:B------:R-:W-:-:S04]  /*7bb0*/  IMAD R0, R12, 0x3e, RZ ;  /* 0x0000003e0c007824 */ /* 0x000fc800078e02ff */
[----:B------:R-:W-:-:S04]  /*7bc0*/  IMAD.WIDE R6, R24, 0x2, R16 ;  /* 0x0000000218067825 */ /* 0x000fc800078e0210 */
[----:B------:R-:W-:Y:S01]  /*7bd0*/  IMAD R2, R12, 0x3d, RZ ;  /* 0x0000003d0c027824 */ /* 0x000fe200078e02ff */
[----:B---3--:R-:W-:-:S04]  /*7be0*/  LEA R14, P0, R3, c[0x0][0x160], 0x1 ;  /* 0x00005800030e7a11 */ /* 0x008fc800078008ff */
[----:B------:R-:W-:Y:S02]  /*7bf0*/  LEA.HI.X.SX32 R15, R3, c[0x0][0x164], 0x1, P0 ;  /* 0x00005900030f7a11 */ /* 0x000fe400000f0eff */
[----:B------:R0:W5:Y:S04]  /*7c00*/  LDL.LU R3, [R1+0x1a10] ;  /* 0x001a100001037983 */ /* 0x0001680000300800 */
[----:B------:R-:W2:Y:S01]  /*7c10*/  LDL.LU R28, [R1+0x1a0c] ;  /* 0x001a0c00011c7983 */ /* 0x000ea20000300800 */
[----:B------:R-:W-:-:S03]  /*7c20*/  IMAD.WIDE R8, R24, 0x2, R14 ;  /* 0x0000000218087825 */ /* 0x000fc600078e020e */
[----:B------:R-:W-:Y:S04]  /*7c30*/  STL.64 [R1+0xfe0], R14 ;  /* 0x000fe00e01007387 */ /* 0x000fe80000100a00 */
[----:B------:R-:W-:Y:S04]  /*7c40*/  STL.64 [R1+0xfd8], R16 ;  /* 0x000fd81001007387 */ /* 0x000fe80000100a00 */
[----:B------:R-:W-:Y:S04]  /*7c50*/  STL [R1+0x17d4], R4 ;  /* 0x0017d40401007387 */ /* 0x000fe80000100800 */
[----:B------:R1:W-:Y:S04]  /*7c60*/  STL [R1+0x17c8], R5 ;  /* 0x0017c80501007387 */ /* 0x0003e80000100800 */
[----:B------:R-:W-:Y:S04]  /*7c70*/  STL [R1+0x17cc], R6 ;  /* 0x0017cc0601007387 */ /* 0x000fe80000100800 */
[----:B------:R3:W-:Y:S01]  /*7c80*/  STL [R1+0x17c0], R7 ;  /* 0x0017c00701007387 */ /* 0x0007e20000100800 */
[----:B-1----:R-:W-:-:S03]  /*7c90*/  IMAD.WIDE R4, R0, 0x2, R20 ;  /* 0x0000000200047825 */ /* 0x002fc600078e0214 */
[----:B------:R-:W-:Y:S04]  /*7ca0*/  STL [R1+0x17c4], R8 ;  /* 0x0017c40801007387 */ /* 0x000fe80000100800 */
[----:B------:R1:W-:Y:S01]  /*7cb0*/  STL [R1+0x17b8], R9 ;  /* 0x0017b80901007387 */ /* 0x0003e20000100800 */
[----:B---3--:R-:W-:-:S03]  /*7cc0*/  IMAD.WIDE R6, R0, 0x2, R18 ;  /* 0x0000000200067825 */ /* 0x008fc600078e0212 */
[----:B------:R-:W-:Y:S04]  /*7cd0*/  STL [R1+0x17bc], R4 ;  /* 0x0017bc0401007387 */ /* 0x000fe80000100800 */
[----:B------:R3:W-:Y:S01]  /*7ce0*/  STL [R1+0x17b0], R5 ;  /* 0x0017b00501007387 */ /* 0x0007e20000100800 */
[----:B-1----:R-:W-:-:S03]  /*7cf0*/  IMAD.WIDE R8, R0, 0x2, R14 ;  /* 0x0000000200087825 */ /* 0x002fc600078e020e */
[----:B------:R-:W-:Y:S01]  /*7d00*/  STL [R1+0x17b4], R6 ;  /* 0x0017b40601007387 */ /* 0x000fe20000100800 */
[----:B---3--:R-:W-:-:S03]  /*7d10*/  IMAD.WIDE R4, R0, 0x2, R16 ;  /* 0x0000000200047825 */ /* 0x008fc600078e0210 */
[----:B------:R1:W-:Y:S04]  /*7d20*/  STL [R1+0x17a8], R7 ;  /* 0x0017a80701007387 */ /* 0x0003e80000100800 */
[----:B------:R-:W-:Y:S04]  /*7d30*/  STL [R1+0x17ac], R4 ;  /* 0x0017ac0401007387 */ /* 0x000fe80000100800 */
[----:B------:R3:W-:Y:S01]  /*7d40*/  STL [R1+0x17a0], R5 ;  /* 0x0017a00501007387 */ /* 0x0007e20000100800 */
[----:B-1----:R-:W-:-:S03]  /*7d50*/  IMAD.WIDE R6, R2, 0x2, R20 ;  /* 0x0000000202067825 */ /* 0x002fc600078e0214 */
[----:B------:R-:W-:Y:S04]  /*7d60*/  STL [R1+0x17a4], R8 ;  /* 0x0017a40801007387 */ /* 0x000fe80000100800 */
[----:B------:R1:W-:Y:S01]  /*7d70*/  STL [R1+0x1798], R9 ;  /* 0x0017980901007387 */ /* 0x0003e20000100800 */
[----:B---3--:R-:W-:-:S03]  /*7d80*/  IMAD.WIDE R4, R2, 0x2, R18 ;  /* 0x0000000202047825 */ /* 0x008fc600078e0212 */
[----:B------:R-:W-:Y:S01]  /*7d90*/  STL [R1+0x179c], R6 ;  /* 0x00179c0601007387 */ /* 0x000fe20000100800 */
[----:B------:R-:W-:-:S03]  /*7da0*/  IMAD R0, R12, 0x3c, RZ ;  /* 0x0000003c0c007824 */ /* 0x000fc600078e02ff */
        /* <DEDUP_REMOVED lines=133> */
[----:B------:R-:W-:-:S04]  /*8600*/  IMAD.WIDE R10, R0, 0x2, R20 ;  /* 0x00000002000a7825 */ /* 0x000fc800078e0214 */
[----:B---3--:R-:W-:Y:S01]  /*8610*/  IMAD.WIDE R6, R2, 0x2, R16 ;  /* 0x0000000202067825 */ /* 0x008fe200078e0210 */
[----:B------:R1:W-:Y:S04]  /*8620*/  STL [R1+0x1648], R5 ;  /* 0x0016480501007387 */ /* 0x0003e80000100800 */
[----:B------:R-:W-:Y:S01]  /*8630*/  STL [R1+0x164c], R6 ;  /* 0x00164c0601007387 */ /* 0x000fe20000100800 */
[----:B------:R-:W-:-:S03]  /*8640*/  IMAD R2, R12, 0x31, RZ ;  /* 0x000000310c027824 */ /* 0x000fc600078e02ff */
        /* <DEDUP_REMOVED lines=220> */
[----:B------:R-:W-:-:S03]  /*9410*/  IMAD.SHL.U32 R0, R12, 0x20, RZ ;  /* 0x000000200c007824 */ /* 0x000fc600078e00ff */
        /* <DEDUP_REMOVED lines=394> */
[----:B------:R3:W-:Y:S04]  /*acc0*/  STL [R1+0x15d8], R10 ;  /* 0x0015d80a01007387 */ /* 0x0007e80000100800 */
[----:B------:R-:W-:Y:S01]  /*acd0*/  STL [R1+0x15d4], R11 ;  /* 0x0015d40b01007387 */ /* 0x000fe20000100800 */
[----:B-1----:R-:W-:-:S03]  /*ace0*/  IMAD.WIDE R8, R2, 0x2, R14 ;  /* 0x0000000202087825 */ /* 0x002fc600078e020e */
[----:B------:R-:W-:Y:S01]  /*acf0*/  STL [R1+0x15e0], R4 ;  /* 0x0015e00401007387 */ /* 0x000fe20000100800 */
[----:B---3--:R-:W-:-:S03]  /*ad00*/  IMAD.SHL.U32 R10, R12, 0x2, RZ ;  /* 0x000000020c0a7824 */ /* 0x008fc600078e00ff */
        /* <DEDUP_REMOVED lines=11> */
[----:B------:R-:W-:-:S03]  /*adc0*/  IMAD.WIDE R10, R10, 0x2, R14 ;  /* 0x000000020a0a7825 */ /* 0x000fc600078e020e */
[----:B------:R1:W-:Y:S01]  /*add0*/  STL [R1+0x15fc], R7 ;  /* 0x0015fc0701007387 */ /* 0x0003e20000100800 */
[----:B---3--:R-:W-:-:S03]  /*ade0*/  IMAD.WIDE R4, R12, 0x2, R20 ;  /* 0x000000020c047825 */ /* 0x008fc600078e0214 */
[----:B------:R-:W-:Y:S04]  /*adf0*/  STL [R1+0x1608], R8 ;  /* 0x0016080801007387 */ /* 0x000fe80000100800 */
[----:B------:R3:W-:Y:S01]  /*ae00*/  STL [R1+0x1604], R9 ;  /* 0x0016040901007387 */ /* 0x0007e20000100800 */
[----:B-1----:R-:W-:-:S03]  /*ae10*/  IMAD.WIDE R6, R12, 0x2, R18 ;  /* 0x000000020c067825 */ /* 0x002fc600078e0212 */
[----:B------:R-:W-:Y:S04]  /*ae20*/  STL [R1+0x1610], R10 ;  /* 0x0016100a01007387 */ /* 0x000fe80000100800 */
[----:B------:R-:W-:Y:S01]  /*ae30*/  STL [R1+0x160c], R11 ;  /* 0x00160c0b01007387 */ /* 0x000fe20000100800 */
[----:B---3--:R-:W-:-:S03]  /*ae40*/  IMAD.WIDE R8, R12, 0x2, R16 ;  /* 0x000000020c087825 */ /* 0x008fc600078e0210 */
[----:B------:R-:W-:Y:S04]  /*ae50*/  STL [R1+0x1618], R4 ;  /* 0x0016180401007387 */ /* 0x000fe80000100800 */
[----:B------:R1:W-:Y:S04]  /*ae60*/  STL [R1+0x1614], R5 ;  /* 0x0016140501007387 */ /* 0x0003e80000100800 */
[----:B------:R-:W-:Y:S04]  /*ae70*/  STL [R1+0x1620], R6 ;  /* 0x0016200601007387 */ /* 0x000fe80000100800 */
[----:B------:R-:W-:Y:S01]  /*ae80*/  STL [R1+0x161c], R7 ;  /* 0x00161c0701007387 */ /* 0x000fe20000100800 */
[----:B-1----:R-:W-:-:S03]  /*ae90*/  IMAD.WIDE R4, R12, 0x2, R14 ;  /* 0x000000020c047825 */ /* 0x002fc600078e020e */
[----:B------:R-:W-:Y:S04]  /*aea0*/  STL [R1+0x1628], R8 ;  /* 0x0016280801007387 */ /* 0x000fe80000100800 */
[----:B------:R-:W-:Y:S04]  /*aeb0*/  STL [R1+0x1624], R9 ;  /* 0x0016240901007387 */ /* 0x000fe80000100800 */
[----:B------:R-:W-:Y:S04]  /*aec0*/  STL [R1+0x1630], R4 ;  /* 0x0016300401007387 */ /* 0x000fe80000100800 */
[----:B------:R1:W-:Y:S04]  /*aed0*/  STL [R1+0x162c], R5 ;  /* 0x00162c0501007387 */ /* 0x0003e80000100800 */
        /* <DEDUP_REMOVED lines=399> */
[----:B------:R-:W3:Y:S04]  /*c7d0*/  S2R R24, SR_TID.X ;  /* 0x0000000000187919 */ /* 0x000ee80000002100 */
        /* <DEDUP_REMOVED lines=20> */
[----:B------:R-:W-:Y:S01]  /*c920*/  STL [R1+0x9c8], RZ ;  /* 0x0009c8ff01007387 */ /* 0x000fe20000100800 */
[----:B---3--:R-:W-:-:S03]  /*c930*/  LOP3.LUT R24, R24, 0x7f, RZ, 0xc0, !PT ;  /* 0x0000007f18187812 */ /* 0x008fc600078ec0ff */
[----:B------:R-:W-:Y:S04]  /*c940*/  STL [R1+0x9cc], RZ ;  /* 0x0009ccff01007387 */ /* 0x000fe80000100800 */
[----:B------:R-:W-:Y:S04]  /*c950*/  STL [R1+0x9b0], RZ ;  /* 0x0009b0ff01007387 */ /* 0x000fe80000100800 */
[----:B------:R-:W-:Y:S04]  /*c960*/  STL [R1+0x9b4], RZ ;  /* 0x0009b4ff01007387 */ /* 0x000fe80000100800 */
[----:B------:R-:W-:Y:S04]  /*c970*/  STL [R1+0x9b8], RZ ;  /* 0x0009b8ff01007387 */ /* 0x000fe80000100800 */
[----:B------:R-:W-:Y:S01]  /*c980*/  STL [R1+0x9bc], RZ ;  /* 0x0009bcff01007387 */ /* 0x000fe20000100800 */
[----:B------:R-:W-:-:S03]  /*c990*/  IMAD.SHL.U32 R2, R24, 0x2, RZ ;  /* 0x0000000218027824 */ /* 0x000fc600078e00ff */
[----:B------:R-:W-:Y:S04]  /*c9a0*/  STL [R1+0x9a0], RZ ;  /* 0x0009a0ff01007387 */ /* 0x000fe80000100800 */
[----:B------:R-:W-:Y:S04]  /*c9b0*/  STL [R1+0x9a4], RZ ;  /* 0x0009a4ff01007387 */ /* 0x000fe80000100800 */
[----:B------:R-:W-:Y:S04]  /*c9c0*/  STL [R1+0x9a8], RZ ;  /* 0x0009a8ff01007387 */ /* 0x000fe80000100800 */
[----:B------:R-:W-:Y:S04]  /*c9d0*/  STL [R1+0x9ac], RZ ;  /* 0x0009acff01007387 */ /* 0x000fe80000100800 */
[----:B------:R-:W3:Y:S04]  /*c9e0*/  LDL.LU R24, [R1+0x100] ;  /* 0x0001000001187983 */ /* 0x000ee80000300800 */
        /* <DEDUP_REMOVED lines=27> */
[----:B------:R-:W-:Y:S01]  /*cba0*/  IMAD.SHL.U32 R29, R12, 0x40, RZ ;  /* 0x000000400c1d7824 */ /* 0x000fe200078e00ff */
[----:B------:R-:W-:-:S02]  /*cbb0*/  ULDC UR4, c[0x0][0x18c] ;  /* 0x0000630000047ab9 */ /* 0x000fc40000000800 */
[----:B------:R-:W-:Y:S02]  /*cbc0*/  USHF.L.U32 UR4, UR4, 0x6, URZ ;  /* 0x0000000604047899 */ /* 0x000fe4000800063f */
[----:B------:R-:W-:Y:S02]  /*cbd0*/  SHF.R.S32.HI R0, RZ, 0x1f, R29 ;  /* 0x0000001fff007819 */ /* 0x000fe4000001141d */
[C---:B-1----:R-:W-:Y:S01]  /*cbe0*/  LOP3.LUT R5, R2.reuse, 0x20, RZ, 0x3c, !PT ;  /* 0x0000002002057812 */ /* 0x042fe200078e3cff */
[----:B------:R-:W-:Y:S01]  /*cbf0*/  USHF.R.S32.HI UR5, URZ, 0x1f, UR4 ;  /* 0x0000001f3f057899 */ /* 0x000fe20008011404 */
[C---:B------:R-:W-:Y:S02]  /*cc00*/  LOP3.LUT R5, R2.reuse, 0x40, RZ, 0x3c, !PT ;  /* 0x0000004002057812 */ /* 0x040fe400078e3cff */
[C---:B------:R-:W-:Y:S01]  /*cc10*/  SHF.L.U64.HI R0, R29.reuse, 0x1, R0 ;  /* 0x000000011d007819 */ /* 0x040fe20000010200 */
[----:B------:R-:W-:Y:S01]  /*cc20*/  IMAD.SHL.U32 R29, R29, 0x2, RZ ;  /* 0x000000021d1d7824 */ /* 0x000fe200078e00ff */
[----:B------:R-:W-:-:S02]  /*cc30*/  LOP3.LUT R6, R2, 0x10, RZ, 0x3c, !PT ;  /* 0x0000001002067812 */ /* 0x000fc400078e3cff */
[----:B------:R-:W-:Y:S02]  /*cc40*/  LOP3.LUT R5, R2, 0x60, RZ, 0x3c, !PT ;  /* 0x0000006002057812 */ /* 0x000fe400078e3cff */
[C---:B--2---:R-:W-:Y:S02]  /*cc50*/  LOP3.LUT R6, R28.reuse, 0x40, RZ, 0x3c, !PT ;  /* 0x000000401c067812 */ /* 0x044fe400078e3cff */
[----:B------:R-:W-:Y:S01]  /*cc60*/  LOP3.LUT R5, R28, 0x60, RZ, 0x3c, !PT ;  /* 0x000000601c057812 */ /* 0x000fe200078e3cff */
[----:B------:R-:W-:Y:S02]  /*cc70*/  USHF.L.U32 UR8, UR4, 0x1, URZ ;  /* 0x0000000104087899 */ /* 0x000fe4000800063f */
[----:B------:R-:W-:Y:S01]  /*cc80*/  USHF.L.U64.HI UR5, UR4, 0x1, UR5 ;  /* 0x0000000104057899 */ /* 0x000fe20008010205 */
[----:B---3--:R-:W-:-:S05]  /*cc90*/  SHF.R.S32.HI R4, RZ, 0x6, R24 ;  /* 0x00000006ff047819 */ /* 0x008fca0000011418 */
        /* <DEDUP_REMOVED lines=40> */
[----:B------:R-:W2:Y:S04]  /*cf20*/  S2R R24, SR_TID.X ;  /* 0x0000000000187919 */ /* 0x000ea80000002100 */
        /* <DEDUP_REMOVED lines=17> */
[----:B------:R0:W-:Y:S01]  /*d040*/  STL [R1+0x4c], RZ ;  /* 0x00004cff01007387 */ /* 0x0001e20000100800 */
[C---:B--2---:R-:W-:Y:S01]  /*d050*/  LOP3.LUT R12, R24.reuse, 0x7, RZ, 0xc0, !PT ;  /* 0x00000007180c7812 */ /* 0x044fe200078ec0ff */
[----:B------:R-:W-:-:S04]  /*d060*/  IMAD.SHL.U32 R24, R24, 0x2, RZ ;  /* 0x0000000218187824 */ /* 0x000fc800078e00ff */
[----:B------:R-:W-:Y:S01]  /*d070*/  IMAD R12, R12, 0x90, RZ ;  /* 0x000000900c0c7824 */ /* 0x000fe200078e02ff */
[C---:B-1----:R-:W-:Y:S02]  /*d080*/  LOP3.LUT R4, R2.reuse, 0x30, RZ, 0x3c, !PT ;  /* 0x0000003002047812 */ /* 0x042fe400078e3cff */
[----:B------:R-:W-:Y:S02]  /*d090*/  LOP3.LUT R4, R2, 0x50, RZ, 0x3c, !PT ;  /* 0x0000005002047812 */ /* 0x000fe400078e3cff */
[----:B------:R-:W-:Y:S02]  /*d0a0*/  LOP3.LUT R24, R12, 0x30, R24, 0x78, !PT ;  /* 0x000000300c187812 */ /* 0x000fe400078e7818 */
[----:B------:R-:W-:Y:S02]  /*d0b0*/  LOP3.LUT R4, R2, 0x70, RZ, 0x3c, !PT ;  /* 0x0000007002047812 */ /* 0x000fe400078e3cff */
[----:B------:R-:W-:Y:S02]  /*d0c0*/  LOP3.LUT R4, R28, 0x20, RZ, 0x3c, !PT ;  /* 0x000000201c047812 */ /* 0x000fe400078e3cff */
[----:B0-----:R-:W-:-:S02]  /*d0d0*/  LOP3.LUT R4, R24, 0x40, RZ, 0x3c, !PT ;  /* 0x0000004018047812 */ /* 0x001fc400078e3cff */
.L_x_2:
[----:B------:R-:W2:Y:S01]  /*d0e0*/  LDL.64 R6, [R1+0xfe0] ;  /* 0x000fe00001067983 */ /* 0x000ea20000100a00 */
[----:B------:R-:W-:-:S03]  /*d0f0*/  IMAD.MOV.U32 R4, RZ, RZ, c[0x0][0x180] ;  /* 0x00006000ff047624 */ /* 0x000fc600078e00ff */
[----:B--2---:R0:W-:Y:S04]  /*d100*/  STL [R1+0x41e8], R7 ;  /* 0x0041e80701007387 */ /* 0x0041e80000100800 */
[----:B0-----:R-:W2:Y:S04]  /*d110*/  LDL R7, [R1+0xff8] ;  /* 0x000ff80001077983 */ /* 0x001ea80000100800 */
[----:B------:R-:W-:Y:S04]  /*d120*/  STL [R1+0x3ef4], R2 ;  /* 0x003ef40201007387 */ /* 0x000fe80000100800 */
        /* <DEDUP_REMOVED lines=73> */
[----:B------:R-:W-:Y:S01]  /*d5c0*/  STL [R1+0x4100], R2 ;  /* 0x0041000201007387 */ /* 0x000fe20000100800 */
[----:B--2---:R-:W-:-:S03]  /*d5d0*/  IMAD R4, R7, -0x40, R4 ;  /* 0xffffffc007047824 */ /* 0x004fc600078e0204 */
        /* <DEDUP_REMOVED lines=114> */
[----:B------:R0:W-:Y:S04]  /*dd00*/  STL [R1+0x41e4], R27 ;  /* 0x0041e41b01007387 */ /* 0x0001e80000100800 */
[----:B------:R-:W-:Y:S04]  /*dd10*/  STL [R1+0x3eec], R26 ;  /* 0x003eec1a01007387 */ /* 0x000fe80000100800 */
[----:B-----5:R-:W-:Y:S04]  /*dd20*/  STL [R1+0x3ee8], R25 ;  /* 0x003ee81901007387 */ /* 0x020fe80000100800 */
        /* <DEDUP_REMOVED lines=40> */
[----:B-----5:R-:W-:Y:S04]  /*dfb0*/  STL [R1+0x3ce8], R3 ;  /* 0x003ce80301007387 */ /* 0x020fe80000100800 */
[----:B------:R-:W-:Y:S04]  /*dfc0*/  STL [R1+0x3ddc], R3 ;  /* 0x003ddc0301007387 */ /* 0x000fe80000100800 */
[----:B------:R-:W-:Y:S04]  /*dfd0*/  STL [R1+0x1bc0], R0 ;  /* 0x001bc00001007387 */ /* 0x000fe80000100800 */
[----:B------:R-:W2:Y:S01]  /*dfe0*/  LDL.LU R7, [R1+0x41e8] ;  /* 0x0041e80001077983 */ /* 0x000ea20000300800 */
[----:B------:R-:W-:-:S02]  /*dff0*/  ISETP.GT.AND P0, PT, R4, RZ, PT ;  /* 0x000000ff0400720c */ /* 0x000fc40003f04270 */
[----:B0-----:R-:W-:Y:S02]  /*e000*/  PRMT R27, RZ, 0x7610, R27 ;  /* 0x00007610ff1b7816 */ /* 0x001fe4000000001b */
[----:B------:R-:W-:Y:S02]  /*e010*/  PRMT R2, RZ, 0x7610, R2 ;  /* 0x00007610ff027816 */ /* 0x000fe40000000002 */
[----:B------:R-:W-:-:S07]  /*e020*/  ISETP.GT.AND P1, PT, R4, 0x1, PT ;  /* 0x000000010400780c */ /* 0x000fce0003f24270 */
[----:B--2---:R-:W2:Y:S04]  /*e030*/  @P0 LDG.E.U16 R27, [R6.64] ;  /* 0x00000006061b0981 */ /* 0x004ea8000c1e1500 */
[----:B--2---:R0:W-:Y:S04]  /*e040*/  STL [R1+0x388], R27 ;  /* 0x0003881b01007387 */ /* 0x0041e80000100800 */
[----:B0-----:R-:W2:Y:S04]  /*e050*/  LDL.LU R27, [R1+0x41e4] ;  /* 0x0041e400011b7983 */ /* 0x001ea80000300800 */
[----:B------:R-:W3:Y:S01]  /*e060*/  LDL.64 R6, [R1+0xfd8] ;  /* 0x000fd80001067983 */ /* 0x000ee20000100a00 */
[----:B--2---:R-:W-:-:S03]  /*e070*/  PRMT R27, RZ, 0x7610, R27 ;  /* 0x00007610ff1b7816 */ /* 0x004fc6000000001b */
[----:B---3--:R-:W2:Y:S04]  /*e080*/  @P0 LDG.E.U16 R2, [R6.64] ;  /* 0x0000000606020981 */ /* 0x008ea8000c1e1500 */
        /* <DEDUP_REMOVED lines=12> */
[----:B------:R-:W3:Y:S04]  /*e150*/  LDL R6, [R1+0x162c] ;  /* 0x00162c0001067983 */ /* 0x000ee80000100800 */
[----:B------:R-:W3:Y:S01]  /*e160*/  LDL R7, [R1+0x1630] ;  /* 0x0016300001077983 */ /* 0x000ee20000100800 */
[----:B------:R-:W-:-:S02]  /*e170*/  ISETP.GT.AND P0, PT, R4, 0x2, PT ;  /* 0x000000020400780c */ /* 0x000fc40003f04270 */
[----:B--2---:R-:W-:Y:S02]  /*e180*/  PRMT R2, RZ, 0x7610, R2 ;  /* 0x00007610ff027816 */ /* 0x004fe40000000002 */
[----:B---3--:R-:W-:-:S04]  /*e190*/  @P1 LOP3.LUT R7, R7, R6, RZ, 0x3c, !PT ;  /* 0x0000000607071212 */ /* 0x008fc800078e3cff */
[----:B------:R-:W-:-:S04]  /*e1a0*/  @P1 LOP3.LUT R6, R7, R6, RZ, 0x3c, !PT ;  /* 0x0000000607061212 */ /* 0x000fc800078e3cff */
[----:B------:R-:W-:-:S05]  /*e1b0*/  @P1 LOP3.LUT R7, R7, R6, RZ, 0x3c, !PT ;  /* 0x0000000607071212 */ /* 0x000fca00078e3cff */
[----:B------:R-:W2:Y:S04]  /*e1c0*/  @P1 LDG.E.U16 R27, [R6.64] ;  /* 0x00000006061b1981 */ /* 0x000ea8000c1e1500 */
[----:B--2---:R0:W-:Y:S04]  /*e1d0*/  STL [R1+0x378], R27 ;  /* 0x0003781b01007387 */ /* 0x0041e80000100800 */
[----:B0-----:R-:W2:Y:S04]  /*e1e0*/  LDL.LU R27, [R1+0x41d4] ;  /* 0x0041d400011b7983 */ /* 0x001ea80000300800 */
[----:B------:R-:W3:Y:S04]  /*e1f0*/  LDL R6, [R1+0x1624] ;  /* 0x0016240001067983 */ /* 0x000ee80000100800 */
[----:B------:R-:W3:Y:S01]  /*e200*/  LDL R7, [R1+0x1628] ;  /* 0x0016280001077983 */ /* 0x000ee20000100800 */
[----:B--2---:R-:W-:-:S02]  /*e210*/  PRMT R27, RZ, 0x7610, R27 ;  /* 0x00007610ff1b7816 */ /* 0x004fc4000000001b */
        /* <DEDUP_REMOVED lines=470> */
[----:B------:R-:W-:-:S02]  /*ff80*/  PRMT R3, RZ, 0x7610, R3 ;  /* 0x00007610ff037816 */ /* 0x000fc40000000003 */
[----:B------:R-:W-:Y:S02]  /*ff90*/  ISETP.GT.AND P1, PT, R4, 0xf, PT ;  /* 0x0000000f0400780c */ /* 0x000fe40003f24270 */
        /* <DEDUP_REMOVED lines=8> */
[----:B------:R-:W3:Y:S02]  /*10020*/  LDL R7, [R1+0x1488] ;  /* 0x0014880001077983 */ /* 0x000ee40000100800 */
[----:B---3--:R-:W-:-:S04]  /*10030*/  @P0 LOP3.LUT R7, R7, R6, RZ, 0x3c, !PT ;  /* 0x0000000607070212 */ /* 0x008fc800078e3cff */
[----:B------:R-:W-:-:S04]  /*10040*/  @P0 LOP3.LUT R6, R7, R6, RZ, 0x3c, !PT ;  /* 0x0000000607060212 */ /* 0x000fc800078e3cff */
[----:B------:R-:W-:-:S05]  /*10050*/  @P0 LOP3.LUT R7, R7, R6, RZ, 0x3c, !PT ;  /* 0x0000000607070212 */ /* 0x000fca00078e3cff */
[----:B------:R-:W3:Y:S04]  /*10060*/  @P0 LDG.E.U16 R2, [R6.64] ;  /* 0x0000000606020981 */ /* 0x000ee8000c1e1500 */
[----:B---3--:R0:W-:Y:S04]  /*10070*/  STL [R1+0x280], R2 ;  /* 0x0002800201007387 */ /* 0x0081e80000100800 */
[----:B0-----:R-:W3:Y:S04]  /*10080*/  LDL.LU R2, [R1+0x4100] ;  /* 0x0041000001027983 */ /* 0x001ee80000300800 */
[----:B------:R-:W4:Y:S04]  /*10090*/  LDL R6, [R1+0x147c] ;  /* 0x00147c0001067983 */ /* 0x000f280000100800 */
[----:B------:R-:W4:Y:S01]  /*100a0*/  LDL R7, [R1+0x1480] ;  /* 0x0014800001077983 */ /* 0x000f220000100800 */
[----:B--2---:R-:W-:-:S02]  /*100b0*/  PRMT R27, RZ, 0x7610, R27 ;  /* 0x00007610ff1b7816 */ /* 0x004fc4000000001b */
[----:B----4-:R-:W-:-:S04]  /*100c0*/  @P0 LOP3.LUT R7, R7, R6, RZ, 0x3c, !PT ;  /* 0x0000000607070212 */ /* 0x010fc800078e3cff */
[----:B------:R-:W-:-:S04]  /*100d0*/  @P0 LOP3.LUT R6, R7, R6, RZ, 0x3c, !PT ;  /* 0x0000000607060212 */ /* 0x000fc800078e3cff */
[----:B------:R-:W-:-:S05]  /*100e0*/  @P0 LOP3.LUT R7, R7, R6, RZ, 0x3c, !PT ;  /* 0x0000000607070212 */ /* 0x000fca00078e3cff */
[----:B------:R0:W2:Y:S04]  /*100f0*/  @P0 LDG.E.U16 R3, [R6.64] ;  /* 0x0000000606030981 */ /* 0x0000a8000c1e1500 */
[----:B0-----:R-:W4:Y:S04]  /*10100*/  LDL R6, [R1+0x1474] ;  /* 0x0014740001067983 */ /* 0x001f280000100800 */
[----:B------:R-:W4:Y:S01]  /*10110*/  LDL R7, [R1+0x1478] ;  /* 0x0014780001077983 */ /* 0x000f220000100800 */
[----:B---3--:R-:W-:-:S03]  /*10120*/  PRMT R2, RZ, 0x7610, R2 ;  /* 0x00007610ff027816 */ /* 0x008fc60000000002 */
[----:B--2---:R-:W-:Y:S01]  /*10130*/  STL [R1+0x3de0], R3 ;  /* 0x003de00301007387 */ /* 0x004fe20000100800 */
[----:B----4-:R-:W-:-:S04]  /*10140*/  @P0 LOP3.LUT R7, R7, R6, RZ, 0x3c, !PT ;  /* 0x0000000607070212 */ /* 0x010fc800078e3cff */
        /* <DEDUP_REMOVED lines=264> */
[----:B---3--:R-:W-:Y:S02]  /*111d0*/  PRMT R2, RZ, 0x7610, R2 ;  /* 0x00007610ff027816 */ /* 0x008fe40000000002 */
[----:B------:R-:W-:Y:S01]  /*111e0*/  ISETP.GT.AND P1, PT, R4, 0x17, PT ;  /* 0x000000170400780c */ /* 0x000fe20003f24270 */
        /* <DEDUP_REMOVED lines=644> */
[----:B0-----:R-:W2:Y:S01]  /*13a30*/  LDL.LU R2, [R1+0x3f78] ;  /* 0x003f780001027983 */ /* 0x001ea20000300800 */
[----:B------:R-:W3:Y:S02]  /*13a40*/  LDL R6, [R1+0x115c] ;  /* 0x00115c0001067983 */ /* 0x000ee40000100800 */
        /* <DEDUP_REMOVED lines=138> */
[----:B------:R-:W3:Y:S02]  /*142f0*/  LDL R7, [R1+0x10e8] ;  /* 0x0010e80001077983 */ /* 0x000ee40000100800 */
[----:B---3--:R-:W-:-:S04]  /*14300*/  @P1 LOP3.LUT R7, R7, R6, RZ, 0x3c, !PT ;  /* 0x0000000607071212 */ /* 0x008fc800078e3cff */
[----:B------:R-:W-:-:S04]  /*14310*/  @P1 LOP3.LUT R6, R7, R6, RZ, 0x3c, !PT ;  /* 0x0000000607061212 */ /* 0x000fc800078e3cff */
[----:B------:R-:W-:-:S05]  /*14320*/  @P1 LOP3.LUT R7, R7, R6, RZ, 0x3c, !PT ;  /* 0x0000000607071212 */ /* 0x000fca00078e3cff */
[----:B------:R-:W3:Y:S04]  /*14330*/  @P1 LDG.E.U16 R2, [R6.64] ;  /* 0x0000000606021981 */ /* 0x000ee8000c1e1500 */
[----:B---3--:R0:W-:Y:S04]  /*14340*/  STL [R1+0xa4], R2 ;  /* 0x0000a40201007387 */ /* 0x0081e80000100800 */
[----:B0-----:R-:W3:Y:S01]  /*14350*/  LDL.LU R2, [R1+0x3f38] ;  /* 0x003f380001027983 */ /* 0x001ee20000300800 */
[----:B------:R-:W4:Y:S02]  /*14360*/  LDL R6, [R1+0x10dc] ;  /* 0x0010dc0001067983 */ /* 0x000f240000100800 */
[----:B------:R-:W4:Y:S01]  /*14370*/  LDL R7, [R1+0x10e0] ;  /* 0x0010e00001077983 */ /* 0x000f220000100800 */
[----:B---3--:R-:W-:-:S02]  /*14380*/  PRMT R2, RZ, 0x7610, R2 ;  /* 0x00007610ff027816 */ /* 0x008fc40000000002 */
[----:B----4-:R-:W-:-:S04]  /*14390*/  @P1 LOP3.LUT R7, R7, R6, RZ, 0x3c, !PT ;  /* 0x0000000607071212 */ /* 0x010fc800078e3cff */
[----:B------:R-:W-:-:S04]  /*143a0*/  @P1 LOP3.LUT R6, R7, R6, RZ, 0x3c, !PT ;  /* 0x0000000607061212 */ /* 0x000fc800078e3cff */
[----:B------:R-:W-:-:S05]  /*143b0*/  @P1 LOP3.LUT R7, R7, R6, RZ, 0x3c, !PT ;  /* 0x0000000607071212 */ /* 0x000fca00078e3cff */
[----:B------:R-:W3:Y:S04]  /*143c0*/  @P1 LDG.E.U16 R2, [R6.64] ;  /* 0x0000000606021981 */ /* 0x000ee8000c1e1500 */
[----:B---3--:R0:W-:Y:S04]  /*143d0*/  STL [R1+0xa0], R2 ;  /* 0x0000a00201007387 */ /* 0x0081e80000100800 */
[----:B0-----:R-:W3:Y:S01]  /*143e0*/  LDL.LU R2, [R1+0x3f34] ;  /* 0x003f340001027983 */ /* 0x001ee20000300800 */
[----:B------:R-:W4:Y:S02]  /*143f0*/  LDL R6, [R1+0x10d4] ;  /* 0x0010d40001067983 */ /* 0x000f240000100800 */
[----:B------:R-:W4:Y:S01]  /*14400*/  LDL R7, [R1+0x10d8] ;  /* 0x0010d80001077983 */ /* 0x000f220000100800 */
[----:B------:R-:W-:-:S02]  /*14410*/  ISETP.GT.AND P0, PT, R4, 0x2c, PT ;  /* 0x0000002c0400780c */ /* 0x000fc40003f04270 */
[----:B---3--:R-:W-:Y:S02]  /*14420*/  PRMT R2, RZ, 0x7610, R2 ;  /* 0x00007610ff027816 */ /* 0x008fe40000000002 */
        /* <DEDUP_REMOVED lines=26> */
[----:B------:R-:W-:-:S02]  /*145d0*/  PRMT R29, RZ, 0x7610, R29 ;  /* 0x00007610ff1d7816 */ /* 0x000fc4000000001d */
[----:B----4-:R-:W-:-:S04]  /*145e0*/  @P0 LOP3.LUT R7, R7, R6, RZ, 0x3c, !PT ;  /* 0x0000000607070212 */ /* 0x010fc800078e3cff */
[----:B------:R-:W-:-:S04]  /*145f0*/  @P0 LOP3.LUT R6, R7, R6, RZ, 0x3c, !PT ;  /* 0x0000000607060212 */ /* 0x000fc800078e3cff */
[----:B------:R-:W-:-:S05]  /*14600*/  @P0 LOP3.LUT R7, R7, R6, RZ, 0x3c, !PT ;  /* 0x0000000607070212 */ /* 0x000fca00078e3cff */
[----:B------:R0:W4:Y:S04]  /*14610*/  @P0 LDG.E.U16 R29, [R6.64] ;  /* 0x00000006061d0981 */ /* 0x000128000c1e1500 */
[----:B0-----:R-:W2:Y:S04]  /*14620*/  LDL R6, [R1+0x10b4] ;  /* 0x0010b40001067983 */ /* 0x001ea80000100800 */
[----:B------:R-:W2:Y:S01]  /*14630*/  LDL R7, [R1+0x10b8] ;  /* 0x0010b80001077983 */ /* 0x000ea20000100800 */
[----:B---3--:R-:W-:Y:S02]  /*14640*/  PRMT R2, RZ, 0x7610, R2 ;  /* 0x00007610ff027816 */ /* 0x008fe40000000002 */
[----:B------:R-:W-:Y:S01]  /*14650*/  ISETP.GT.AND P1, PT, R4, 0x2d, PT ;  /* 0x0000002d0400780c */ /* 0x000fe20003f24270 */
[----:B----4-:R-:W-:Y:S01]  /*14660*/  STL [R1+0x3e40], R29 ;  /* 0x003e401d01007387 */ /* 0x010fe20000100800 */
[----:B--2---:R-:W-:-:S04]  /*14670*/  @P0 LOP3.LUT R7, R7, R6, RZ, 0x3c, !PT ;  /* 0x0000000607070212 */ /* 0x004fc800078e3cff */
        /* <DEDUP_REMOVED lines=118> */
[----:B------:R-:W-:-:S02]  /*14de0*/  PRMT R27, RZ, 0x7610, R27 ;  /* 0x00007610ff1b7816 */ /* 0x000fc4000000001b */
        /* <DEDUP_REMOVED lines=12> */
[----:B------:R-:W4:Y:S04]  /*14eb0*/  @P1 LDG.E.U16 R26, [R6.64] ;  /* 0x00000006061a1981 */ /* 0x000f28000c1e1500 */
[----:B----4-:R0:W-:Y:S04]  /*14ec0*/  STL [R1+0x70], R26 ;  /* 0x0000701a01007387 */ /* 0x0101e80000100800 */
[----:B0-----:R-:W4:Y:S01]  /*14ed0*/  LDL.LU R26, [R1+0x3eec] ;  /* 0x003eec00011a7983 */ /* 0x001f220000300800 */
[----:B------:R-:W2:Y:S02]  /*14ee0*/  LDL R6, [R1+0x1034] ;  /* 0x0010340001067983 */ /* 0x000ea40000100800 */
[----:B------:R-:W2:Y:S01]  /*14ef0*/  LDL R7, [R1+0x1038] ;  /* 0x0010380001077983 */ /* 0x000ea20000100800 */
[----:B------:R-:W-:-:S02]  /*14f00*/  PRMT R25, RZ, 0x7610, R25 ;  /* 0x00007610ff197816 */ /* 0x000fc40000000019 */
[----:B------:R-:W-:Y:S02]  /*14f10*/  ISETP.GT.AND P2, PT, R4, 0x31, PT ;  /* 0x000000310400780c */ /* 0x000fe40003f44270 */
[----:B--2---:R-:W-:-:S04]  /*14f20*/  @P1 LOP3.LUT R7, R7, R6, RZ, 0x3c, !PT ;  /* 0x0000000607071212 */ /* 0x004fc800078e3cff */
[----:B------:R-:W-:-:S04]  /*14f30*/  @P1 LOP3.LUT R6, R7, R6, RZ, 0x3c, !PT ;  /* 0x0000000607061212 */ /* 0x000fc800078e3cff */
[----:B------:R-:W-:-:S05]  /*14f40*/  @P1 LOP3.LUT R7, R7, R6, RZ, 0x3c, !PT ;  /* 0x0000000607071212 */ /* 0x000fca00078e3cff */
[----:B------:R-:W2:Y:S04]  /*14f50*/  @P1 LDG.E.U16 R25, [R6.64] ;  /* 0x0000000606191981 */ /* 0x000ea8000c1e1500 */
[----:B--2---:R0:W-:Y:S04]  /*14f60*/  STL [R1+0x6c], R25 ;  /* 0x00006c1901007387 */ /* 0x0041e80000100800 */
[----:B0-----:R-:W2:Y:S01]  /*14f70*/  LDL.LU R25, [R1+0x3ee8] ;  /* 0x003ee80001197983 */ /* 0x001ea20000300800 */
[----:B------:R-:W2:Y:S02]  /*14f80*/  LDL R6, [R1+0x102c] ;  /* 0x00102c0001067983 */ /* 0x000ea40000100800 */
[----:B------:R-:W2:Y:S01]  /*14f90*/  LDL R7, [R1+0x1030] ;  /* 0x0010300001077983 */ /* 0x000ea20000100800 */
[----:B------:R-:W-:-:S02]  /*14fa0*/  PRMT R24, RZ, 0x7610, R24 ;  /* 0x00007610ff187816 */ /* 0x000fc40000000018 */
        /* <DEDUP_REMOVED lines=105> */
[----:B------:R0:W2:Y:S04]  /*15640*/  @P2 LDG.E.U16 R29, [R6.64] ;  /* 0x00000006061d2981 */ /* 0x0000a8000c1e1500 */
[----:B0-----:R-:W3:Y:S04]  /*15650*/  LDL R6, [R1+0x1658] ;  /* 0x0016580001067983 */ /* 0x001ee80000100800 */
[----:B------:R-:W3:Y:S01]  /*15660*/  LDL R7, [R1+0x1664] ;  /* 0x0016640001077983 */ /* 0x000ee20000100800 */
[----:B------:R-:W-:-:S03]  /*15670*/  PRMT R13, RZ, 0x7610, R13 ;  /* 0x00007610ff0d7816 */ /* 0x000fc6000000000d */
[----:B--2---:R-:W-:Y:S01]  /*15680*/  STL [R1+0x3e50], R29 ;  /* 0x003e501d01007387 */ /* 0x004fe20000100800 */
        /* <DEDUP_REMOVED lines=15> */
[----:B------:R-:W2:Y:S02]  /*15780*/  LDL R6, [R1+0x1668] ;  /* 0x0016680001067983 */ /* 0x000ea40000100800 */
[----:B------:R-:W2:Y:S01]  /*15790*/  LDL R7, [R1+0x1674] ;  /* 0x0016740001077983 */ /* 0x000ea20000100800 */
[----:B------:R-:W-:-:S02]  /*157a0*/  PRMT R3, RZ, 0x7610, R3 ;  /* 0x00007610ff037816 */ /* 0x000fc40000000003 */
[----:B--2---:R-:W-:-:S04]  /*157b0*/  @P1 LOP3.LUT R7, R7, R6, RZ, 0x3c, !PT ;  /* 0x0000000607071212 */ /* 0x004fc800078e3cff */
[----:B------:R-:W-:-:S04]  /*157c0*/  @P1 LOP3.LUT R6, R7, R6, RZ, 0x3c, !PT ;  /* 0x0000000607061212 */ /* 0x000fc800078e3cff */
[----:B------:R-:W-:-:S05]  /*157d0*/  @P1 LOP3.LUT R7, R7, R6, RZ, 0x3c, !PT ;  /* 0x0000000607071212 */ /* 0x000fca00078e3cff */
[----:B------:R0:W2:Y:S04]  /*157e0*/  @P1 LDG.E.U16 R3, [R6.64] ;  /* 0x0000000606031981 */ /* 0x0000a8000c1e1500 */
[----:B0-----:R-:W3:Y:S04]  /*157f0*/  LDL R6, [R1+0x1670] ;  /* 0x0016700001067983 */ /* 0x001ee80000100800 */
[----:B------:R-:W3:Y:S01]  /*15800*/  LDL R7, [R1+0x167c] ;  /* 0x00167c0001077983 */ /* 0x000ee20000100800 */
[----:B------:R-:W-:Y:S02]  /*15810*/  PRMT R11, RZ, 0x7610, R11 ;  /* 0x00007610ff0b7816 */ /* 0x000fe4000000000b */
[----:B------:R-:W-:Y:S01]  /*15820*/  ISETP.GT.AND P2, PT, R4, 0x38, PT ;  /* 0x000000380400780c */ /* 0x000fe20003f44270 */
        /* <DEDUP_REMOVED lines=25> */
[----:B------:R-:W-:-:S03]  /*159c0*/  PRMT R9, RZ, 0x7610, R9 ;  /* 0x00007610ff097816 */ /* 0x000fc60000000009 */
[----:B--2---:R0:W-:Y:S04]  /*159d0*/  STL [R1+0x3e98], R29 ;  /* 0x003e981d01007387 */ /* 0x0041e80000100800 */
[----:B0-----:R-:W2:Y:S01]  /*159e0*/  LDL R29, [R1+0x1704] ;  /* 0x00170400011d7983 */ /* 0x001ea20000100800 */
        /* <DEDUP_REMOVED lines=23> */
[----:B------:R-:W2:Y:S01]  /*15b60*/  @P1 LDG.E.U16 R5, [R6.64] ;  /* 0x0000000606051981 */ /* 0x000ea2000c1e1500 */
[----:B------:R-:W-:-:S03]  /*15b70*/  PRMT R2, RZ, 0x7610, R2 ;  /* 0x00007610ff027816 */ /* 0x000fc60000000002 */
[----:B--2---:R0:W-:Y:S04]  /*15b80*/  STL [R1+0x8], R5 ;  /* 0x0000080501007387 */ /* 0x0041e80000100800 */
[----:B0-----:R-:W2:Y:S01]  /*15b90*/  LDL.LU R5, [R1+0x3ea0] ;  /* 0x003ea00001057983 */ /* 0x001ea20000300800 */
[----:B------:R-:W2:Y:S02]  /*15ba0*/  LDL R7, [R1+0x16f8] ;  /* 0x0016f80001077983 */ /* 0x000ea40000100800 */
[----:B------:R-:W-:Y:S02]  /*15bb0*/  @P2 IMAD.MOV.U32 R6, RZ, RZ, R29 ;  /* 0x000000ffff062224 */ /* 0x000fe400078e001d */
[----:B------:R-:W3:Y:S04]  /*15bc0*/  LDL R29, [R1+0x168c] ;  /* 0x00168c00011d7983 */ /* 0x000ee80000100800 */
[----:B--2---:R-:W2:Y:S04]  /*15bd0*/  @P2 LDG.E.U16 R2, [R6.64] ;  /* 0x0000000606022981 */ /* 0x004ea8000c1e1500 */
[----:B--2---:R0:W-:Y:S01]  /*15be0*/  STL [R1+0x4], R2 ;  /* 0x0000040201007387 */ /* 0x0041e20000100800 */
[----:B------:R-:W2:Y:S02]  /*15bf0*/  LDL R6, [R1+0x1700] ;  /* 0x0017000001067983 */ /* 0x000ea40000100800 */
[----:B------:R-:W2:Y:S01]  /*15c00*/  LDL R7, [R1+0x170c] ;  /* 0x00170c0001077983 */ /* 0x000ea20000100800 */
[----:B------:R-:W-:-:S02]  /*15c10*/  PRMT R3, RZ, 0x7610, R3 ;  /* 0x00007610ff037816 */ /* 0x000fc40000000003 */
[----:B------:R-:W-:Y:S02]  /*15c20*/  PRMT R27, RZ, 0x7610, R27 ;  /* 0x00007610ff1b7816 */ /* 0x000fe4000000001b */
[----:B----4-:R-:W-:Y:S02]  /*15c30*/  PRMT R26, RZ, 0x7610, R26 ;  /* 0x00007610ff1a7816 */ /* 0x010fe4000000001a */
[----:B------:R-:W-:Y:S02]  /*15c40*/  PRMT R25, RZ, 0x7610, R25 ;  /* 0x00007610ff197816 */ /* 0x000fe40000000019 */
[----:B------:R-:W-:Y:S02]  /*15c50*/  PRMT R24, RZ, 0x7610, R24 ;  /* 0x00007610ff187816 */ /* 0x000fe40000000018 */
[----:B------:R-:W-:Y:S02]  /*15c60*/  PRMT R23, RZ, 0x7610, R23 ;  /* 0x00007610ff177816 */ /* 0x000fe40000000017 */
[----:B------:R-:W-:-:S02]  /*15c70*/  PRMT R22, RZ, 0x7610, R22 ;  /* 0x00007610ff167816 */ /* 0x000fc40000000016 */
[----:B------:R-:W-:Y:S02]  /*15c80*/  PRMT R21, RZ, 0x7610, R21 ;  /* 0x00007610ff157816 */ /* 0x000fe40000000015 */
[----:B------:R-:W-:Y:S02]  /*15c90*/  PRMT R20, RZ, 0x7610, R20 ;  /* 0x00007610ff147816 */ /* 0x000fe40000000014 */
        /* <DEDUP_REMOVED lines=10> */
[----:B---3--:R-:W-:Y:S02]  /*15d40*/  PRMT R9, RZ, 0x7610, R9 ;  /* 0x00007610ff097816 */ /* 0x008fe40000000009 */
[----:B------:R-:W-:Y:S02]  /*15d50*/  PRMT R8, RZ, 0x7610, R8 ;  /* 0x00007610ff087816 */ /* 0x000fe40000000008 */
[----:B------:R-:W-:Y:S02]  /*15d60*/  PRMT R5, RZ, 0x7610, R5 ;  /* 0x00007610ff057816 */ /* 0x000fe40000000005 */
[----:B------:R-:W-:Y:S02]  /*15d70*/  PRMT R28, RZ, 0x7610, R28 ;  /* 0x00007610ff1c7816 */ /* 0x000fe4000000001c */
[----:B------:R-:W-:Y:S01]  /*15d80*/  PRMT R0, RZ, 0x7610, R0 ;  /* 0x00007610ff007816 */ /* 0x000fe20000000000 */
[----:B0-----:R-:W0:Y:S02]  /*15d90*/  S2R R2, SR_TID.X ;  /* 0x0000000000027919 */ /* 0x001e240000002100 */
[----:B0-----:R-:W-:-:S05]  /*15da0*/  LOP3.LUT R2, R2, 0x7f, RZ, 0xc0, !PT ;  /* 0x0000007f02027812 */ /* 0x001fca00078ec0ff */
[----:B------:R-:W-:Y:S01]  /*15db0*/  IMAD.SHL.U32 R2, R2, 0x2, RZ ;  /* 0x0000000202027824 */ /* 0x000fe200078e00ff */
[----:B--2---:R-:W-:-:S04]  /*15dc0*/  @P2 LOP3.LUT R7, R7, R6, RZ, 0x3c, !PT ;  /* 0x0000000607072212 */ /* 0x004fc800078e3cff */
[----:B------:R-:W-:-:S04]  /*15dd0*/  @P2 LOP3.LUT R6, R7, R6, RZ, 0x3c, !PT ;  /* 0x0000000607062212 */ /* 0x000fc800078e3cff */
[----:B------:R-:W-:-:S05]  /*15de0*/  @P2 LOP3.LUT R7, R7, R6, RZ, 0x3c, !PT ;  /* 0x0000000607072212 */ /* 0x000fca00078e3cff */
[----:B------:R0:W2:Y:S04]  /*15df0*/  @P2 LDG.E.U16 R3, [R6.64] ;  /* 0x0000000606032981 */ /* 0x0000a8000c1e1500 */
[----:B0-----:R-:W3:Y:S04]  /*15e00*/  LDL R6, [R1+0x1708] ;  /* 0x0017080001067983 */ /* 0x001ee80000100800 */
[----:B------:R-:W3:Y:S02]  /*15e10*/  LDL R7, [R1+0x1714] ;  /* 0x0017140001077983 */ /* 0x000ee40000100800 */
[----:B---3--:R-:W-:-:S04]  /*15e20*/  @P2 LOP3.LUT R7, R7, R6, RZ, 0x3c, !PT ;  /* 0x0000000607072212 */ /* 0x008fc800078e3cff */
[----:B------:R-:W-:-:S04]  /*15e30*/  @P2 LOP3.LUT R6, R7, R6, RZ, 0x3c, !PT ;  /* 0x0000000607062212 */ /* 0x000fc800078e3cff */
[----:B------:R-:W-:Y:S01]  /*15e40*/  @P2 LOP3.LUT R7, R7, R6, RZ, 0x3c, !PT ;  /* 0x0000000607072212 */ /* 0x000fe200078e3cff */
[----:B--2---:R-:W-:Y:S04]  /*15e50*/  STL [R1+0x3e84], R3 ;  /* 0x003e840301007387 */ /* 0x004fe80000100800 */
[----:B------:R0:W2:Y:S04]  /*15e60*/  @P2 LDG.E.U16 R27, [R6.64] ;  /* 0x00000006061b2981 */ /* 0x0000a8000c1e1500 */
[----:B0-----:R-:W3:Y:S04]  /*15e70*/  LDL R6, [R1+0x1710] ;  /* 0x0017100001067983 */ /* 0x001ee80000100800 */
[----:B------:R-:W3:Y:S02]  /*15e80*/  LDL R7, [R1+0x171c] ;  /* 0x00171c0001077983 */ /* 0x000ee40000100800 */
[----:B---3--:R-:W-:-:S04]  /*15e90*/  @P2 LOP3.LUT R7, R7, R6, RZ, 0x3c, !PT ;  /* 0x0000000607072212 */ /* 0x008fc800078e3cff */
[----:B------:R-:W-:-:S04]  /*15ea0*/  @P2 LOP3.LUT R6, R7, R6, RZ, 0x3c, !PT ;  /* 0x0000000607062212 */ /* 0x000fc800078e3cff */
[----:B------:R-:W-:Y:S01]  /*15eb0*/  @P2 LOP3.LUT R7, R7, R6, RZ, 0x3c, !PT ;  /* 0x0000000607072212 */ /* 0x000fe200078e3cff */
[----:B--2---:R0:W-:Y:S04]  /*15ec0*/  STL [R1+0x3e88], R27 ;  /* 0x003e881b01007387 */ /* 0x0041e80000100800 */
[----:B------:R1:W2:Y:S04]  /*15ed0*/  @P2 LDG.E.U16 R26, [R6.64] ;  /* 0x00000006061a2981 */ /* 0x0002a8000c1e1500 */
[----:B0-----:R-:W3:Y:S04]  /*15ee0*/  LDL R27, [R1+0x1724] ;  /* 0x00172400011b7983 */ /* 0x001ee80000100800 */
[----:B-1----:R-:W4:Y:S01]  /*15ef0*/  LDL R7, [R1+0x1680] ;  /* 0x0016800001077983 */ /* 0x002f220000100800 */
[----:B------:R-:W-:Y:S01]  /*15f00*/  @P1 IMAD.MOV.U32 R6, RZ, RZ, R29 ;  /* 0x000000ffff061224 */ /* 0x000fe200078e001d */
[----:B------:R-:W-:-:S02]  /*15f10*/  ISETP.GT.AND P2, PT, R4, 0x3a, PT ;  /* 0x0000003a0400780c */ /* 0x000fc40003f44270 */
[----:B--2---:R-:W-:Y:S01]  /*15f20*/  STL [R1+0x3e8c], R26 ;  /* 0x003e8c1a01007387 */ /* 0x004fe20000100800 */
[----:B------:R-:W2:Y:S03]  /*15f30*/  LDL R29, [R1+0x173c] ;  /* 0x00173c00011d7983 */ /* 0x000ea60000100800 */
[----:B----4-:R0:W4:Y:S04]  /*15f40*/  @P1 LDG.E.U16 R25, [R6.64] ;  /* 0x0000000606191981 */ /* 0x010128000c1e1500 */
[----:B0-----:R-:W2:Y:S03]  /*15f50*/  LDL R7, [R1+0x1718] ;  /* 0x0017180001077983 */ /* 0x001ea60000100800 */
[----:B---3--:R-:W-:Y:S01]  /*15f60*/  @P2 IMAD.MOV.U32 R6, RZ, RZ, R27 ;  /* 0x000000ffff062224 */ /* 0x008fe200078e001b */
[----:B----4-:R-:W-:Y:S01]  /*15f70*/  STL [R1+0x3dfc], R25 ;  /* 0x003dfc1901007387 */ /* 0x010fe20000100800 */
[----:B------:R-:W3:Y:S03]  /*15f80*/  LDL R27, [R1+0x1694] ;  /* 0x00169400011b7983 */ /* 0x000ee60000100800 */
[----:B--2---:R0:W2:Y:S04]  /*15f90*/  @P2 LDG.E.U16 R24, [R6.64] ;  /* 0x0000000606182981 */ /* 0x0040a8000c1e1500 */
[----:B0-----:R-:W4:Y:S04]  /*15fa0*/  LDL R6, [R1+0x1720] ;  /* 0x0017200001067983 */ /* 0x001f280000100800 */
[----:B------:R-:W4:Y:S02]  /*15fb0*/  LDL R7, [R1+0x172c] ;  /* 0x00172c0001077983 */ /* 0x000f240000100800 */
[----:B----4-:R-:W-:-:S04]  /*15fc0*/  @P2 LOP3.LUT R7, R7, R6, RZ, 0x3c, !PT ;  /* 0x0000000607072212 */ /* 0x010fc800078e3cff */
[----:B------:R-:W-:-:S04]  /*15fd0*/  @P2 LOP3.LUT R6, R7, R6, RZ, 0x3c, !PT ;  /* 0x0000000607062212 */ /* 0x000fc800078e3cff */
[----:B------:R-:W-:Y:S01]  /*15fe0*/  @P2 LOP3.LUT R7, R7, R6, RZ, 0x3c, !PT ;  /* 0x0000000607072212 */ /* 0x000fe200078e3cff */
[----:B--2---:R-:W-:Y:S04]  /*15ff0*/  STL [R1+0x3e70], R24 ;  /* 0x003e701801007387 */ /* 0x004fe80000100800 */
[----:B------:R0:W2:Y:S04]  /*16000*/  @P2 LDG.E.U16 R23, [R6.64] ;  /* 0x0000000606172981 */ /* 0x0000a8000c1e1500 */
[----:B0-----:R-:W4:Y:S04]  /*16010*/  LDL R6, [R1+0x1728] ;  /* 0x0017280001067983 */ /* 0x001f280000100800 */
[----:B------:R-:W4:Y:S02]  /*16020*/  LDL R7, [R1+0x1734] ;  /* 0x0017340001077983 */ /* 0x000f240000100800 */
[----:B----4-:R-:W-:-:S04]  /*16030*/  @P2 LOP3.LUT R7, R7, R6, RZ, 0x3c, !PT ;  /* 0x0000000607072212 */ /* 0x010fc800078e3cff */
[----:B------:R-:W-:-:S04]  /*16040*/  @P2 LOP3.LUT R6, R7, R6, RZ, 0x3c, !PT ;  /* 0x0000000607062212 */ /* 0x000fc800078e3cff */
[----:B------:R-:W-:Y:S01]  /*16050*/  @P2 LOP3.LUT R7, R7, R6, RZ, 0x3c, !PT ;  /* 0x0000000607072212 */ /* 0x000fe200078e3cff */
[----:B--2---:R0:W-:Y:S04]  /*16060*/  STL [R1+0x3e74], R23 ;  /* 0x003e741701007387 */ /* 0x0041e80000100800 */
[----:B------:R1:W2:Y:S04]  /*16070*/  @P2 LDG.E.U16 R22, [R6.64] ;  /* 0x0000000606162981 */ /* 0x0002a8000c1e1500 */
[----:B0-----:R-:W4:Y:S04]  /*16080*/  LDL R23, [R1+0x1688] ;  /* 0x0016880001177983 */ /* 0x001f280000100800 */
[----:B-1----:R-:W2:Y:S01]  /*16090*/  LDL R7, [R1+0x1730] ;  /* 0x0017300001077983 */ /* 0x002ea20000100800 */
[----:B------:R-:W-:-:S05]  /*160a0*/  @P2 IMAD.MOV.U32 R6, RZ, RZ, R29 ;  /* 0x000000ffff062224 */ /* 0x000fca00078e001d */
[----:B--2---:R3:W2:Y:S04]  /*160b0*/  @P2 LDG.E.U16 R21, [R6.64] ;  /* 0x0000000606152981 */ /* 0x0046a8000c1e1500 */
[----:B------:R-:W-:Y:S01]  /*160c0*/  STL [R1+0x3e78], R22 ;  /* 0x003e781601007387 */ /* 0x000fe20000100800 */
[----:B------:R-:W2:Y:S02]  /*160d0*/  LDL R29, [R1+0x1754] ;  /* 0x00175400011d7983 */ /* 0x000ea40000100800 */
[----:B---3--:R-:W-:Y:S02]  /*160e0*/  @P1 IMAD.MOV.U32 R6, RZ, RZ, R27 ;  /* 0x000000ffff061224 */ /* 0x008fe400078e001b */
[----:B----4-:R-:W-:-:S05]  /*160f0*/  @P1 IMAD.MOV.U32 R7, RZ, RZ, R23 ;  /* 0x000000ffff071224 */ /* 0x010fca00078e0017 */
[----:B------:R0:W3:Y:S04]  /*16100*/  @P1 LDG.E.U16 R20, [R6.64] ;  /* 0x0000000606141981 */ /* 0x0000e8000c1e1500 */
[----:B--2---:R-:W-:Y:S01]  /*16110*/  STL [R1+0x3e7c], R21 ;  /* 0x003e7c1501007387 */ /* 0x004fe20000100800 */
[----:B0-----:R-:W2:Y:S02]  /*16120*/  LDL R6, [R1+0x1738] ;  /* 0x0017380001067983 */ /* 0x001ea40000100800 */
[----:B------:R-:W2:Y:S01]  /*16130*/  LDL R7, [R1+0x1744] ;  /* 0x0017440001077983 */ /* 0x000ea20000100800 */
[----:B------:R-:W-:Y:S01]  /*16140*/  ISETP.GT.AND P2, PT, R4, 0x3b, PT ;  /* 0x0000003b0400780c */ /* 0x000fe20003f44270 */
[----:B------:R-:W4:Y:S04]  /*16150*/  LDL R27, [R1+0x1750] ;  /* 0x00175000011b7983 */ /* 0x000f280000100800 */
[----:B------:R-:W4:Y:S04]  /*16160*/  LDL R23, [R1+0x175c] ;  /* 0x00175c0001177983 */ /* 0x000f280000100800 */
[----:B---3--:R-:W-:Y:S04]  /*16170*/  STL [R1+0x3e00], R20 ;  /* 0x003e001401007387 */ /* 0x008fe80000100800 */
        /* <DEDUP_REMOVED lines=11> */
[----:B0-----:R-:W3:Y:S01]  /*16230*/  LDL R7, [R1+0x1748] ;  /* 0x0017480001077983 */ /* 0x001ee20000100800 */
[----:B------:R-:W-:-:S05]  /*16240*/  @P2 IMAD.MOV.U32 R6, RZ, RZ, R29 ;  /* 0x000000ffff062224 */ /* 0x000fca00078e001d */
[----:B---3--:R4:W3:Y:S04]  /*16250*/  @P2 LDG.E.U16 R17, [R6.64] ;  /* 0x0000000606112981 */ /* 0x0088e8000c1e1500 */
[----:B--2---:R-:W-:Y:S01]  /*16260*/  STL [R1+0x3e58], R18 ;  /* 0x003e581201007387 */ /* 0x004fe20000100800 */
[----:B------:R-:W2:Y:S02]  /*16270*/  LDL R29, [R1+0x176c] ;  /* 0x00176c00011d7983 */ /* 0x000ea40000100800 */
[----:B----4-:R-:W-:Y:S02]  /*16280*/  @P2 IMAD.MOV.U32 R6, RZ, RZ, R23 ;  /* 0x000000ffff062224 */ /* 0x010fe400078e0017 */
[----:B------:R-:W-:-:S05]  /*16290*/  @P2 IMAD.MOV.U32 R7, RZ, RZ, R27 ;  /* 0x000000ffff072224 */ /* 0x000fca00078e001b */
[----:B------:R0:W4:Y:S04]  /*162a0*/  @P2 LDG.E.U16 R16, [R6.64] ;  /* 0x0000000606102981 */ /* 0x000128000c1e1500 */
[----:B---3--:R-:W-:Y:S01]  /*162b0*/  STL [R1+0x3e5c], R17 ;  /* 0x003e5c1101007387 */ /* 0x008fe20000100800 */
[----:B0-----:R-:W3:Y:S02]  /*162c0*/  LDL R6, [R1+0x1690] ;  /* 0x0016900001067983 */ /* 0x001ee40000100800 */
[----:B------:R-:W3:Y:S02]  /*162d0*/  LDL R7, [R1+0x169c] ;  /* 0x00169c0001077983 */ /* 0x000ee40000100800 */
[----:B------:R-:W2:Y:S01]  /*162e0*/  LDL R27, [R1+0x1768] ;  /* 0x00176800011b7983 */ /* 0x000ea20000100800 */
[----:B------:R-:W2:Y:S04]  /*162f0*/  LDL R23, [R1+0x1774] ;  /* 0x0017740001177983 */ /* 0x000ea80000100800 */
[----:B----4-:R-:W-:Y:S01]  /*16300*/  STL [R1+0x3e60], R16 ;  /* 0x003e601001007387 */ /* 0x010fe20000100800 */
[----:B---3--:R-:W-:-:S04]  /*16310*/  @P1 LOP3.LUT R7, R7, R6, RZ, 0x3c, !PT ;  /* 0x0000000607071212 */ /* 0x008fc800078e3cff */
[----:B------:R-:W-:-:S04]  /*16320*/  @P1 LOP3.LUT R6, R7, R6, RZ, 0x3c, !PT ;  /* 0x0000000607061212 */ /* 0x000fc800078e3cff */
[----:B------:R-:W-:-:S05]  /*16330*/  @P1 LOP3.LUT R7, R7, R6, RZ, 0x3c, !PT ;  /* 0x0000000607071212 */ /* 0x000fca00078e3cff */
[----:B------:R0:W3:Y:S04]  /*16340*/  @P1 LDG.E.U16 R15, [R6.64] ;  /* 0x00000006060f1981 */ /* 0x0000e8000c1e1500 */
[----:B0-----:R-:W4:Y:S04]  /*16350*/  LDL R6, [R1+0x1758] ;  /* 0x0017580001067983 */ /* 0x001f280000100800 */
[----:B------:R-:W4:Y:S01]  /*16360*/  LDL R7, [R1+0x1764] ;  /* 0x0017640001077983 */ /* 0x000f220000100800 */
[----:B------:R-:W-:-:S13]  /*16370*/  ISETP.GT.AND P2, PT, R4, 0x3c, PT ;  /* 0x0000003c0400780c */ /* 0x000fda0003f44270 */
[----:B----4-:R-:W-:-:S04]  /*16380*/  @P2 LOP3.LUT R7, R7, R6, RZ, 0x3c, !PT ;  /* 0x0000000607072212 */ /* 0x010fc800078e3cff */
[----:B------:R-:W-:-:S04]  /*16390*/  @P2 LOP3.LUT R6, R7, R6, RZ, 0x3c, !PT ;  /* 0x0000000607062212 */ /* 0x000fc800078e3cff */
[----:B------:R-:W-:Y:S01]  /*163a0*/  @P2 LOP3.LUT R7, R7, R6, RZ, 0x3c, !PT ;  /* 0x0000000607072212 */ /* 0x000fe200078e3cff */
[----:B---3--:R0:W-:Y:S04]  /*163b0*/  STL [R1+0x3e04], R15 ;  /* 0x003e040f01007387 */ /* 0x0081e80000100800 */
[----:B------:R1:W3:Y:S04]  /*163c0*/  @P2 LDG.E.U16 R14, [R6.64] ;  /* 0x00000006060e2981 */ /* 0x0002e8000c1e1500 */
[----:B0-----:R-:W4:Y:S04]  /*163d0*/  LDL R15, [R1+0x177c] ;  /* 0x00177c00010f7983 */ /* 0x001f280000100800 */
[----:B-1----:R-:W3:Y:S01]  /*163e0*/  LDL R7, [R1+0x1760] ;  /* 0x0017600001077983 */ /* 0x002ee20000100800 */
[----:B--2---:R-:W-:-:S05]  /*163f0*/  @P2 IMAD.MOV.U32 R6, RZ, RZ, R29 ;  /* 0x000000ffff062224 */ /* 0x004fca00078e001d */
[----:B---3--:R0:W2:Y:S04]  /*16400*/  @P2 LDG.E.U16 R13, [R6.64] ;  /* 0x00000006060d2981 */ /* 0x0080a8000c1e1500 */
[----:B------:R-:W-:Y:S01]  /*16410*/  STL [R1+0x3e48], R14 ;  /* 0x003e480e01007387 */ /* 0x000fe20000100800 */
[----:B0-----:R-:W-:Y:S02]  /*16420*/  @P2 IMAD.MOV.U32 R6, RZ, RZ, R23 ;  /* 0x000000ffff062224 */ /* 0x001fe400078e0017 */
[----:B------:R-:W-:-:S05]  /*16430*/  @P2 IMAD.MOV.U32 R7, RZ, RZ, R27 ;  /* 0x000000ffff072224 */ /* 0x000fca00078e001b */
[----:B------:R4:W3:Y:S04]  /*16440*/  @P2 LDG.E.U16 R12, [R6.64] ;  /* 0x00000006060c2981 */ /* 0x0008e8000c1e1500 */
[----:B--2---:R0:W-:Y:S01]  /*16450*/  STL [R1+0x3e4c], R13 ;  /* 0x003e4c0d01007387 */ /* 0x0041e20000100800 */
[----:B----4-:R-:W-:Y:S02]  /*16460*/  @P2 IMAD.MOV.U32 R6, RZ, RZ, R15 ;  /* 0x000000ffff062224 */ /* 0x010fe400078e000f */
[----:B------:R-:W2:Y:S02]  /*16470*/  LDL R29, [R1+0x178c] ;  /* 0x00178c00011d7983 */ /* 0x000ea40000100800 */
[----:B------:R-:W4:Y:S01]  /*16480*/  LDL R27, [R1+0x1788] ;  /* 0x00178800011b7983 */ /* 0x000f220000100800 */
[----:B------:R-:W2:Y:S04]  /*16490*/  LDL R23, [R1+0x1794] ;  /* 0x0017940001177983 */ /* 0x000ea80000100800 */
[----:B0-----:R-:W2:Y:S04]  /*164a0*/  LDL R13, [R1+0x1770] ;  /* 0x00177000010d7983 */ /* 0x001ea80000100800 */
[----:B---3--:R-:W-:Y:S01]  /*164b0*/  STL [R1+0x3e64], R12 ;  /* 0x003e640c01007387 */ /* 0x008fe20000100800 */
[----:B------:R-:W-:Y:S01]  /*164c0*/  ISETP.GT.AND P1, PT, R4, 0x3d, PT ;  /* 0x0000003d0400780c */ /* 0x000fe20003f24270 */
[----:B------:R-:W3:Y:S02]  /*164d0*/  LDL R15, [R1+0x1790] ;  /* 0x00179000010f7983 */ /* 0x000ee40000100800 */
[----:B--2---:R-:W-:-:S02]  /*164e0*/  @P2 IMAD.MOV.U32 R7, RZ, RZ, R13 ;  /* 0x000000ffff072224 */ /* 0x004fc400078e000d */
[----:B------:R-:W2:Y:S04]  /*164f0*/  LDL R13, [R1+0x179c] ;  /* 0x00179c00010d7983 */ /* 0x000ea80000100800 */
[----:B------:R0:W2:Y:S04]  /*16500*/  @P2 LDG.E.U16 R11, [R6.64] ;  /* 0x00000006060b2981 */ /* 0x0000a8000c1e1500 */
[----:B0-----:R-:W2:Y:S04]  /*16510*/  LDL R6, [R1+0x1778] ;  /* 0x0017780001067983 */ /* 0x001ea80000100800 */
[----:B------:R-:W2:Y:S02]  /*16520*/  LDL R7, [R1+0x1784] ;  /* 0x0017840001077983 */ /* 0x000ea40000100800 */
[----:B--2---:R-:W-:-:S04]  /*16530*/  @P1 LOP3.LUT R7, R7, R6, RZ, 0x3c, !PT ;  /* 0x0000000607071212 */ /* 0x004fc800078e3cff */
[----:B------:R-:W-:-:S04]  /*16540*/  @P1 LOP3.LUT R6, R7, R6, RZ, 0x3c, !PT ;  /* 0x0000000607061212 */ /* 0x000fc800078e3cff */
[----:B------:R-:W-:Y:S01]  /*16550*/  @P1 LOP3.LUT R7, R7, R6, RZ, 0x3c, !PT ;  /* 0x0000000607071212 */ /* 0x000fe200078e3cff */
[----:B------:R-:W-:Y:S04]  /*16560*/  STL [R1+0x3e68], R11 ;  /* 0x003e680b01007387 */ /* 0x000fe80000100800 */
[----:B------:R0:W2:Y:S04]  /*16570*/  @P1 LDG.E.U16 R10, [R6.64] ;  /* 0x00000006060a1981 */ /* 0x0000a8000c1e1500 */
[----:B0-----:R-:W2:Y:S01]  /*16580*/  LDL R7, [R1+0x1780] ;  /* 0x0017800001077983 */ /* 0x001ea20000100800 */
[----:B------:R-:W-:-:S05]  /*16590*/  @P1 IMAD.MOV.U32 R6, RZ, RZ, R29 ;  /* 0x000000ffff061224 */ /* 0x000fca00078e001d */
[----:B--2---:R0:W2:Y:S02]  /*165a0*/  @P1 LDG.E.U16 R9, [R6.64] ;  /* 0x0000000606091981 */ /* 0x0040a4000c1e1500 */
[----:B0-----:R-:W-:Y:S02]  /*165b0*/  @P1 IMAD.MOV.U32 R6, RZ, RZ, R23 ;  /* 0x000000ffff061224 */ /* 0x001fe400078e0017 */
[----:B----4-:R-:W-:-:S05]  /*165c0*/  @P1 IMAD.MOV.U32 R7, RZ, RZ, R27 ;  /* 0x000000ffff071224 */ /* 0x010fca00078e001b */
[----:B------:R0:W4:Y:S04]  /*165d0*/  @P1 LDG.E.U16 R8, [R6.64] ;  /* 0x0000000606081981 */ /* 0x000128000c1e1500 */
[----:B------:R1:W-:Y:S01]  /*165e0*/  STL [R1+0x3e08], R10 ;  /* 0x003e080a01007387 */ /* 0x0003e20000100800 */
[----:B------:R-:W4:Y:S02]  /*165f0*/  LDL R29, [R1+0x1058] ;  /* 0x00105800011d7983 */ /* 0x000f240000100800 */
[----:B0-----:R-:W-:Y:S02]  /*16600*/  @P1 IMAD.MOV.U32 R6, RZ, RZ, R13 ;  /* 0x000000ffff061224 */ /* 0x001fe400078e000d */
[----:B---3--:R-:W-:-:S05]  /*16610*/  @P1 IMAD.MOV.U32 R7, RZ, RZ, R15 ;  /* 0x000000ffff071224 */ /* 0x008fca00078e000f */
[----:B------:R0:W3:Y:S04]  /*16620*/  @P1 LDG.E.U16 R5, [R6.64] ;  /* 0x0000000606051981 */ /* 0x0000e8000c1e1500 */
[----:B--2---:R2:W-:Y:S01]  /*16630*/  STL [R1+0x3e0c], R9 ;  /* 0x003e0c0901007387 */ /* 0x0045e20000100800 */
[----:B------:R-:W3:Y:S02]  /*16640*/  LDL R27, [R1+0x1698] ;  /* 0x00169800011b7983 */ /* 0x000ee40000100800 */
[----:B------:R-:W3:Y:S01]  /*16650*/  LDL R23, [R1+0x16a4] ;  /* 0x0016a40001177983 */ /* 0x000ee20000100800 */
[----:B----4-:R4:W-:Y:S01]  /*16660*/  STL [R1+0x3e10], R8 ;  /* 0x003e100801007387 */ /* 0x0109e20000100800 */
[----:B0-----:R-:W3:Y:S01]  /*16670*/  LDL R7, [R1+0x1054] ;  /* 0x0010540001077983 */ /* 0x001ee20000100800 */
[----:B------:R-:W-:Y:S01]  /*16680*/  ISETP.GT.AND P1, PT, R4, 0x36, PT ;  /* 0x000000360400780c */ /* 0x000fe20003f24270 */
[----:B------:R-:W-:Y:S01]  /*16690*/  @P0 IMAD.MOV.U32 R6, RZ, RZ, R29 ;  /* 0x000000ffff060224 */ /* 0x000fe200078e001d */
[----:B------:R-:W-:Y:S01]  /*166a0*/  PRMT R22, RZ, 0x7610, R22 ;  /* 0x00007610ff167816 */ /* 0x000fe20000000016 */
[----:B------:R-:W3:Y:S04]  /*166b0*/  LDL R15, [R1+0x16a0] ;  /* 0x0016a000010f7983 */ /* 0x000ee80000100800 */
[----:B------:R-:W3:Y:S04]  /*166c0*/  LDL R13, [R1+0x16ac] ;  /* 0x0016ac00010d7983 */ /* 0x000ee80000100800 */
[----:B-1----:R-:W3:Y:S04]  /*166d0*/  LDL R10, [R1+0x16a8] ;  /* 0x0016a800010a7983 */ /* 0x002ee80000100800 */
[----:B--2---:R-:W2:Y:S01]  /*166e0*/  LDL R9, [R1+0x16b4] ;  /* 0x0016b40001097983 */ /* 0x004ea20000100800 */
[----:B----4-:R-:W-:-:S06]  /*166f0*/  PRMT R8, RZ, 0x7610, R8 ;  /* 0x00007610ff087816 */ /* 0x010fcc0000000008 */
[----:B---3--:R0:W3:Y:S02]  /*16700*/  @P0 LDG.E.U16 R8, [R6.64] ;  /* 0x0000000606080981 */ /* 0x0080e4000c1e1500 */
[----:B0-----:R-:W-:Y:S02]  /*16710*/  @P1 IMAD.MOV.U32 R6, RZ, RZ, R23 ;  /* 0x000000ffff061224 */ /* 0x001fe400078e0017 */
[----:B------:R-:W-:-:S05]  /*16720*/  @P1 IMAD.MOV.U32 R7, RZ, RZ, R27 ;  /* 0x000000ffff071224 */ /* 0x000fca00078e001b */
[----:B------:R0:W4:Y:S04]  /*16730*/  @P1 LDG.E.U16 R22, [R6.64] ;  /* 0x0000000606161981 */ /* 0x000128000c1e1500 */
[----:B------:R1:W-:Y:S01]  /*16740*/  STL [R1+0x3e14], R5 ;  /* 0x003e140501007387 */ /* 0x0003e20000100800 */
[----:B0-----:R-:W-:Y:S02]  /*16750*/  @P1 IMAD.MOV.U32 R6, RZ, RZ, R13 ;  /* 0x000000ffff061224 */ /* 0x001fe400078e000d */
[----:B------:R-:W-:Y:S01]  /*16760*/  @P1 IMAD.MOV.U32 R7, RZ, RZ, R15 ;  /* 0x000000ffff071224 */ /* 0x000fe200078e000f */
[----:B---3--:R0:W-:Y:S01]  /*16770*/  STL [R1+0x138], R8 ;  /* 0x0001380801007387 */ /* 0x0081e20000100800 */
[----:B-1----:R-:W3:Y:S02]  /*16780*/  LDL R5, [R1+0x16bc] ;  /* 0x0016bc0001057983 */ /* 0x002ee40000100800 */
[----:B------:R-:W3:Y:S01]  /*16790*/  LDL R23, [R1+0x16b8] ;  /* 0x0016b80001177983 */ /* 0x000ee20000100800 */
[----:B0-----:R-:W3:Y:S04]  /*167a0*/  LDL R8, [R1+0x16b0] ;  /* 0x0016b00001087983 */ /* 0x001ee80000100800 */
[----:B----4-:R0:W-:Y:S01]  /*167b0*/  STL [R1+0x130], R22 ;  /* 0x0001301601007387 */ /* 0x0101e20000100800 */
[----:B------:R-:W4:Y:S02]  /*167c0*/  LDL R15, [R1+0x16c0] ;  /* 0x0016c000010f7983 */ /* 0x000f240000100800 */
[----:B------:R-:W4:Y:S01]  /*167d0*/  LDL R13, [R1+0x16cc] ;  /* 0x0016cc00010d7983 */ /* 0x000f220000100800 */
[----:B0-----:R-:W4:Y:S01]  /*167e0*/  LDL R22, [R1+0x16c4] ;  /* 0x0016c40001167983 */ /* 0x001f220000100800 */
[----:B------:R-:W-:-:S02]  /*167f0*/  PRMT R26, RZ, 0x7610, R26 ;  /* 0x00007610ff1a7816 */ /* 0x000fc4000000001a */
[----:B------:R-:W-:Y:S02]  /*16800*/  PRMT R25, RZ, 0x7610, R25 ;  /* 0x00007610ff197816 */ /* 0x000fe40000000019 */
[----:B------:R-:W-:Y:S02]  /*16810*/  ISETP.GT.AND P0, PT, R4, 0x37, PT ;  /* 0x000000370400780c */ /* 0x000fe40003f04270 */
[----:B------:R2:W4:Y:S01]  /*16820*/  @P1 LDG.E.U16 R26, [R6.64] ;  /* 0x00000006061a1981 */ /* 0x000522000c1e1500 */
[----:B------:R-:W-:Y:S01]  /*16830*/  PRMT R24, RZ, 0x7610, R24 ;  /* 0x00007610ff187816 */ /* 0x000fe20000000018 */
[----:B--2---:R-:W-:Y:S02]  /*16840*/  @P1 IMAD.MOV.U32 R6, RZ, RZ, R9 ;  /* 0x000000ffff061224 */ /* 0x004fe400078e0009 */
[----:B------:R-:W-:Y:S01]  /*16850*/  @P1 IMAD.MOV.U32 R7, RZ, RZ, R10 ;  /* 0x000000ffff071224 */ /* 0x000fe200078e000a */
[----:B------:R-:W2:Y:S04]  /*16860*/  LDL R9, [R1+0x16d4] ;  /* 0x0016d40001097983 */ /* 0x000ea80000100800 */
[----:B------:R-:W2:Y:S04]  /*16870*/  LDL R10, [R1+0x16c8] ;  /* 0x0016c800010a7983 */ /* 0x000ea80000100800 */
[----:B------:R3:W2:Y:S01]  /*16880*/  @P1 LDG.E.U16 R25, [R6.64] ;  /* 0x0000000606191981 */ /* 0x0006a2000c1e1500 */
[----:B------:R-:W-:Y:S01]  /*16890*/  PRMT R20, RZ, 0x7610, R20 ;  /* 0x00007610ff147816 */ /* 0x000fe20000000014 */
[----:B---3--:R-:W-:-:S02]  /*168a0*/  @P1 IMAD.MOV.U32 R6, RZ, RZ, R5 ;  /* 0x000000ffff061224 */ /* 0x008fc400078e0005 */
[----:B------:R-:W3:Y:S01]  /*168b0*/  LDL R5, [R1+0x16dc] ;  /* 0x0016dc0001057983 */ /* 0x000ee20000100800 */
[----:B------:R-:W-:-:S03]  /*168c0*/  @P1 IMAD.MOV.U32 R7, RZ, RZ, R8 ;  /* 0x000000ffff071224 */ /* 0x000fc600078e0008 */
[----:B------:R-:W3:Y:S04]  /*168d0*/  LDL R8, [R1+0x16d0] ;  /* 0x0016d00001087983 */ /* 0x000ee80000100800 */
[----:B------:R0:W3:Y:S02]  /*168e0*/  @P1 LDG.E.U16 R24, [R6.64] ;  /* 0x0000000606181981 */ /* 0x0000e4000c1e1500 */
[----:B0-----:R-:W-:Y:S02]  /*168f0*/  @P0 IMAD.MOV.U32 R7, RZ, RZ, R23 ;  /* 0x000000ffff070224 */ /* 0x001fe400078e0017 */
[----:B----4-:R-:W-:-:S05]  /*16900*/  @P0 IMAD.MOV.U32 R6, RZ, RZ, R22 ;  /* 0x000000ffff060224 */ /* 0x010fca00078e0016 */
[----:B------:R0:W4:Y:S02]  /*16910*/  @P0 LDG.E.U16 R20, [R6.64] ;  /* 0x0000000606140981 */ /* 0x000124000c1e1500 */
[----:B0-----:R-:W-:Y:S02]  /*16920*/  @P0 IMAD.MOV.U32 R6, RZ, RZ, R13 ;  /* 0x000000ffff060224 */ /* 0x001fe400078e000d */
[----:B------:R-:W-:Y:S01]  /*16930*/  @P0 IMAD.MOV.U32 R7, RZ, RZ, R15 ;  /* 0x000000ffff070224 */ /* 0x000fe200078e000f */
[----:B------:R-:W4:Y:S04]  /*16940*/  LDL R13, [R1+0x17a4] ;  /* 0x0017a400010d7983 */ /* 0x000f280000100800 */
[----:B------:R-:W4:Y:S01]  /*16950*/  LDL R15, [R1+0x1798] ;  /* 0x00179800010f7983 */ /* 0x000f220000100800 */
[----:B------:R-:W-:-:S06]  /*16960*/  PRMT R19, RZ, 0x7610, R19 ;  /* 0x00007610ff137816 */ /* 0x000fcc0000000013 */
[----:B------:R2:W4:Y:S01]  /*16970*/  @P0 LDG.E.U16 R19, [R6.64] ;  /* 0x0000000606130981 */ /* 0x000522000c1e1500 */
[----:B------:R-:W-:Y:S01]  /*16980*/  ISETP.GT.AND P1, PT, R4, 0x3e, PT ;  /* 0x0000003e0400780c */ /* 0x000fe20003f24270 */
[----:B--2---:R-:W-:Y:S02]  /*16990*/  @P0 IMAD.MOV.U32 R6, RZ, RZ, R9 ;  /* 0x000000ffff060224 */ /* 0x004fe400078e0009 */
[----:B------:R-:W-:Y:S01]  /*169a0*/  @P0 IMAD.MOV.U32 R7, RZ, RZ, R10 ;  /* 0x000000ffff070224 */ /* 0x000fe200078e000a */
[----:B------:R-:W-:Y:S02]  /*169b0*/  PRMT R16, RZ, 0x7610, R16 ;  /* 0x00007610ff107816 */ /* 0x000fe40000000010 */
[----:B------:R-:W-:Y:S01]  /*169c0*/  PRMT R12, RZ, 0x7610, R12 ;  /* 0x00007610ff0c7816 */ /* 0x000fe2000000000c */
[----:B------:R-:W2:Y:S04]  /*169d0*/  LDL R10, [R1+0x17a0] ;  /* 0x0017a000010a7983 */ /* 0x000ea80000100800 */
[----:B------:R3:W2:Y:S04]  /*169e0*/  @P0 LDG.E.U16 R28, [R6.64] ;  /* 0x00000006061c0981 */ /* 0x0006a8000c1e1500 */
[----:B------:R-:W2:Y:S01]  /*169f0*/  LDL R9, [R1+0x17ac] ;  /* 0x0017ac0001097983 */ /* 0x000ea20000100800 */
[----:B---3--:R-:W-:-:S02]  /*16a00*/  @P0 IMAD.MOV.U32 R6, RZ, RZ, R5 ;  /* 0x000000ffff060224 */ /* 0x008fc400078e0005 */
[----:B------:R-:W-:-:S05]  /*16a10*/  @P0 IMAD.MOV.U32 R7, RZ, RZ, R8 ;  /* 0x000000ffff070224 */ /* 0x000fca00078e0008 */
[----:B------:R4:W3:Y:S02]  /*16a20*/  @P0 LDG.E.U16 R16, [R6.64] ;  /* 0x0000000606100981 */ /* 0x0008e4000c1e1500 */
[----:B----4-:R-:W-:Y:S02]  /*16a30*/  @P1 IMAD.MOV.U32 R6, RZ, RZ, R13 ;  /* 0x000000ffff061224 */ /* 0x010fe400078e000d */
[----:B------:R-:W-:-:S05]  /*16a40*/  @P1 IMAD.MOV.U32 R7, RZ, RZ, R15 ;  /* 0x000000ffff071224 */ /* 0x000fca00078e000f */
[----:B------:R0:W4:Y:S04]  /*16a50*/  @P1 LDG.E.U16 R12, [R6.64] ;  /* 0x00000006060c1981 */ /* 0x000128000c1e1500 */
[----:B--2---:R-:W-:Y:S01]  /*16a60*/  STL [R1+0x3d44], R28 ;  /* 0x003d441c01007387 */ /* 0x004fe20000100800 */
[----:B------:R1:W-:Y:S03]  /*16a70*/  STL [R1+0x110], R20 ;  /* 0x0001101401007387 */ /* 0x0003e60000100800 */
[----:B-1----:R-:W2:Y:S01]  /*16a80*/  LDL R20, [R1+0x17a8] ;  /* 0x0017a80001147983 */ /* 0x002ea20000100800 */
[----:B------:R1:W-:Y:S02]  /*16a90*/  STL [R1+0x108], R19 ;  /* 0x0001081301007387 */ /* 0x0003e40000100800 */
[----:B------:R-:W-:Y:S02]  /*16aa0*/  STL [R1+0x128], R26 ;  /* 0x0001281a01007387 */ /* 0x000fe40000100800 */
[----:B------:R-:W2:Y:S01]  /*16ab0*/  LDL R8, [R1+0x17b0] ;  /* 0x0017b00001087983 */ /* 0x000ea20000100800 */
[----:B------:R-:W2:Y:S04]  /*16ac0*/  LDL R5, [R1+0x17bc] ;  /* 0x0017bc0001057983 */ /* 0x000ea80000100800 */
[----:B-1----:R-:W2:Y:S01]  /*16ad0*/  LDL R19, [R1+0x17b4] ;  /* 0x0017b40001137983 */ /* 0x002ea20000100800 */
[----:B------:R-:W-:Y:S02]  /*16ae0*/  STL [R1+0x120], R25 ;  /* 0x0001201901007387 */ /* 0x000fe40000100800 */
[----:B0-----:R-:W-:-:S02]  /*16af0*/  @P1 IMAD.MOV.U32 R6, RZ, RZ, R9 ;  /* 0x000000ffff061224 */ /* 0x001fc400078e0009 */
[----:B------:R-:W-:Y:S01]  /*16b00*/  @P1 IMAD.MOV.U32 R7, RZ, RZ, R10 ;  /* 0x000000ffff071224 */ /* 0x000fe200078e000a */
[----:B---3--:R0:W-:Y:S01]  /*16b10*/  STL [R1+0xfc], R16 ;  /* 0x0000fc1001007387 */ /* 0x0081e20000100800 */
[----:B------:R-:W3:Y:S03]  /*16b20*/  LDL R15, [R1+0x17c4] ;  /* 0x0017c400010f7983 */ /* 0x000ee60000100800 */
[----:B0-----:R-:W3:Y:S01]  /*16b30*/  LDL R16, [R1+0x17b8] ;  /* 0x0017b80001107983 */ /* 0x001ee20000100800 */
[----:B------:R-:W-:Y:S02]  /*16b40*/  STL [R1+0x118], R24 ;  /* 0x0001181801007387 */ /* 0x000fe40000100800 */
[----:B------:R-:W3:Y:S01]  /*16b50*/  LDL R13, [R1+0x17c0] ;  /* 0x0017c000010d7983 */ /* 0x000ee20000100800 */
        /* <DEDUP_REMOVED lines=10> */
[----:B------:R-:W-:-:S05]  /*16c00*/  @P1 IMAD.MOV.U32 R6, RZ, RZ, R19 ;  /* 0x000000ffff061224 */ /* 0x000fca00078e0013 */
[----:B------:R0:W2:Y:S01]  /*16c10*/  @P1 LDG.E.U16 R18, [R6.64] ;  /* 0x0000000606121981 */ /* 0x0000a2000c1e1500 */
[----:B------:R-:W-:Y:S01]  /*16c20*/  PRMT R14, RZ, 0x7610, R14 ;  /* 0x00007610ff0e7816 */ /* 0x000fe2000000000e */
[----:B0-----:R-:W-:Y:S02]  /*16c30*/  @P1 IMAD.MOV.U32 R6, RZ, RZ, R5 ;  /* 0x000000ffff061224 */ /* 0x001fe400078e0005 */
[----:B------:R-:W-:Y:S01]  /*16c40*/  @P1 IMAD.MOV.U32 R7, RZ, RZ, R8 ;  /* 0x000000ffff071224 */ /* 0x000fe200078e0008 */
[----:B------:R-:W-:Y:S01]  /*16c50*/  PRMT R11, RZ, 0x7610, R11 ;  /* 0x00007610ff0b7816 */ /* 0x000fe2000000000b */
[----:B------:R-:W0:Y:S04]  /*16c60*/  S2R R28, SR_TID.X ;  /* 0x00000000001c7919 */ /* 0x000e280000002100 */
[----:B------:R3:W2:Y:S04]  /*16c70*/  @P1 LDG.E.U16 R17, [R6.64] ;  /* 0x0000000606111981 */ /* 0x0006a8000c1e1500 */
[----:B------:R-:W2:Y:S04]  /*16c80*/  LDL R8, [R1+0x17d0] ;  /* 0x0017d00001087983 */ /* 0x000ea80000100800 */
[----:B------:R-:W2:Y:S01]  /*16c90*/  LDL R5, [R1+0x17dc] ;  /* 0x0017dc0001057983 */ /* 0x000ea20000100800 */
[----:B---3--:R-:W-:-:S02]  /*16ca0*/  @P0 IMAD.MOV.U32 R6, RZ, RZ, R15 ;  /* 0x000000ffff060224 */ /* 0x008fc400078e000f */
[----:B------:R-:W-:-:S05]  /*16cb0*/  @P0 IMAD.MOV.U32 R7, RZ, RZ, R16 ;  /* 0x000000ffff070224 */ /* 0x000fca00078e0010 */
[----:B------:R1:W3:Y:S02]  /*16cc0*/  @P0 LDG.E.U16 R14, [R6.64] ;  /* 0x00000006060e0981 */ /* 0x0002e4000c1e1500 */
[----:B-1----:R-:W-:Y:S02]  /*16cd0*/  @P0 IMAD.MOV.U32 R7, RZ, RZ, R13 ;  /* 0x000000ffff070224 */ /* 0x002fe400078e000d */
[----:B----4-:R-:W-:-:S05]  /*16ce0*/  @P0 IMAD.MOV.U32 R6, RZ, RZ, R12 ;  /* 0x000000ffff060224 */ /* 0x010fca00078e000c */
[----:B------:R1:W4:Y:S02]  /*16cf0*/  @P0 LDG.E.U16 R11, [R6.64] ;  /* 0x00000006060b0981 */ /* 0x000324000c1e1500 */
[----:B-1----:R-:W-:Y:S02]  /*16d00*/  @P0 IMAD.MOV.U32 R6, RZ, RZ, R9 ;  /* 0x000000ffff060224 */ /* 0x002fe400078e0009 */
[----:B------:R-:W-:-:S05]  /*16d10*/  @P0 IMAD.MOV.U32 R7, RZ, RZ, R10 ;  /* 0x000000ffff070224 */ /* 0x000fca00078e000a */
[----:B------:R-:W2:Y:S04]  /*16d20*/  @P0 LDG.E.U16 R0, [R6.64] ;  /* 0x0000000606000981 */ /* 0x000ea8000c1e1500 */
[----:B--2---:R1:W-:Y:S01]  /*16d30*/  STL [R1+0xe0], R0 ;  /* 0x0000e00001007387 */ /* 0x0043e20000100800 */
[----:B0-----:R-:W-:Y:S02]  /*16d40*/  STL [R1+0x3d4c], R28 ;  /* 0x003d4c1c01007387 */ /* 0x001fe40000100800 */
[----:B------:R-:W-:Y:S02]  /*16d50*/  STL [R1+0x3d54], R28 ;  /* 0x003d541c01007387 */ /* 0x000fe40000100800 */
[----:B------:R-:W-:Y:S01]  /*16d60*/  STL [R1+0x3d60], R28 ;  /* 0x003d601c01007387 */ /* 0x000fe20000100800 */
[----:B------:R-:W-:Y:S01]  /*16d70*/  STL [R1+0x3d68], R28 ;  /* 0x003d681c01007387 */ /* 0x000fe20000100800 */
[----:B------:R-:W-:Y:S02]  /*16d80*/  STL [R1+0x3d78], R28 ;  /* 0x003d781c01007387 */ /* 0x000fe40000100800 */
        /* <DEDUP_REMOVED lines=15> */
[----:B------:R-:W2:Y:S01]  /*16e80*/  LDL.LU R29, [R1+0x384] ;  /* 0x00038400011d7983 */ /* 0x000ea20000300800 */
[----:B------:R-:W-:Y:S01]  /*16e90*/  PRMT R3, RZ, 0x7610, R3 ;  /* 0x00007610ff037816 */ /* 0x000fe20000000003 */
[----:B------:R-:W-:-:S02]  /*16ea0*/  @P0 IMAD.MOV.U32 R6, RZ, RZ, R5 ;  /* 0x000000ffff060224 */ /* 0x000fc400078e0005 */
[----:B------:R-:W-:-:S05]  /*16eb0*/  @P0 IMAD.MOV.U32 R7, RZ, RZ, R8 ;  /* 0x000000ffff070224 */ /* 0x000fca00078e0008 */
[----:B------:R-:W4:Y:S01]  /*16ec0*/  @P0 LDG.E.U16 R3, [R6.64] ;  /* 0x0000000606030981 */ /* 0x000f22000c1e1500 */
[----:B-1----:R-:W-:Y:S01]  /*16ed0*/  LOP3.LUT R0, R28, 0x3f, RZ, 0xc0, !PT ;  /* 0x0000003f1c007812 */ /* 0x002fe200078ec0ff */
[----:B------:R-:W-:Y:S06]  /*16ee0*/  BAR.SYNC.DEFER_BLOCKING 0x0 ;  /* 0x0000000000007b1d */ /* 0x000fec0000010000 */
[----:B--2---:R0:W-:Y:S01]  /*16ef0*/  STL [R1+0x3e9c], R29 ;  /* 0x003e9c1d01007387 */ /* 0x0041e20000100800 */
[----:B---3--:R-:W-:Y:S03]  /*16f00*/  STL [R1+0xe8], R14 ;  /* 0x0000e80e01007387 */ /* 0x008fe60000100800 */
[----:B0-----:R-:W2:Y:S01]  /*16f10*/  LDL.LU R29, [R1+0x388] ;  /* 0x00038800011d7983 */ /* 0x001ea20000300800 */
[----:B------:R-:W3:Y:S02]  /*16f20*/  LDL.LU R28, [R1+0x2f0] ;  /* 0x0002f000011c7983 */ /* 0x000ee40000300800 */
[----:B------:R-:W3:Y:S02]  /*16f30*/  LDL.LU R5, [R1+0x2ec] ;  /* 0x0002ec0001057983 */ /* 0x000ee40000300800 */
[----:B----4-:R0:W-:Y:S01]  /*16f40*/  STL [R1+0xe4], R11 ;  /* 0x0000e40b01007387 */ /* 0x0101e20000100800 */
[----:B------:R-:W4:Y:S01]  /*16f50*/  LDL.LU R8, [R1+0x258] ;  /* 0x0002580001087983 */ /* 0x000f220000300800 */
[----:B------:R-:W3:Y:S02]  /*16f60*/  LDL.LU R9, [R1+0x254] ;  /* 0x0002540001097983 */ /* 0x000ee40000300800 */
[----:B------:R-:W3:Y:S01]  /*16f70*/  LDL.LU R10, [R1+0x250] ;  /* 0x00025000010a7983 */ /* 0x000ee20000300800 */
[----:B0-----:R-:W3:Y:S01]  /*16f80*/  LDL.LU R11, [R1+0x24c] ;  /* 0x00024c00010b7983 */ /* 0x001ee20000300800 */
[----:B------:R-:W3:Y:S02]  /*16f90*/  LDL.LU R12, [R1+0x1dc] ;  /* 0x0001dc00010c7983 */ /* 0x000ee40000300800 */
[----:B------:R-:W3:Y:S02]  /*16fa0*/  LDL.LU R13, [R1+0x1d8] ;  /* 0x0001d800010d7983 */ /* 0x000ee40000300800 */
[----:B------:R-:W3:Y:S01]  /*16fb0*/  LDL.LU R14, [R1+0x1d4] ;  /* 0x0001d400010e7983 */ /* 0x000ee20000300800 */
[----:B------:R-:W3:Y:S01]  /*16fc0*/  LDL.LU R15, [R1+0x1d0] ;  /* 0x0001d000010f7983 */ /* 0x000ee20000300800 */
        /* <DEDUP_REMOVED lines=10> */
[----:B------:R-:W4:Y:S01]  /*17070*/  LDL.LU R26, [R1+0x70] ;  /* 0x00007000011a7983 */ /* 0x000f220000300800 */
[----:B------:R-:W4:Y:S01]  /*17080*/  LDL.LU R27, [R1+0x6c] ;  /* 0x00006c00011b7983 */ /* 0x000f220000300800 */
[----:B------:R0:W-:Y:S01]  /*17090*/  STL [R1+0xd8], R3 ;  /* 0x0000d80301007387 */ /* 0x0001e20000100800 */
[----:B------:R-:W-:-:S02]  /*170a0*/  ISETP.GE.AND P0, PT, R0, R4, PT ;  /* 0x000000040000720c */ /* 0x000fc40003f06270 */
[----:B0-----:R-:W4:Y:S01]  /*170b0*/  LDL.LU R3, [R1+0x18] ;  /* 0x0000180001037983 */ /* 0x001f220000300800 */
[----:B------:R0:W-:Y:S03]  /*170c0*/  STL [R1+0x3dec], R6 ;  /* 0x003dec0601007387 */ /* 0x0001e60000100800 */
[----:B0-----:R-:W4:Y:S01]  /*170d0*/  LDL.LU R6, [R1+0x2f4] ;  /* 0x0002f40001067983 */ /* 0x001f220000300800 */
[----:B------:R0:W-:Y:S03]  /*170e0*/  STL [R1+0x3de8], R7 ;  /* 0x003de80701007387 */ /* 0x0001e60000100800 */
[----:B0-----:R-:W4:Y:S01]  /*170f0*/  LDL.LU R7, [R1+0x2f8] ;  /* 0x0002f80001077983 */ /* 0x001f220000300800 */
[----:B------:R-:W4:Y:S02]  /*17100*/  LDL.LU R4, [R1+0x37c] ;  /* 0x00037c0001047983 */ /* 0x000f240000300800 */
[----:B------:R-:W-:Y:S02]  /*17110*/  STL [R1+0x3d10], R0 ;  /* 0x003d100001007387 */ /* 0x000fe40000100800 */
[----:B------:R0:W-:Y:S02]  /*17120*/  STL [R1+0x3df0], R0 ;  /* 0x003df00001007387 */ /* 0x0001e40000100800 */
[----:B0-----:R-:W4:Y:S04]  /*17130*/  LDL.LU R0, [R1+0x380] ;  /* 0x0003800001007983 */ /* 0x001f280000300800 */
[----:B--2---:R0:W-:Y:S04]  /*17140*/  STS.U16 [R2], R29 ;  /* 0x0000001d02007388 */ /* 0x0041e80000000400 */
[----:B0-----:R-:W2:Y:S04]  /*17150*/  LDL.LU R29, [R1+0x3e9c] ;  /* 0x003e9c00011d7983 */ /* 0x001ea80000300800 */
[----:B---3--:R-:W-:Y:S04]  /*17160*/  STS.U16 [R2+0xc100], R25 ;  /* 0x00c1001902007388 */ /* 0x008fe80000000400 */
[----:B----4-:R-:W-:Y:S04]  /*17170*/  STS.U16 [R2+0xc200], R26 ;  /* 0x00c2001a02007388 */ /* 0x010fe80000000400 */
[----:B------:R0:W-:Y:S02]  /*17180*/  STS.U16 [R2+0x200], R0 ;  /* 0x0002000002007388 */ /* 0x0001e40000000400 */
[----:B0-----:R-:W-:-:S02]  /*17190*/  LOP3.LUT R0, R2, 0x10, RZ, 0x3c, !PT ;  /* 0x0000001002007812 */ /* 0x001fc400078e3cff */
[----:B--2---:R0:W-:Y:S04]  /*171a0*/  STS.U16 [R2+0x100], R29 ;  /* 0x0001001d02007388 */ /* 0x0041e80000000400 */
[----:B0-----:R-:W2:Y:S01]  /*171b0*/  LDL.LU R29, [R1+0x3e98] ;  /* 0x003e9800011d7983 */ /* 0x001ea20000300800 */
[----:B------:R-:W3:Y:S02]  /*171c0*/  LDL.LU R25, [R1+0x10] ;  /* 0x0000100001197983 */ /* 0x000ee40000300800 */
[----:B------:R0:W-:Y:S02]  /*171d0*/  STL [R1+0x3e94], R0 ;  /* 0x003e940001007387 */ /* 0x0001e40000100800 */
[----:B0-----:R-:W4:Y:S01]  /*171e0*/  LDL.LU R0, [R1+0xc] ;  /* 0x00000c0001007983 */ /* 0x001f220000300800 */
[----:B------:R-:W2:Y:S03]  /*171f0*/  LDL.LU R26, [R1+0x374] ;  /* 0x00037400011a7983 */ /* 0x000ea60000300800 */
[----:B------:R-:W-:Y:S04]  /*17200*/  STS.U16 [R2+0xc300], R27 ;  /* 0x00c3001b02007388 */ /* 0x000fe80000000400 */
        /* <DEDUP_REMOVED lines=23> */
[----:B--2---:R0:W-:Y:S04]  /*17380*/  STL [R1+0x3e90], R26 ;  /* 0x003e901a01007387 */ /* 0x0041e80000100800 */
[----:B0-----:R-:W2:Y:S01]  /*17390*/  LDL.LU R26, [R1+0x378] ;  /* 0x00037800011a7983 */ /* 0x001ea20000300800 */
[----:B------:R-:W2:Y:S02]  /*173a0*/  LDL.LU R27, [R1+0x370] ;  /* 0x00037000011b7983 */ /* 0x000ea40000300800 */
[----:B------:R-:W2:Y:S02]  /*173b0*/  LDL.LU R3, [R1+0x36c] ;  /* 0x00036c0001037983 */ /* 0x000ea40000300800 */
[----:B------:R-:W2:Y:S01]  /*173c0*/  LDL.LU R4, [R1+0x2e4] ;  /* 0x0002e40001047983 */ /* 0x000ea20000300800 */
[----:B------:R-:W2:Y:S01]  /*173d0*/  LDL.LU R7, [R1+0x2e0] ;  /* 0x0002e00001077983 */ /* 0x000ea20000300800 */
        /* <DEDUP_REMOVED lines=15> */
[----:B------:R-:W2:Y:S04]  /*174d0*/  LDL.LU R20, [R1+0xc0] ;  /* 0x0000c00001147983 */ /* 0x000ea80000300800 */
[----:B------:R0:W-:Y:S01]  /*174e0*/  STS.U16 [R2+0xe100], R29 ;  /* 0x00e1001d02007388 */ /* 0x0001e20000000400 */
[----:B------:R-:W2:Y:S03]  /*174f0*/  LDL.LU R21, [R1+0xbc] ;  /* 0x0000bc0001157983 */ /* 0x000ea60000300800 */
[----:B---3--:R1:W-:Y:S04]  /*17500*/  STS.U16 [R2+0xe200], R25 ;  /* 0x00e2001902007388 */ /* 0x0083e80000000400 */
[----:B----4-:R3:W-:Y:S04]  /*17510*/  STS.U16 [R2+0xe300], R0 ;  /* 0x00e3000002007388 */ /* 0x0107e80000000400 */
[----:B0-----:R-:W4:Y:S01]  /*17520*/  LDL.LU R29, [R1+0x68] ;  /* 0x00006800011d7983 */ /* 0x001f220000300800 */
[----:B------:R-:W2:Y:S02]  /*17530*/  LDL.LU R22, [R1+0x64] ;  /* 0x0000640001167983 */ /* 0x000ea40000300800 */
[----:B------:R-:W2:Y:S02]  /*17540*/  LDL.LU R23, [R1+0x60] ;  /* 0x0000600001177983 */ /* 0x000ea40000300800 */
[----:B------:R-:W2:Y:S01]  /*17550*/  LDL.LU R24, [R1+0x5c] ;  /* 0x00005c0001187983 */ /* 0x000ea20000300800 */
[----:B-1----:R-:W2:Y:S01]  /*17560*/  LDL.LU R25, [R1+0x4] ;  /* 0x0000040001197983 */ /* 0x002ea20000300800 */
[----:B---3--:R-:W2:Y:S02]  /*17570*/  LDL.LU R0, [R1+0x3e94] ;  /* 0x003e940001007983 */ /* 0x008ea40000300800 */
[----:B------:R-:W3:Y:S01]  /*17580*/  LDL.LU R2, [R1+0x2e8] ;  /* 0x0002e80001027983 */ /* 0x000ee20000300800 */
[----:B--2---:R0:W-:Y:S04]  /*17590*/  STS.U16 [R0+0x400], R26 ;  /* 0x0004001a00007388 */ /* 0x0041e80000000400 */
[----:B0-----:R-:W2:Y:S04]  /*175a0*/  LDL.LU R26, [R1+0x3e90] ;  /* 0x003e9000011a7983 */ /* 0x001ea80000300800 */
[----:B--2---:R0:W-:Y:S01]  /*175b0*/  STS.U16 [R0+0x500], R26 ;  /* 0x0005001a00007388 */ /* 0x0041e20000000400 */
[----:B------:R1:W-:Y:S02]  /*175c0*/  STS.U16 [R0+0x600], R27 ;  /* 0x0006001b00007388 */ /* 0x0003e40000000400 */
[----:B------:R2:W-:Y:S02]  /*175d0*/  STS.U16 [R0+0x700], R3 ;  /* 0x0007000300007388 */ /* 0x0005e40000000400 */
[----:B---3--:R-:W-:Y:S01]  /*175e0*/  STS.U16 [R0+0x2400], R2 ;  /* 0x0024000200007388 */ /* 0x008fe20000000400 */
[----:B------:R-:W-:Y:S01]  /*175f0*/  STS.U16 [R0+0x2500], R4 ;  /* 0x0025000400007388 */ /* 0x000fe20000000400 */
[----:B------:R-:W-:Y:S02]  /*17600*/  STS.U16 [R0+0x2600], R7 ;  /* 0x0026000700007388 */ /* 0x000fe40000000400 */
[----:B------:R-:W-:Y:S02]  /*17610*/  STS.U16 [R0+0x2700], R6 ;  /* 0x0027000600007388 */ /* 0x000fe40000000400 */
[----:B------:R-:W-:Y:S01]  /*17620*/  STS.U16 [R0+0x4400], R28 ;  /* 0x0044001c00007388 */ /* 0x000fe20000000400 */
[----:B------:R-:W-:Y:S04]  /*17630*/  STS.U16 [R0+0x4500], R5 ;  /* 0x0045000500007388 */ /* 0x000fe80000000400 */
[----:B0-----:R-:W3:Y:S01]  /*17640*/  LDL.LU R26, [R1+0x3e8c] ;  /* 0x003e8c00011a7983 */ /* 0x001ee20000300800 */
[----:B-1----:R-:W3:Y:S02]  /*17650*/  LDL.LU R27, [R1+0x3e88] ;  /* 0x003e8800011b7983 */ /* 0x002ee40000300800 */
[----:B--2---:R-:W2:Y:S02]  /*17660*/  LDL.LU R3, [R1+0x3e84] ;  /* 0x003e840001037983 */ /* 0x004ea40000300800 */
[----:B------:R-:W-:Y:S01]  /*17670*/  STS.U16 [R0+0x4600], R8 ;  /* 0x0046000800007388 */ /* 0x000fe20000000400 */
[----:B------:R-:W-:Y:S01]  /*17680*/  STS.U16 [R0+0x4700], R9 ;  /* 0x0047000900007388 */ /* 0x000fe20000000400 */
[----:B------:R-:W-:Y:S02]  /*17690*/  STS.U16 [R0+0x6400], R10 ;  /* 0x0064000a00007388 */ /* 0x000fe40000000400 */
[----:B------:R-:W-:Y:S02]  /*176a0*/  STS.U16 [R0+0x6500], R11 ;  /* 0x0065000b00007388 */ /* 0x000fe40000000400 */
        /* <DEDUP_REMOVED lines=9> */
[----:B------:R0:W-:Y:S04]  /*17740*/  STS.U16 [R0+0xa700], R21 ;  /* 0x00a7001500007388 */ /* 0x0001e80000000400 */
[----:B0-----:R-:W3:Y:S01]  /*17750*/  LDL.LU R21, [R1+0x368] ;  /* 0x0003680001157983 */ /* 0x001ee20000300800 */
[----:B----4-:R0:W-:Y:S03]  /*17760*/  STS.U16 [R0+0xc400], R29 ;  /* 0x00c4001d00007388 */ /* 0x0101e60000000400 */
[----:B0-----:R-:W0:Y:S01]  /*17770*/  S2R R29, SR_TID.X ;  /* 0x00000000001d7919 */ /* 0x001e220000002100 */
[----:B------:R-:W-:Y:S02]  /*17780*/  STS.U16 [R0+0xc500], R22 ;  /* 0x00c5001600007388 */ /* 0x000fe40000000400 */
[----:B------:R-:W-:Y:S02]  /*17790*/  STS.U16 [R0+0xc600], R23 ;  /* 0x00c6001700007388 */ /* 0x000fe40000000400 */
[----:B------:R-:W-:Y:S01]  /*177a0*/  STS.U16 [R0+0xc700], R24 ;  /* 0x00c7001800007388 */ /* 0x000fe20000000400 */
[----:B------:R-:W-:Y:S01]  /*177b0*/  STS.U16 [R0+0xe400], R25 ;  /* 0x00e4001900007388 */ /* 0x000fe20000000400 */
[----:B0-----:R-:W-:-:S03]  /*177c0*/  LOP3.LUT R29, R29, 0x7f, RZ, 0xc0, !PT ;  /* 0x0000007f1d1d7812 */ /* 0x001fc600078ec0ff */
[----:B--2---:R-:W-:Y:S01]  /*177d0*/  STS.U16 [R0+0xe500], R3 ;  /* 0x00e5000300007388 */ /* 0x004fe20000000400 */
[----:B---3--:R0:W-:Y:S02]  /*177e0*/  STS.U16 [R0+0xe600], R27 ;  /* 0x00e6001b00007388 */ /* 0x0081e40000000400 */
[----:B0-----:R-:W-:Y:S02]  /*177f0*/  IMAD.SHL.U32 R0, R29, 0x2, RZ ;  /* 0x000000021d007824 */ /* 0x001fe400078e00ff */
[----:B------:R-:W0:Y:S04]  /*17800*/  S2R R29, SR_TID.X ;  /* 0x00000000001d7919 */ /* 0x000e280000002100 */
[----:B------:R0:W-:Y:S01]  /*17810*/  STL [R1+0x3e80], R21 ;  /* 0x003e801501007387 */ /* 0x0001e20000100800 */
[----:B------:R-:W2:Y:S02]  /*17820*/  LDL.LU R22, [R1+0x364] ;  /* 0x0003640001167983 */ /* 0x000ea40000300800 */
[----:B------:R-:W3:Y:S02]  /*17830*/  LDL.LU R23, [R1+0x360] ;  /* 0x0003600001177983 */ /* 0x000ee40000300800 */
[----:B------:R-:W4:Y:S01]  /*17840*/  LDL.LU R24, [R1+0x35c] ;  /* 0x00035c0001187983 */ /* 0x000f220000300800 */
        /* <DEDUP_REMOVED lines=9> */
[----:B0-----:R-:W-:-:S03]  /*178e0*/  LOP3.LUT R21, R29, 0x7f, RZ, 0xc0, !PT ;  /* 0x0000007f1d157812 */ /* 0x001fc600078ec0ff */
[----:B------:R-:W2:Y:S01]  /*178f0*/  LDL.LU R11, [R1+0x1b0] ;  /* 0x0001b000010b7983 */ /* 0x000ea20000300800 */
[----:B------:R-:W2:Y:S03]  /*17900*/  LDL.LU R12, [R1+0x15c] ;  /* 0x00015c00010c7983 */ /* 0x000ea60000300800 */
[----:B------:R-:W2:Y:S01]  /*17910*/  LDL.LU R13, [R1+0x158] ;  /* 0x00015800010d7983 */ /* 0x000ea20000300800 */
[----:B------:R-:W2:Y:S02]  /*17920*/  LDL.LU R14, [R1+0x154] ;  /* 0x00015400010e7983 */ /* 0x000ea40000300800 */
[----:B------:R-:W2:Y:S02]  /*17930*/  LDL.LU R15, [R1+0x150] ;  /* 0x00015000010f7983 */ /* 0x000ea40000300800 */
[----:B------:R-:W-:Y:S01]  /*17940*/  IMAD.SHL.U32 R21, R21, 0x2, RZ ;  /* 0x0000000215157824 */ /* 0x000fe200078e00ff */
[----:B------:R-:W2:Y:S01]  /*17950*/  LDL.LU R16, [R1+0xb8] ;  /* 0x0000b80001107983 */ /* 0x000ea20000300800 */
[----:B------:R-:W2:Y:S02]  /*17960*/  LDL.LU R17, [R1+0xb4] ;  /* 0x0000b40001117983 */ /* 0x000ea40000300800 */
[----:B------:R-:W2:Y:S02]  /*17970*/  LDL.LU R18, [R1+0xb0] ;  /* 0x0000b00001127983 */ /* 0x000ea40000300800 */
[----:B------:R-:W2:Y:S01]  /*17980*/  LDL.LU R19, [R1+0xac] ;  /* 0x0000ac0001137983 */ /* 0x000ea20000300800 */
[----:B------:R-:W2:Y:S01]  /*17990*/  LDL.LU R20, [R1+0x58] ;  /* 0x0000580001147983 */ /* 0x000ea20000300800 */
[----:B------:R-:W-:Y:S01]  /*179a0*/  LOP3.LUT R21, R21, 0x10, RZ, 0x3c, !PT ;  /* 0x0000001015157812 */ /* 0x000fe200078e3cff */
[----:B------:R-:W2:Y:S02]  /*179b0*/  LDL.LU R25, [R1+0x54] ;  /* 0x0000540001197983 */ /* 0x000ea40000300800 */
[----:B------:R-:W2:Y:S01]  /*179c0*/  LDL.LU R3, [R1+0x50] ;  /* 0x0000500001037983 */ /* 0x000ea20000300800 */
[----:B------:R-:W2:Y:S01]  /*179d0*/  LDL.LU R29, [R1+0x3c] ;  /* 0x00003c00011d7983 */ /* 0x000ea20000300800 */
[----:B------:R0:W-:Y:S03]  /*179e0*/  STL [R1+0x3df4], R27 ;  /* 0x003df41b01007387 */ /* 0x0001e60000100800 */
[----:B------:R1:W-:Y:S04]  /*179f0*/  STS.U16 [R21+0xe700], R26 ;  /* 0x00e7001a15007388 */ /* 0x0003e80000000400 */
[----:B0-----:R-:W2:Y:S01]  /*17a00*/  LDL.LU R27, [R1+0x2d4] ;  /* 0x0002d400011b7983 */ /* 0x001ea20000300800 */
[----:B-1----:R-:W2:Y:S02]  /*17a10*/  LDL.LU R21, [R1+0x3e80] ;  /* 0x003e800001157983 */ /* 0x002ea40000300800 */
[----:B------:R0:W-:Y:S01]  /*17a20*/  STL [R1+0x3df8], R26 ;  /* 0x003df81a01007387 */ /* 0x0001e20000100800 */
[----:B------:R-:W-:Y:S01]  /*17a30*/  LOP3.LUT R0, R0, 0x20, RZ, 0x3c, !PT ;  /* 0x0000002000007812 */ /* 0x000fe200078e3cff */
[----:B0-----:R-:W4:Y:S04]  /*17a40*/  LDL.LU R26, [R1+0x2d8] ;  /* 0x0002d800011a7983 */ /* 0x001f280000300800 */
[----:B--2---:R0:W-:Y:S01]  /*17a50*/  STS.U16 [R0+0x800], R21 ;  /* 0x0008001500007388 */ /* 0x0041e20000000400 */
[----:B------:R1:W-:Y:S02]  /*17a60*/  STS.U16 [R0+0x900], R22 ;  /* 0x0009001600007388 */ /* 0x0003e40000000400 */
[----:B---3--:R2:W-:Y:S02]  /*17a70*/  STS.U16 [R0+0xa00], R23 ;  /* 0x000a001700007388 */ /* 0x0085e40000000400 */
[----:B----4-:R3:W-:Y:S01]  /*17a80*/  STS.U16 [R0+0xb00], R24 ;  /* 0x000b001800007388 */ /* 0x0107e20000000400 */
[----:B0-----:R-:W4:Y:S01]  /*17a90*/  LDL.LU R21, [R1+0x3e7c] ;  /* 0x003e7c0001157983 */ /* 0x001f220000300800 */
[----:B-1----:R-:W4:Y:S02]  /*17aa0*/  LDL.LU R22, [R1+0x3e78] ;  /* 0x003e780001167983 */ /* 0x002f240000300800 */
[----:B--2---:R-:W2:Y:S01]  /*17ab0*/  LDL.LU R23, [R1+0x3e74] ;  /* 0x003e740001177983 */ /* 0x004ea20000300800 */
[----:B---3--:R-:W3:Y:S04]  /*17ac0*/  LDL.LU R24, [R1+0x3e70] ;  /* 0x003e700001187983 */ /* 0x008ee80000300800 */
        /* <DEDUP_REMOVED lines=11> */
[----:B------:R0:W-:Y:S01]  /*17b80*/  STS.U16 [R0+0x6b00], R11 ;  /* 0x006b000b00007388 */ /* 0x0001e20000000400 */
[----:B------:R-:W-:Y:S01]  /*17b90*/  STS.U16 [R0+0x8800], R12 ;  /* 0x0088000c00007388 */ /* 0x000fe20000000400 */
[----:B------:R-:W-:Y:S02]  /*17ba0*/  STS.U16 [R0+0x8900], R13 ;  /* 0x0089000d00007388 */ /* 0x000fe40000000400 */
[----:B------:R-:W-:Y:S02]  /*17bb0*/  STS.U16 [R0+0x8a00], R14 ;  /* 0x008a000e00007388 */ /* 0x000fe40000000400 */
[----:B------:R-:W-:Y:S01]  /*17bc0*/  STS.U16 [R0+0x8b00], R15 ;  /* 0x008b000f00007388 */ /* 0x000fe20000000400 */
[----:B------:R-:W-:Y:S01]  /*17bd0*/  STS.U16 [R0+0xa800], R16 ;  /* 0x00a8001000007388 */ /* 0x000fe20000000400 */
[----:B------:R-:W-:Y:S02]  /*17be0*/  STS.U16 [R0+0xa900], R17 ;  /* 0x00a9001100007388 */ /* 0x000fe40000000400 */
[----:B------:R-:W-:Y:S01]  /*17bf0*/  STS.U16 [R0+0xaa00], R18 ;  /* 0x00aa001200007388 */ /* 0x000fe20000000400 */
[----:B---3--:R-:W-:Y:S01]  /*17c00*/  STL [R1+0x3e18], R24 ;  /* 0x003e181801007387 */ /* 0x008fe20000100800 */
[----:B0-----:R-:W3:Y:S02]  /*17c10*/  LDL.LU R11, [R1+0x358] ;  /* 0x00035800010b7983 */ /* 0x001ee40000300800 */
[----:B------:R-:W-:Y:S02]  /*17c20*/  STS.U16 [R0+0xab00], R19 ;  /* 0x00ab001300007388 */ /* 0x000fe40000000400 */
[----:B------:R-:W-:Y:S01]  /*17c30*/  STS.U16 [R0+0xc800], R20 ;  /* 0x00c8001400007388 */ /* 0x000fe20000000400 */
[----:B------:R-:W-:Y:S01]  /*17c40*/  STS.U16 [R0+0xc900], R25 ;  /* 0x00c9001900007388 */ /* 0x000fe20000000400 */
[----:B------:R0:W-:Y:S03]  /*17c50*/  STS.U16 [R0+0xca00], R3 ;  /* 0x00ca000300007388 */ /* 0x0001e60000000400 */
[----:B0-----:R-:W0:Y:S01]  /*17c60*/  S2R R3, SR_TID.X ;  /* 0x0000000000037919 */ /* 0x001e220000002100 */
[----:B------:R1:W-:Y:S02]  /*17c70*/  STS.U16 [R0+0xcb00], R29 ;  /* 0x00cb001d00007388 */ /* 0x0003e40000000400 */
[----:B------:R0:W-:Y:S02]  /*17c80*/  STS.U16 [R0+0xe800], R24 ;  /* 0x00e8001800007388 */ /* 0x0001e40000000400 */
[C---:B0-----:R-:W-:Y:S01]  /*17c90*/  LOP3.LUT R20, R3.reuse, 0x7f, RZ, 0xc0, !PT ;  /* 0x0000007f03147812 */ /* 0x041fe200078ec0ff */
[----:B------:R-:W-:Y:S01]  /*17ca0*/  LOP3.LUT R3, R3, 0x7f, RZ, 0xc0, !PT ;  /* 0x0000007f03037812 */ /* 0x000fe200078ec0ff */
[----:B---3--:R0:W-:Y:S01]  /*17cb0*/  STL [R1+0x3e6c], R11 ;  /* 0x003e6c0b01007387 */ /* 0x0081e20000100800 */
[----:B------:R-:W3:Y:S02]  /*17cc0*/  LDL.LU R12, [R1+0x354] ;  /* 0x00035400010c7983 */ /* 0x000ee40000300800 */
[----:B------:R-:W3:Y:S02]  /*17cd0*/  LDL.LU R16, [R1+0x350] ;  /* 0x0003500001107983 */ /* 0x000ee40000300800 */
[----:B------:R-:W3:Y:S01]  /*17ce0*/  LDL.LU R17, [R1+0x34c] ;  /* 0x00034c0001117983 */ /* 0x000ee20000300800 */
[----:B------:R-:W3:Y:S01]  /*17cf0*/  LDL.LU R18, [R1+0x2b8] ;  /* 0x0002b80001127983 */ /* 0x000ee20000300800 */
[----:B------:R-:W3:Y:S02]  /*17d00*/  LDL.LU R19, [R1+0x2b4] ;  /* 0x0002b40001137983 */ /* 0x000ee40000300800 */
[----:B-1----:R-:W3:Y:S02]  /*17d10*/  LDL.LU R29, [R1+0x2b0] ;  /* 0x0002b000011d7983 */ /* 0x002ee40000300800 */
        /* <DEDUP_REMOVED lines=8> */
[----:B0-----:R-:W-:Y:S01]  /*17da0*/  IMAD.SHL.U32 R11, R3, 0x2, RZ ;  /* 0x00000002030b7824 */ /* 0x001fe200078e00ff */
[----:B------:R-:W3:Y:S01]  /*17db0*/  LDL.LU R28, [R1+0x144] ;  /* 0x00014400011c7983 */ /* 0x000ee20000300800 */
[----:B------:R-:W3:Y:S02]  /*17dc0*/  LDL.LU R5, [R1+0x140] ;  /* 0x0001400001057983 */ /* 0x000ee40000300800 */
[----:B------:R-:W3:Y:S02]  /*17dd0*/  LDL.LU R8, [R1+0xa8] ;  /* 0x0000a80001087983 */ /* 0x000ee40000300800 */
[----:B------:R-:W3:Y:S01]  /*17de0*/  LDL.LU R9, [R1+0xa4] ;  /* 0x0000a40001097983 */ /* 0x000ee20000300800 */
[----:B------:R-:W3:Y:S01]  /*17df0*/  LDL.LU R10, [R1+0xa0] ;  /* 0x0000a000010a7983 */ /* 0x000ee20000300800 */
[----:B------:R-:W-:Y:S01]  /*17e00*/  LOP3.LUT R11, R11, 0x20, RZ, 0x3c, !PT ;  /* 0x000000200b0b7812 */ /* 0x000fe200078e3cff */
[----:B------:R-:W3:Y:S02]  /*17e10*/  LDL.LU R14, [R1+0x9c] ;  /* 0x00009c00010e7983 */ /* 0x000ee40000300800 */
[----:B------:R-:W3:Y:S01]  /*17e20*/  LDL.LU R15, [R1+0x38] ;  /* 0x00003800010f7983 */ /* 0x000ee20000300800 */
[----:B------:R-:W3:Y:S01]  /*17e30*/  LDL.LU R25, [R1+0x34] ;  /* 0x0000340001197983 */ /* 0x000ee20000300800 */
[----:B------:R-:W3:Y:S03]  /*17e40*/  LDL.LU R3, [R1+0x30] ;  /* 0x0000300001037983 */ /* 0x000ee60000300800 */
[----:B--2---:R-:W-:Y:S01]  /*17e50*/  STS.U16 [R11+0xe900], R23 ;  /* 0x00e900170b007388 */ /* 0x004fe20000000400 */
[----:B------:R0:W-:Y:S02]  /*17e60*/  STL [R1+0x3e1c], R23 ;  /* 0x003e1c1701007387 */ /* 0x0001e40000100800 */
[----:B----4-:R-:W-:Y:S02]  /*17e70*/  STS.U16 [R11+0xea00], R22 ;  /* 0x00ea00160b007388 */ /* 0x010fe40000000400 */
[----:B------:R-:W-:Y:S01]  /*17e80*/  STS.U16 [R11+0xeb00], R21 ;  /* 0x00eb00150b007388 */ /* 0x000fe20000000400 */
[----:B0-----:R-:W2:Y:S01]  /*17e90*/  LDL.LU R23, [R1+0x224] ;  /* 0x0002240001177983 */ /* 0x001ea20000300800 */
[----:B------:R0:W-:Y:S03]  /*17ea0*/  STL [R1+0x3e20], R22 ;  /* 0x003e201601007387 */ /* 0x0001e60000100800 */
[----:B0-----:R-:W3:Y:S01]  /*17eb0*/  LDL.LU R22, [R1+0x228] ;  /* 0x0002280001167983 */ /* 0x001ee20000300800 */
[----:B------:R-:W2:Y:S02]  /*17ec0*/  LDL.LU R11, [R1+0x3e6c] ;  /* 0x003e6c00010b7983 */ /* 0x000ea40000300800 */
[----:B------:R0:W-:Y:S02]  /*17ed0*/  STL [R1+0x3e24], R21 ;  /* 0x003e241501007387 */ /* 0x0001e40000100800 */
[----:B------:R-:W-:Y:S01]  /*17ee0*/  IMAD.SHL.U32 R13, R20, 0x2, RZ ;  /* 0x00000002140d7824 */ /* 0x000fe200078e00ff */
[----:B0-----:R-:W3:Y:S04]  /*17ef0*/  LDL.LU R21, [R1+0x2ac] ;  /* 0x0002ac0001157983 */ /* 0x001ee80000300800 */
[----:B------:R-:W-:-:S05]  /*17f00*/  LOP3.LUT R13, R13, 0x30, RZ, 0x3c, !PT ;  /* 0x000000300d0d7812 */ /* 0x000fca00078e3cff */
[----:B--2---:R0:W-:Y:S01]  /*17f10*/  STS.U16 [R13+0xc00], R11 ;  /* 0x000c000b0d007388 */ /* 0x0041e20000000400 */
[----:B---3--:R1:W-:Y:S03]  /*17f20*/  STS.U16 [R13+0xd00], R12 ;  /* 0x000d000c0d007388 */ /* 0x0083e60000000400 */
[----:B------:R2:W-:Y:S01]  /*17f30*/  STS.U16 [R13+0xe00], R16 ;  /* 0x000e00100d007388 */ /* 0x0005e20000000400 */
[----:B------:R3:W-:Y:S03]  /*17f40*/  STS.U16 [R13+0xf00], R17 ;  /* 0x000f00110d007388 */ /* 0x0007e60000000400 */
[----:B------:R3:W-:Y:S01]  /*17f50*/  STS.U16 [R13+0x2c00], R18 ;  /* 0x002c00120d007388 */ /* 0x0007e20000000400 */
[----:B------:R3:W-:Y:S03]  /*17f60*/  STS.U16 [R13+0x2d00], R19 ;  /* 0x002d00130d007388 */ /* 0x0007e60000000400 */
[----:B0-----:R-:W4:Y:S04]  /*17f70*/  LDL.LU R11, [R1+0x3e68] ;  /* 0x003e6800010b7983 */ /* 0x001f280000300800 */
[----:B-1----:R-:W4:Y:S01]  /*17f80*/  LDL.LU R12, [R1+0x3e64] ;  /* 0x003e6400010c7983 */ /* 0x002f220000300800 */
[----:B--2---:R-:W2:Y:S02]  /*17f90*/  LDL.LU R16, [R1+0x3e60] ;  /* 0x003e600001107983 */ /* 0x004ea40000300800 */
[----:B---3--:R-:W3:Y:S01]  /*17fa0*/  LDL.LU R17, [R1+0x3e5c] ;  /* 0x003e5c0001117983 */ /* 0x008ee20000300800 */
[----:B------:R-:W2:Y:S01]  /*17fb0*/  LDL.LU R18, [R1+0x3e58] ;  /* 0x003e580001127983 */ /* 0x000ea20000300800 */
[----:B------:R-:W2:Y:S03]  /*17fc0*/  LDL.LU R19, [R1+0x3e54] ;  /* 0x003e540001137983 */ /* 0x000ea60000300800 */
[----:B------:R0:W-:Y:S04]  /*17fd0*/  STS.U16 [R13+0x2e00], R29 ;  /* 0x002e001d0d007388 */ /* 0x0001e80000000400 */
[----:B0-----:R-:W2:Y:S01]  /*17fe0*/  LDL.LU R29, [R1+0x3e50] ;  /* 0x003e5000011d7983 */ /* 0x001ea20000300800 */
        /* <DEDUP_REMOVED lines=16> */
[----:B------:R0:W-:Y:S02]  /*180f0*/  STS.U16 [R13+0xaf00], R14 ;  /* 0x00af000e0d007388 */ /* 0x0001e40000000400 */
[----:B------:R-:W-:Y:S02]  /*18100*/  STS.U16 [R13+0xcc00], R15 ;  /* 0x00cc000f0d007388 */ /* 0x000fe40000000400 */
[----:B------:R-:W-:Y:S01]  /*18110*/  STS.U16 [R13+0xcd00], R25 ;  /* 0x00cd00190d007388 */ /* 0x000fe20000000400 */
[----:B------:R1:W-:Y:S04]  /*18120*/  STS.U16 [R13+0xce00], R3 ;  /* 0x00ce00030d007388 */ /* 0x0003e80000000400 */
[----:B0-----:R-:W3:Y:S01]  /*18130*/  LDL.LU R14, [R1+0x348] ;  /* 0x00034800010e7983 */ /* 0x001ee20000300800 */
[----:B-1----:R-:W3:Y:S02]  /*18140*/  LDL.LU R3, [R1+0x344] ;  /* 0x0003440001037983 */ /* 0x002ee40000300800 */
[----:B------:R-:W-:Y:S01]  /*18150*/  IMAD.SHL.U32 R2, R20, 0x2, RZ ;  /* 0x0000000214027824 */ /* 0x000fe200078e00ff */
[----:B--2---:R0:W-:Y:S04]  /*18160*/  STS.U16 [R13+0xcf00], R29 ;  /* 0x00cf001d0d007388 */ /* 0x0041e80000000400 */
[----:B0-----:R-:W2:Y:S01]  /*18170*/  LDL.LU R29, [R1+0x340] ;  /* 0x00034000011d7983 */ /* 0x001ea20000300800 */
[----:B------:R-:W4:Y:S02]  /*18180*/  LDL.LU R21, [R1+0x29c] ;  /* 0x00029c0001157983 */ /* 0x000f240000300800 */
[----:B------:R-:W4:Y:S02]  /*18190*/  LDL.LU R22, [R1+0x218] ;  /* 0x0002180001167983 */ /* 0x000f240000300800 */
[----:B------:R-:W4:Y:S01]  /*181a0*/  LDL.LU R25, [R1+0x214] ;  /* 0x0002140001197983 */ /* 0x000f220000300800 */
[----:B------:R-:W4:Y:S01]  /*181b0*/  LDL.LU R23, [R1+0x210] ;  /* 0x0002100001177983 */ /* 0x000f220000300800 */
        /* <DEDUP_REMOVED lines=11> */
[----:B------:R-:W-:Y:S04]  /*18270*/  STS.U16 [R13+0xec00], R19 ;  /* 0x00ec00130d007388 */ /* 0x000fe80000000400 */
[----:B------:R0:W-:Y:S01]  /*18280*/  STL [R1+0x3e2c], R19 ;  /* 0x003e2c1301007387 */ /* 0x0001e20000100800 */
[----:B------:R-:W-:Y:S02]  /*18290*/  STS.U16 [R13+0xed00], R18 ;  /* 0x00ed00120d007388 */ /* 0x000fe40000000400 */
[----:B---3--:R-:W-:Y:S01]  /*182a0*/  STS.U16 [R13+0xee00], R17 ;  /* 0x00ee00110d007388 */ /* 0x008fe20000000400 */
[----:B------:R-:W-:Y:S04]  /*182b0*/  STS.U16 [R13+0xef00], R16 ;  /* 0x00ef00100d007388 */ /* 0x000fe80000000400 */
[----:B0-----:R-:W3:Y:S01]  /*182c0*/  LDL.LU R19, [R1+0x2a0] ;  /* 0x0002a00001137983 */ /* 0x001ee20000300800 */
[----:B------:R0:W-:Y:S03]  /*182d0*/  STL [R1+0x3e30], R18 ;  /* 0x003e301201007387 */ /* 0x0001e60000100800 */
[----:B0-----:R-:W3:Y:S01]  /*182e0*/  LDL.LU R18, [R1+0x2a4] ;  /* 0x0002a40001127983 */ /* 0x001ee20000300800 */
[----:B------:R-:W3:Y:S02]  /*182f0*/  LDL.LU R10, [R1+0x8c] ;  /* 0x00008c00010a7983 */ /* 0x000ee40000300800 */
[----:B------:R-:W3:Y:S02]  /*18300*/  LDL.LU R15, [R1+0x28] ;  /* 0x00002800010f7983 */ /* 0x000ee40000300800 */
[----:B------:R-:W3:Y:S01]  /*18310*/  LDL.LU R20, [R1+0x24] ;  /* 0x0000240001147983 */ /* 0x000ee20000300800 */
[----:B------:R0:W-:Y:S04]  /*18320*/  STL [R1+0x3e34], R17 ;  /* 0x003e341101007387 */ /* 0x0001e80000100800 */
[----:B0-----:R-:W3:Y:S01]  /*18330*/  LDL.LU R17, [R1+0x2a8] ;  /* 0x0002a80001117983 */ /* 0x001ee20000300800 */
[----:B------:R-:W3:Y:S02]  /*18340*/  LDL.LU R13, [R1+0x3e4c] ;  /* 0x003e4c00010d7983 */ /* 0x000ee40000300800 */
[----:B------:R0:W-:Y:S02]  /*18350*/  STL [R1+0x3e38], R16 ;  /* 0x003e381001007387 */ /* 0x0001e40000100800 */
[----:B0-----:R-:W3:Y:S01]  /*18360*/  LDL.LU R16, [R1+0x33c] ;  /* 0x00033c0001107983 */ /* 0x001ee20000300800 */
[----:B------:R-:W-:-:S05]  /*18370*/  LOP3.LUT R2, R2, 0x40, RZ, 0x3c, !PT ;  /* 0x0000004002027812 */ /* 0x000fca00078e3cff */
[----:B------:R0:W-:Y:S01]  /*18380*/  STS.U16 [R2+0x1000], R14 ;  /* 0x0010000e02007388 */ /* 0x0001e20000000400 */
[----:B------:R1:W-:Y:S03]  /*18390*/  STS.U16 [R2+0x1100], R3 ;  /* 0x0011000302007388 */ /* 0x0003e60000000400 */
[----:B0-----:R-:W4:Y:S01]  /*183a0*/  LDL.LU R14, [R1+0x3e48] ;  /* 0x003e4800010e7983 */ /* 0x001f220000300800 */
[----:B-1----:R-:W4:Y:S03]  /*183b0*/  LDL.LU R3, [R1+0x3e44] ;  /* 0x003e440001037983 */ /* 0x002f260000300800 */
[----:B--2---:R0:W-:Y:S04]  /*183c0*/  STS.U16 [R2+0x1200], R29 ;  /* 0x0012001d02007388 */ /* 0x0041e80000000400 */
[----:B0-----:R-:W2:Y:S04]  /*183d0*/  LDL.LU R29, [R1+0x3e40] ;  /* 0x003e4000011d7983 */ /* 0x001ea80000300800 */
[----:B---3--:R-:W-:Y:S01]  /*183e0*/  STS.U16 [R2+0x1300], R16 ;  /* 0x0013001002007388 */ /* 0x008fe20000000400 */
[----:B------:R-:W-:Y:S02]  /*183f0*/  STS.U16 [R2+0x3000], R17 ;  /* 0x0030001102007388 */ /* 0x000fe40000000400 */
[----:B------:R-:W-:Y:S02]  /*18400*/  STS.U16 [R2+0x3100], R18 ;  /* 0x0031001202007388 */ /* 0x000fe40000000400 */
[----:B------:R-:W-:Y:S01]  /*18410*/  STS.U16 [R2+0x3200], R19 ;  /* 0x0032001302007388 */ /* 0x000fe20000000400 */
[----:B----4-:R-:W-:Y:S01]  /*18420*/  STS.U16 [R2+0x3300], R21 ;  /* 0x0033001502007388 */ /* 0x010fe20000000400 */
[----:B------:R-:W-:Y:S02]  /*18430*/  STS.U16 [R2+0x5000], R22 ;  /* 0x0050001602007388 */ /* 0x000fe40000000400 */
[----:B------:R0:W-:Y:S02]  /*18440*/  STS.U16 [R2+0x5100], R25 ;  /* 0x0051001902007388 */ /* 0x0001e40000000400 */
[----:B0-----:R-:W3:Y:S01]  /*18450*/  LDL.LU R25, [R1+0x1c] ;  /* 0x00001c0001197983 */ /* 0x001ee20000300800 */
[----:B------:R-:W4:Y:S02]  /*18460*/  LDL.LU R16, [R1+0x334] ;  /* 0x0003340001107983 */ /* 0x000f240000300800 */
        /* <DEDUP_REMOVED lines=11> */
[----:B------:R-:W-:Y:S03]  /*18520*/  STS.U16 [R2+0xb100], R9 ;  /* 0x00b1000902007388 */ /* 0x000fe60000000400 */
[----:B----4-:R0:W-:Y:S04]  /*18530*/  STL [R1+0x3e3c], R16 ;  /* 0x003e3c1001007387 */ /* 0x0101e80000100800 */
[----:B0-----:R-:W4:Y:S04]  /*18540*/  LDL.LU R16, [R1+0x338] ;  /* 0x0003380001107983 */ /* 0x001f280000300800 */
[----:B--2---:R0:W-:Y:S01]  /*18550*/  STS.U16 [R2+0xb200], R29 ;  /* 0x00b2001d02007388 */ /* 0x0041e20000000400 */
[----:B------:R-:W2:Y:S03]  /*18560*/  LDL.LU R17, [R1+0x330] ;  /* 0x0003300001117983 */ /* 0x000ea60000300800 */
[----:B0-----:R-:W0:Y:S01]  /*18570*/  S2R R29, SR_TID.X ;  /* 0x00000000001d7919 */ /* 0x001e220000002100 */
[----:B------:R-:W-:Y:S02]  /*18580*/  STS.U16 [R2+0xb300], R10 ;  /* 0x00b3000a02007388 */ /* 0x000fe40000000400 */
[----:B------:R-:W-:Y:S02]  /*18590*/  STS.U16 [R2+0xd000], R15 ;  /* 0x00d0000f02007388 */ /* 0x000fe40000000400 */
[----:B------:R-:W-:Y:S01]  /*185a0*/  STS.U16 [R2+0xd100], R20 ;  /* 0x00d1001402007388 */ /* 0x000fe20000000400 */
[----:B------:R-:W2:Y:S04]  /*185b0*/  LDL.LU R18, [R1+0x32c] ;  /* 0x00032c0001127983 */ /* 0x000ea80000300800 */
[----:B------:R1:W-:Y:S01]  /*185c0*/  STS.U16 [R2+0xd200], R3 ;  /* 0x00d2000302007388 */ /* 0x0003e20000000400 */
[----:B------:R-:W2:Y:S03]  /*185d0*/  LDL.LU R19, [R1+0x298] ;  /* 0x0002980001137983 */ /* 0x000ea60000300800 */
[----:B-1----:R-:W2:Y:S01]  /*185e0*/  LDL.LU R3, [R1+0x294] ;  /* 0x0002940001037983 */ /* 0x002ea20000300800 */
        /* <DEDUP_REMOVED lines=8> */
[----:B0-----:R-:W-:Y:S01]  /*18670*/  LOP3.LUT R29, R29, 0x7f, RZ, 0xc0, !PT ;  /* 0x0000007f1d1d7812 */ /* 0x001fe200078ec0ff */
[----:B------:R-:W2:Y:S02]  /*18680*/  LDL.LU R24, [R1+0x180] ;  /* 0x0001800001187983 */ /* 0x000ea40000300800 */
[----:B------:R-:W2:Y:S01]  /*18690*/  LDL.LU R5, [R1+0x11c] ;  /* 0x00011c0001057983 */ /* 0x000ea20000300800 */
[----:B------:R-:W2:Y:S04]  /*186a0*/  LDL.LU R8, [R1+0x114] ;  /* 0x0001140001087983 */ /* 0x000ea80000300800 */
[----:B---3--:R0:W-:Y:S01]  /*186b0*/  STS.U16 [R2+0xd300], R25 ;  /* 0x00d3001902007388 */ /* 0x0081e20000000400 */
[----:B------:R-:W-:-:S02]  /*186c0*/  IMAD.SHL.U32 R26, R29, 0x2, RZ ;  /* 0x000000021d1a7824 */ /* 0x000fc400078e00ff */
[----:B------:R-:W4:Y:S02]  /*186d0*/  LDL.LU R9, [R1+0x10c] ;  /* 0x00010c0001097983 */ /* 0x000f240000300800 */
[----:B------:R-:W-:Y:S01]  /*186e0*/  STS.U16 [R2+0xf000], R14 ;  /* 0x00f0000e02007388 */ /* 0x000fe20000000400 */
[----:B------:R-:W2:Y:S04]  /*186f0*/  LDL.LU R10, [R1+0x104] ;  /* 0x00010400010a7983 */ /* 0x000ea80000300800 */
[----:B------:R-:W-:Y:S01]  /*18700*/  STS.U16 [R2+0xf100], R13 ;  /* 0x00f1000d02007388 */ /* 0x000fe20000000400 */
[----:B------:R-:W-:Y:S01]  /*18710*/  LOP3.LUT R26, R26, 0x50, RZ, 0x3c, !PT ;  /* 0x000000501a1a7812 */ /* 0x000fe200078e3cff */
[----:B------:R-:W2:Y:S02]  /*18720*/  LDL.LU R15, [R1+0x88] ;  /* 0x00008800010f7983 */ /* 0x000ea40000300800 */
[----:B------:R-:W-:Y:S01]  /*18730*/  STS.U16 [R2+0xf200], R12 ;  /* 0x00f2000c02007388 */ /* 0x000fe20000000400 */
[----:B------:R-:W2:Y:S04]  /*18740*/  LDL.LU R20, [R1+0x84] ;  /* 0x0000840001147983 */ /* 0x000ea80000300800 */
[----:B------:R1:W-:Y:S01]  /*18750*/  STS.U16 [R2+0xf300], R11 ;  /* 0x00f3000b02007388 */ /* 0x0003e20000000400 */
[----:B0-----:R-:W2:Y:S03]  /*18760*/  LDL.LU R25, [R1+0x80] ;  /* 0x0000800001197983 */ /* 0x001ea60000300800 */
[----:B-1----:R-:W2:Y:S01]  /*18770*/  LDL.LU R2, [R1+0x7c] ;  /* 0x00007c0001027983 */ /* 0x002ea20000300800 */
[----:B------:R-:W2:Y:S03]  /*18780*/  LDL.LU R4, [R1+0x8] ;  /* 0x0000080001047983 */ /* 0x000ea60000300800 */
[----:B----4-:R0:W-:Y:S04]  /*18790*/  STS.U16 [R26+0x1400], R16 ;  /* 0x001400101a007388 */ /* 0x0101e80000000400 */
[----:B0-----:R-:W4:Y:S04]  /*187a0*/  LDL.LU R16, [R1+0x3e3c] ;  /* 0x003e3c0001107983 */ /* 0x001f280000300800 */
[----:B----4-:R0:W-:Y:S01]  /*187b0*/  STS.U16 [R26+0x1500], R16 ;  /* 0x001500101a007388 */ /* 0x0101e20000000400 */
[----:B--2---:R1:W-:Y:S02]  /*187c0*/  STS.U16 [R26+0x1600], R17 ;  /* 0x001600111a007388 */ /* 0x0043e40000000400 */
[----:B------:R2:W-:Y:S02]  /*187d0*/  STS.U16 [R26+0x1700], R18 ;  /* 0x001700121a007388 */ /* 0x0005e40000000400 */
[----:B------:R4:W-:Y:S01]  /*187e0*/  STS.U16 [R26+0x3400], R19 ;  /* 0x003400131a007388 */ /* 0x0009e20000000400 */
[----:B------:R4:W-:Y:S04]  /*187f0*/  STS.U16 [R26+0x3500], R3 ;  /* 0x003500031a007388 */ /* 0x0009e80000000400 */
[----:B0-----:R-:W4:Y:S01]  /*18800*/  LDL.LU R16, [R1+0x3e38] ;  /* 0x003e380001107983 */ /* 0x001f220000300800 */
[----:B-1----:R-:W4:Y:S02]  /*18810*/  LDL.LU R17, [R1+0x3e34] ;  /* 0x003e340001117983 */ /* 0x002f240000300800 */
[----:B--2---:R-:W2:Y:S02]  /*18820*/  LDL.LU R18, [R1+0x3e30] ;  /* 0x003e300001127983 */ /* 0x004ea40000300800 */
[----:B----4-:R-:W4:Y:S01]  /*18830*/  LDL.LU R19, [R1+0x3e2c] ;  /* 0x003e2c0001137983 */ /* 0x010f220000300800 */
[----:B------:R-:W2:Y:S04]  /*18840*/  LDL.LU R3, [R1+0x3e28] ;  /* 0x003e280001037983 */ /* 0x000ea80000300800 */
[----:B------:R0:W-:Y:S01]  /*18850*/  STS.U16 [R26+0x3600], R27 ;  /* 0x0036001b1a007388 */ /* 0x0001e20000000400 */
[----:B------:R1:W-:Y:S02]  /*18860*/  STS.U16 [R26+0x3700], R0 ;  /* 0x003700001a007388 */ /* 0x0003e40000000400 */
[----:B------:R-:W-:Y:S02]  /*18870*/  STS.U16 [R26+0x5400], R7 ;  /* 0x005400071a007388 */ /* 0x000fe40000000400 */
[----:B------:R1:W-:Y:S01]  /*18880*/  STS.U16 [R26+0x5500], R6 ;  /* 0x005500061a007388 */ /* 0x0003e20000000400 */
[----:B------:R1:W-:Y:S04]  /*18890*/  STS.U16 [R26+0x5600], R28 ;  /* 0x0056001c1a007388 */ /* 0x0003e80000000400 */
[----:B0-----:R-:W4:Y:S01]  /*188a0*/  LDL.LU R27, [R1+0x328] ;  /* 0x00032800011b7983 */ /* 0x001f220000300800 */
[----:B-1----:R-:W4:Y:S03]  /*188b0*/  LDL.LU R0, [R1+0x320] ;  /* 0x0003200001007983 */ /* 0x002f260000300800 */
[----:B------:R-:W4:Y:S01]  /*188c0*/  LDL.LU R6, [R1+0x318] ;  /* 0x0003180001067983 */ /* 0x000f220000300800 */
[----:B------:R-:W4:Y:S03]  /*188d0*/  LDL.LU R7, [R1+0x310] ;  /* 0x0003100001077983 */ /* 0x000f260000300800 */
[----:B------:R-:W4:Y:S04]  /*188e0*/  LDL.LU R28, [R1+0x288] ;  /* 0x00028800011c7983 */ /* 0x000f280000300800 */
[----:B--2---:R0:W-:Y:S01]  /*188f0*/  STS.U16 [R26+0x5700], R3 ;  /* 0x005700031a007388 */ /* 0x0041e20000000400 */
[----:B------:R1:W-:Y:S02]  /*18900*/  STS.U16 [R26+0x7400], R21 ;  /* 0x007400151a007388 */ /* 0x0003e40000000400 */
[----:B------:R2:W-:Y:S02]  /*18910*/  STS.U16 [R26+0x7500], R22 ;  /* 0x007500161a007388 */ /* 0x0005e40000000400 */
[----:B------:R4:W-:Y:S01]  /*18920*/  STS.U16 [R26+0x7600], R23 ;  /* 0x007600171a007388 */ /* 0x0009e20000000400 */
[----:B------:R4:W-:Y:S01]  /*18930*/  STS.U16 [R26+0x7700], R24 ;  /* 0x007700181a007388 */ /* 0x0009e20000000400 */
[----:B------:R4:W-:Y:S03]  /*18940*/  STS.U16 [R26+0x9400], R5 ;  /* 0x009400051a007388 */ /* 0x0009e60000000400 */
[----:B0-----:R-:W3:Y:S01]  /*18950*/  LDL.LU R3, [R1+0x280] ;  /* 0x0002800001037983 */ /* 0x001ee20000300800 */
[----:B-1----:R-:W3:Y:S02]  /*18960*/  LDL.LU R21, [R1+0x3e24] ;  /* 0x003e240001157983 */ /* 0x002ee40000300800 */
[----:B--2---:R-:W2:Y:S02]  /*18970*/  LDL.LU R22, [R1+0x3e20] ;  /* 0x003e200001167983 */ /* 0x004ea40000300800 */
[----:B----4-:R-:W4:Y:S01]  /*18980*/  LDL.LU R23, [R1+0x3e1c] ;  /* 0x003e1c0001177983 */ /* 0x010f220000300800 */
[----:B------:R-:W2:Y:S01]  /*18990*/  LDL.LU R24, [R1+0x3e18] ;  /* 0x003e180001187983 */ /* 0x000ea20000300800 */
[----:B------:R-:W2:Y:S03]  /*189a0*/  LDL.LU R5, [R1+0x3e14] ;  /* 0x003e140001057983 */ /* 0x000ea60000300800 */
[----:B------:R0:W-:Y:S01]  /*189b0*/  STS.U16 [R26+0x9500], R8 ;  /* 0x009500081a007388 */ /* 0x0001e20000000400 */
[----:B------:R1:W-:Y:S02]  /*189c0*/  STS.U16 [R26+0x9600], R9 ;  /* 0x009600091a007388 */ /* 0x0003e40000000400 */
[----:B------:R1:W-:Y:S02]  /*189d0*/  STS.U16 [R26+0x9700], R10 ;  /* 0x0097000a1a007388 */ /* 0x0003e40000000400 */
[----:B------:R1:W-:Y:S01]  /*189e0*/  STS.U16 [R26+0xb400], R15 ;  /* 0x00b4000f1a007388 */ /* 0x0003e20000000400 */
[----:B------:R1:W-:Y:S01]  /*189f0*/  STS.U16 [R26+0xb500], R20 ;  /* 0x00b500141a007388 */ /* 0x0003e20000000400 */
[----:B------:R1:W-:Y:S03]  /*18a00*/  STS.U16 [R26+0xb600], R25 ;  /* 0x00b600191a007388 */ /* 0x0003e60000000400 */
[----:B0-----:R-:W2:Y:S01]  /*18a10*/  LDL.LU R8, [R1+0x3e10] ;  /* 0x003e100001087983 */ /* 0x001ea20000300800 */
[----:B-1----:R-:W2:Y:S03]  /*18a20*/  LDL.LU R9, [R1+0x3e0c] ;  /* 0x003e0c0001097983 */ /* 0x002ea60000300800 */
[----:B------:R-:W2:Y:S01]  /*18a30*/  LDL.LU R10, [R1+0x3e08] ;  /* 0x003e0800010a7983 */ /* 0x000ea20000300800 */
[----:B------:R-:W2:Y:S03]  /*18a40*/  LDL.LU R15, [R1+0x3e04] ;  /* 0x003e0400010f7983 */ /* 0x000ea60000300800 */
[----:B------:R-:W2:Y:S01]  /*18a50*/  LDL.LU R20, [R1+0x3e00] ;  /* 0x003e000001147983 */ /* 0x000ea20000300800 */
[----:B------:R-:W2:Y:S03]  /*18a60*/  LDL.LU R25, [R1+0x3dfc] ;  /* 0x003dfc0001197983 */ /* 0x000ea60000300800 */
[----:B------:R-:W-:Y:S01]  /*18a70*/  STS.U16 [R26+0xb700], R2 ;  /* 0x00b700021a007388 */ /* 0x000fe20000000400 */
[----:B------:R-:W-:-:S02]  /*18a80*/  IMAD.SHL.U32 R29, R29, 0x2, RZ ;  /* 0x000000021d1d7824 */ /* 0x000fc400078e00ff */
[----:B------:R0:W-:Y:S03]  /*18a90*/  STS.U16 [R26+0xd400], R4 ;  /* 0x00d400041a007388 */ /* 0x0001e60000000400 */
[----:B------:R-:W-:Y:S01]  /*18aa0*/  LOP3.LUT R29, R29, 0x60, RZ, 0x3c, !PT ;  /* 0x000000601d1d7812 */ /* 0x000fe200078e3cff */
[----:B0-----:R-:W3:Y:S01]  /*18ab0*/  LDL R4, [R1+0x19c0] ;  /* 0x0019c00001047983 */ /* 0x001ee20000100800 */
[----:B------:R-:W3:Y:S03]  /*18ac0*/  LDL.LU R2, [R1+0x19b8] ;  /* 0x0019b80001027983 */ /* 0x000ee60000300800 */
[----:B--2---:R-:W-:Y:S01]  /*18ad0*/  STS.U16 [R26+0xd500], R25 ;  /* 0x00d500191a007388 */ /* 0x004fe20000000400 */
[----:B------:R-:W-:Y:S02]  /*18ae0*/  STS.U16 [R26+0xd600], R20 ;  /* 0x00d600141a007388 */ /* 0x000fe40000000400 */
[----:B------:R-:W-:Y:S02]  /*18af0*/  STS.U16 [R26+0xd700], R15 ;  /* 0x00d7000f1a007388 */ /* 0x000fe40000000400 */
[----:B------:R-:W-:Y:S01]  /*18b00*/  STS.U16 [R26+0xf400], R10 ;  /* 0x00f4000a1a007388 */ /* 0x000fe20000000400 */
[----:B------:R-:W-:Y:S01]  /*18b10*/  STS.U16 [R26+0xf500], R9 ;  /* 0x00f500091a007388 */ /* 0x000fe20000000400 */
[----:B------:R-:W-:Y:S02]  /*18b20*/  STS.U16 [R26+0xf600], R8 ;  /* 0x00f600081a007388 */ /* 0x000fe40000000400 */
[----:B------:R0:W-:Y:S02]  /*18b30*/  STS.U16 [R26+0xf700], R5 ;  /* 0x00f700051a007388 */ /* 0x0001e40000000400 */
[----:B------:R1:W-:Y:S01]  /*18b40*/  STS.U16 [R29+0x1800], R27 ;  /* 0x0018001b1d007388 */ /* 0x0003e20000000400 */
[----:B------:R2:W-:Y:S01]  /*18b50*/  STS.U16 [R29+0x1900], R0 ;  /* 0x001900001d007388 */ /* 0x0005e20000000400 */
[----:B------:R2:W-:Y:S02]  /*18b60*/  STS.U16 [R29+0x1a00], R6 ;  /* 0x001a00061d007388 */ /* 0x0005e40000000400 */
[----:B------:R3:W-:Y:S02]  /*18b70*/  STS.U16 [R29+0x1b00], R7 ;  /* 0x001b00071d007388 */ /* 0x0007e40000000400 */
[----:B------:R3:W-:Y:S01]  /*18b80*/  STS.U16 [R29+0x3800], R28 ;  /* 0x0038001c1d007388 */ /* 0x0007e20000000400 */
[----:B0-----:R-:W4:Y:S01]  /*18b90*/  LDL.LU R26, [R1+0x3df8] ;  /* 0x003df800011a7983 */ /* 0x001f220000300800 */
[----:B------:R-:W4:Y:S02]  /*18ba0*/  LDL.LU R5, [R1+0x270] ;  /* 0x0002700001057983 */ /* 0x000f240000300800 */
[----:B-1----:R-:W4:Y:S02]  /*18bb0*/  LDL.LU R27, [R1+0x3df4] ;  /* 0x003df400011b7983 */ /* 0x002f240000300800 */
[----:B--2---:R-:W2:Y:S01]  /*18bc0*/  LDL.LU R0, [R1+0x3df0] ;  /* 0x003df00001007983 */ /* 0x004ea20000300800 */
[----:B------:R-:W2:Y:S01]  /*18bd0*/  LDL.LU R6, [R1+0x3dec] ;  /* 0x003dec0001067983 */ /* 0x000ea20000300800 */
[----:B---3--:R-:W3:Y:S02]  /*18be0*/  LDL.LU R7, [R1+0x3de8] ;  /* 0x003de80001077983 */ /* 0x008ee40000300800 */
[----:B------:R-:W2:Y:S01]  /*18bf0*/  LDL.LU R28, [R1+0x3de4] ;  /* 0x003de400011c7983 */ /* 0x000ea20000300800 */
[----:B------:R0:W-:Y:S04]  /*18c00*/  STS.U16 [R29+0x3900], R3 ;  /* 0x003900031d007388 */ /* 0x0001e80000000400 */
[----:B0-----:R-:W2:Y:S04]  /*18c10*/  LDL.LU R3, [R1+0x3de0] ;  /* 0x003de00001037983 */ /* 0x001ea80000300800 */
[----:B--2---:R0:W-:Y:S04]  /*18c20*/  STS.U16 [R29+0x3a00], R3 ;  /* 0x003a00031d007388 */ /* 0x0041e80000000400 */
[----:B0-----:R-:W2:Y:S01]  /*18c30*/  LDL.LU R3, [R1+0x3ddc] ;  /* 0x003ddc0001037983 */ /* 0x001ea20000300800 */
[----:B----4-:R0:W-:Y:S02]  /*18c40*/  STS.U16 [R29+0x3b00], R5 ;  /* 0x003b00051d007388 */ /* 0x0101e40000000400 */
[----:B0-----:R-:W-:Y:S01]  /*18c50*/  @!P0 IMAD.MOV.U32 R5, RZ, RZ, R2 ;  /* 0x000000ffff058224 */ /* 0x001fe200078e0002 */
[----:B------:R-:W4:Y:S01]  /*18c60*/  LDL.LU R29, [R1+0x3dd8] ;  /* 0x003dd800011d7983 */ /* 0x000f220000300800 */
[----:B------:R-:W-:Y:S01]  /*18c70*/  STL [R1+0x1a0c], R2 ;  /* 0x001a0c0201007387 */ /* 0x000fe20000100800 */
[----:B--2---:R-:W-:-:S06]  /*18c80*/  PRMT R3, RZ, 0x7610, R3 ;  /* 0x00007610ff037816 */ /* 0x004fcc0000000003 */
[----:B------:R0:W2:Y:S04]  /*18c90*/  @!P0 LDG.E.U16 R3, [R4.64] ;  /* 0x0000000604038981 */ /* 0x0000a8000c1e1500 */
[----:B0-----:R-:W2:Y:S04]  /*18ca0*/  LDL R4, [R1+0x17d8] ;  /* 0x0017d80001047983 */ /* 0x001ea80000100800 */
[----:B------:R-:W2:Y:S01]  /*18cb0*/  LDL R5, [R1+0x17f4] ;  /* 0x0017f40001057983 */ /* 0x000ea20000100800 */
[----:B----4-:R-:W-:Y:S02]  /*18cc0*/  PRMT R29, RZ, 0x7610, R29 ;  /* 0x00007610ff1d7816 */ /* 0x010fe4000000001d */
[----:B--2---:R-:W-:-:S04]  /*18cd0*/  @!P0 LOP3.LUT R5, R5, R4, RZ, 0x3c, !PT ;  /* 0x0000000405058212 */ /* 0x004fc800078e3cff */
[----:B------:R-:W-:-:S04]  /*18ce0*/  @!P0 LOP3.LUT R4, R5, R4, RZ, 0x3c, !PT ;  /* 0x0000000405048212 */ /* 0x000fc800078e3cff */
[----:B------:R-:W-:-:S05]  /*18cf0*/  @!P0 LOP3.LUT R5, R5, R4, RZ, 0x3c, !PT ;  /* 0x0000000405058212 */ /* 0x000fca00078e3cff */
[----:B------:R-:W2:Y:S04]  /*18d00*/  @!P0 LDG.E.U16 R29, [R4.64] ;  /* 0x00000006041d8981 */ /* 0x000ea8000c1e1500 */
[----:B------:R-:W-:Y:S04]  /*18d10*/  STL [R1+0x3cec], R3 ;  /* 0x003cec0301007387 */ /* 0x000fe80000100800 */
[----:B--2---:R0:W-:Y:S04]  /*18d20*/  STL [R1+0xb4], R29 ;  /* 0x0000b41d01007387 */ /* 0x0041e80000100800 */
[----:B0-----:R-:W2:Y:S01]  /*18d30*/  LDL.LU R29, [R1+0x3dd4] ;  /* 0x003dd400011d7983 */ /* 0x001ea20000300800 */
[----:B------:R-:W4:Y:S02]  /*18d40*/  LDL R4, [R1+0x17e4] ;  /* 0x0017e40001047983 */ /* 0x000f240000100800 */
[----:B------:R-:W4:Y:S01]  /*18d50*/  LDL R5, [R1+0x18f8] ;  /* 0x0018f80001057983 */ /* 0x000f220000100800 */
[----:B------:R-:W-:-:S02]  /*18d60*/  PRMT R28, RZ, 0x7610, R28 ;  /* 0x00007610ff1c7816 */ /* 0x000fc4000000001c */
[----:B----4-:R-:W-:-:S04]  /*18d70*/  @!P0 LOP3.LUT R5, R5, R4, RZ, 0x3c, !PT ;  /* 0x0000000405058212 */ /* 0x010fc800078e3cff */
[----:B------:R-:W-:-:S04]  /*18d80*/  @!P0 LOP3.LUT R4, R5, R4, RZ, 0x3c, !PT ;  /* 0x0000000405048212 */ /* 0x000fc800078e3cff */
[----:B------:R-:W-:-:S05]  /*18d90*/  @!P0 LOP3.LUT R5, R5, R4, RZ, 0x3c, !PT ;  /* 0x0000000405058212 */ /* 0x000fca00078e3cff */
[----:B------:R-:W4:Y:S04]  /*18da0*/  @!P0 LDG.E.U16 R28, [R4.64] ;  /* 0x00000006041c8981 */ /* 0x000f28000c1e1500 */
[----:B----4-:R0:W-:Y:S04]  /*18db0*/  STL [R1+0xb0], R28 ;  /* 0x0000b01c01007387 */ /* 0x0101e80000100800 */
[----:B0-----:R-:W4:Y:S01]  /*18dc0*/  LDL.LU R28, [R1+0x3dd0] ;  /* 0x003dd000011c7983 */ /* 0x001f220000300800 */
[----:B------:R-:W3:Y:S02]  /*18dd0*/  LDL R4, [R1+0x18dc] ;  /* 0x0018dc0001047983 */ /* 0x000ee40000100800 */
[----:B------:R-:W3:Y:S01]  /*18de0*/  LDL R5, [R1+0x18e0] ;  /* 0x0018e00001057983 */ /* 0x000ee20000100800 */
[----:B--2---:R-:W-:-:S02]  /*18df0*/  PRMT R29, RZ, 0x7610, R29 ;  /* 0x00007610ff1d7816 */ /* 0x004fc4000000001d */
[----:B---3--:R-:W-:-:S04]  /*18e00*/  @!P0 LOP3.LUT R5, R5, R4, RZ, 0x3c, !PT ;  /* 0x0000000405058212 */ /* 0x008fc800078e3cff */
[----:B------:R-:W-:-:S04]  /*18e10*/  @!P0 LOP3.LUT R4, R5, R4, RZ, 0x3c, !PT ;  /* 0x0000000405048212 */ /* 0x000fc800078e3cff */
[----:B------:R-:W-:-:S05]  /*18e20*/  @!P0 LOP3.LUT R5, R5, R4, RZ, 0x3c, !PT ;  /* 0x0000000405058212 */ /* 0x000fca00078e3cff */
[----:B------:R-:W2:Y:S04]  /*18e30*/  @!P0 LDG.E.U16 R29, [R4.64] ;  /* 0x00000006041d8981 */ /* 0x000ea8000c1e1500 */
[----:B--2---:R0:W-:Y:S04]  /*18e40*/  STL [R1+0xa8], R29 ;  /* 0x0000a81d01007387 */ /* 0x0041e80000100800 */
[----:B0-----:R-:W2:Y:S01]  /*18e50*/  LDL.LU R29, [R1+0x3dcc] ;  /* 0x003dcc00011d7983 */ /* 0x001ea20000300800 */
[----:B------:R-:W3:Y:S02]  /*18e60*/  LDL R4, [R1+0x18bc] ;  /* 0x0018bc0001047983 */ /* 0x000ee40000100800 */
[----:B------:R-:W3:Y:S01]  /*18e70*/  LDL R5, [R1+0x18c0] ;  /* 0x0018c00001057983 */ /* 0x000ee20000100800 */
[----:B----4-:R-:W-:-:S02]  /*18e80*/  PRMT R28, RZ, 0x7610, R28 ;  /* 0x00007610ff1c7816 */ /* 0x010fc4000000001c */
[----:B---3--:R-:W-:-:S04]  /*18e90*/  @!P0 LOP3.LUT R5, R5, R4, RZ, 0x3c, !PT ;  /* 0x0000000405058212 */ /* 0x008fc800078e3cff */
[----:B------:R-:W-:-:S04]  /*18ea0*/  @!P0 LOP3.LUT R4, R5, R4, RZ, 0x3c, !PT ;  /* 0x0000000405048212 */ /* 0x000fc800078e3cff */
[----:B------:R-:W-:-:S05]  /*18eb0*/  @!P0 LOP3.LUT R5, R5, R4, RZ, 0x3c, !PT ;  /* 0x0000000405058212 */ /* 0x000fca00078e3cff */
[----:B------:R-:W3:Y:S04]  /*18ec0*/  @!P0 LDG.E.U16 R28, [R4.64] ;  /* 0x00000006041c8981 */ /* 0x000ee8000c1e1500 */
[----:B---3--:R0:W-:Y:S04]  /*18ed0*/  STL [R1+0xa4], R28 ;  /* 0x0000a41c01007387 */ /* 0x0081e80000100800 */
[----:B0-----:R-:W3:Y:S01]  /*18ee0*/  LDL.LU R28, [R1+0x3dc8] ;  /* 0x003dc800011c7983 */ /* 0x001ee20000300800 */
[----:B------:R-:W4:Y:S02]  /*18ef0*/  LDL R4, [R1+0x189c] ;  /* 0x00189c0001047983 */ /* 0x000f240000100800 */
[----:B------:R-:W4:Y:S01]  /*18f00*/  LDL R5, [R1+0x18a0] ;  /* 0x0018a00001057983 */ /* 0x000f220000100800 */
[----:B--2---:R-:W-:-:S02]  /*18f10*/  PRMT R29, RZ, 0x7610, R29 ;  /* 0x00007610ff1d7816 */ /* 0x004fc4000000001d */
[----:B----4-:R-:W-:-:S04]  /*18f20*/  @!P0 LOP3.LUT R5, R5, R4, RZ, 0x3c, !PT ;  /* 0x0000000405058212 */ /* 0x010fc800078e3cff */
[----:B------:R-:W-:-:S04]  /*18f30*/  @!P0 LOP3.LUT R4, R5, R4, RZ, 0x3c, !PT ;  /* 0x0000000405048212 */ /* 0x000fc800078e3cff */
[----:B------:R-:W-:-:S05]  /*18f40*/  @!P0 LOP3.LUT R5, R5, R4, RZ, 0x3c, !PT ;  /* 0x0000000405058212 */ /* 0x000fca00078e3cff */
[----:B------:R-:W2:Y:S04]  /*18f50*/  @!P0 LDG.E.U16 R29, [R4.64] ;  /* 0x00000006041d8981 */ /* 0x000ea8000c1e1500 */
[----:B--2---:R0:W-:Y:S04]  /*18f60*/  STL [R1+0xa0], R29 ;  /* 0x0000a01d01007387 */ /* 0x0041e80000100800 */
[----:B0-----:R-:W2:Y:S01]  /*18f70*/  LDL.LU R29, [R1+0x3dc4] ;  /* 0x003dc400011d7983 */ /* 0x001ea20000300800 */
[----:B------:R-:W4:Y:S02]  /*18f80*/  LDL R4, [R1+0x187c] ;  /* 0x00187c0001047983 */ /* 0x000f240000100800 */
[----:B------:R-:W4:Y:S01]  /*18f90*/  LDL R5, [R1+0x1880] ;  /* 0x0018800001057983 */ /* 0x000f220000100800 */
[----:B---3--:R-:W-:-:S02]  /*18fa0*/  PRMT R28, RZ, 0x7610, R28 ;  /* 0x00007610ff1c7816 */ /* 0x008fc4000000001c */
[----:B----4-:R-:W-:-:S04]  /*18fb0*/  @!P0 LOP3.LUT R5, R5, R4, RZ, 0x3c, !PT ;  /* 0x0000000405058212 */ /* 0x010fc800078e3cff */
        /* <DEDUP_REMOVED lines=182> */
[----:B------:R0:W4:Y:S04]  /*19b20*/  @!P0 LDG.E.U16 R2, [R4.64] ;  /* 0x0000000604028981 */ /* 0x000128000c1e1500 */
[----:B0-----:R-:W3:Y:S04]  /*19b30*/  LDL R4, [R1+0x1908] ;  /* 0x0019080001047983 */ /* 0x001ee80000100800 */
[----:B------:R-:W3:Y:S01]  /*19b40*/  LDL R5, [R1+0x1944] ;  /* 0x0019440001057983 */ /* 0x000ee20000100800 */
[----:B--2---:R-:W-:Y:S02]  /*19b50*/  PRMT R29, RZ, 0x7610, R29 ;  /* 0x00007610ff1d7816 */ /* 0x004fe4000000001d */
[----:B---3--:R-:W-:-:S04]  /*19b60*/  @!P0 LOP3.LUT R5, R5, R4, RZ, 0x3c, !PT ;  /* 0x0000000405058212 */ /* 0x008fc800078e3cff */
[----:B------:R-:W-:-:S04]  /*19b70*/  @!P0 LOP3.LUT R4, R5, R4, RZ, 0x3c, !PT ;  /* 0x0000000405048212 */ /* 0x000fc800078e3cff */
[----:B------:R-:W-:-:S05]  /*19b80*/  @!P0 LOP3.LUT R5, R5, R4, RZ, 0x3c, !PT ;  /* 0x0000000405058212 */ /* 0x000fca00078e3cff */
[----:B------:R-:W2:Y:S04]  /*19b90*/  @!P0 LDG.E.U16 R29, [R4.64] ;  /* 0x00000006041d8981 */ /* 0x000ea8000c1e1500 */
[----:B----4-:R0:W-:Y:S04]  /*19ba0*/  STL [R1+0x3c], R2 ;  /* 0x00003c0201007387 */ /* 0x0101e80000100800 */
[----:B0-----:R-:W3:Y:S04]  /*19bb0*/  LDL R2, [R1+0x19c8] ;  /* 0x0019c80001027983 */ /* 0x001ee80000100800 */
        /* <DEDUP_REMOVED lines=16> */
[----:B----4-:R-:W-:Y:S04]  /*19cc0*/  STL [R1+0x3d14], R0 ;  /* 0x003d140001007387 */ /* 0x010fe80000100800 */
[----:B--2---:R0:W-:Y:S04]  /*19cd0*/  STL [R1+0x30], R29 ;  /* 0x0000301d01007387 */ /* 0x0041e80000100800 */
[----:B0-----:R-:W2:Y:S01]  /*19ce0*/  LDL.LU R29, [R1+0x3d6c] ;  /* 0x003d6c00011d7983 */ /* 0x001ea20000300800 */
[----:B------:R-:W3:Y:S02]  /*19cf0*/  LDL R4, [R1+0x1968] ;  /* 0x0019680001047983 */ /* 0x000ee40000100800 */
[----:B------:R-:W3:Y:S01]  /*19d00*/  LDL R5, [R1+0x19a4] ;  /* 0x0019a40001057983 */ /* 0x000ee20000100800 */
[----:B------:R-:W-:-:S02]  /*19d10*/  PRMT R28, RZ, 0x7610, R28 ;  /* 0x00007610ff1c7816 */ /* 0x000fc4000000001c */
        /* <DEDUP_REMOVED lines=12> */
[----:B------:R-:W2:Y:S01]  /*19de0*/  @!P0 LDG.E.U16 R29, [R4.64] ;  /* 0x00000006041d8981 */ /* 0x000ea2000c1e1500 */
[----:B---3--:R-:W-:-:S03]  /*19df0*/  PRMT R28, RZ, 0x7610, R28 ;  /* 0x00007610ff1c7816 */ /* 0x008fc6000000001c */
[----:B--2---:R0:W-:Y:S04]  /*19e00*/  STL [R1+0x28], R29 ;  /* 0x0000281d01007387 */ /* 0x0041e80000100800 */
[----:B0-----:R-:W2:Y:S01]  /*19e10*/  LDL.LU R29, [R1+0x3d64] ;  /* 0x003d6400011d7983 */ /* 0x001ea20000300800 */
[----:B------:R-:W3:Y:S02]  /*19e20*/  LDL R5, [R1+0x19a8] ;  /* 0x0019a80001057983 */ /* 0x000ee40000100800 */
[----:B------:R-:W-:Y:S02]  /*19e30*/  @!P0 IMAD.MOV.U32 R4, RZ, RZ, R2 ;  /* 0x000000ffff048224 */ /* 0x000fe400078e0002 */
[----:B------:R-:W4:Y:S04]  /*19e40*/  LDL.LU R2, [R1+0x19c4] ;  /* 0x0019c40001027983 */ /* 0x000f280000300800 */
[----:B---3--:R-:W3:Y:S04]  /*19e50*/  @!P0 LDG.E.U16 R28, [R4.64] ;  /* 0x00000006041c8981 */ /* 0x008ee8000c1e1500 */
[----:B---3--:R0:W-:Y:S04]  /*19e60*/  STL [R1+0x24], R28 ;  /* 0x0000241c01007387 */ /* 0x0081e80000100800 */
[----:B0-----:R-:W3:Y:S01]  /*19e70*/  LDL.LU R28, [R1+0x3d60] ;  /* 0x003d6000011c7983 */ /* 0x001ee20000300800 */
        /* <DEDUP_REMOVED lines=15> */
[----:B------:R0:W3:Y:S04]  /*19f70*/  @!P0 LDG.E.U16 R0, [R4.64] ;  /* 0x0000000604008981 */ /* 0x0000e8000c1e1500 */
[----:B0-----:R-:W3:Y:S04]  /*19f80*/  LDL R4, [R1+0x18cc] ;  /* 0x0018cc0001047983 */ /* 0x001ee80000100800 */
[----:B------:R-:W3:Y:S01]  /*19f90*/  LDL R5, [R1+0x18d0] ;  /* 0x0018d00001057983 */ /* 0x000ee20000100800 */
[----:B--2---:R-:W-:Y:S02]  /*19fa0*/  PRMT R29, RZ, 0x7610, R29 ;  /* 0x00007610ff1d7816 */ /* 0x004fe4000000001d */
[----:B---3--:R-:W-:-:S04]  /*19fb0*/  @!P0 LOP3.LUT R5, R5, R4, RZ, 0x3c, !PT ;  /* 0x0000000405058212 */ /* 0x008fc800078e3cff */
[----:B------:R-:W-:-:S04]  /*19fc0*/  @!P0 LOP3.LUT R4, R5, R4, RZ, 0x3c, !PT ;  /* 0x0000000405048212 */ /* 0x000fc800078e3cff */
[----:B------:R-:W-:-:S05]  /*19fd0*/  @!P0 LOP3.LUT R5, R5, R4, RZ, 0x3c, !PT ;  /* 0x0000000405058212 */ /* 0x000fca00078e3cff */
[----:B------:R-:W2:Y:S04]  /*19fe0*/  @!P0 LDG.E.U16 R29, [R4.64] ;  /* 0x00000006041d8981 */ /* 0x000ea8000c1e1500 */
[----:B------:R0:W-:Y:S04]  /*19ff0*/  STL [R1+0x1c], R0 ;  /* 0x00001c0001007387 */ /* 0x0001e80000100800 */
[----:B0-----:R-:W3:Y:S04]  /*1a000*/  LDL R0, [R1+0x1830] ;  /* 0x0018300001007983 */ /* 0x001ee80000100800 */
[----:B--2---:R0:W-:Y:S04]  /*1a010*/  STL [R1+0x18], R29 ;  /* 0x0000181d01007387 */ /* 0x0041e80000100800 */
[----:B0-----:R-:W2:Y:S01]  /*1a020*/  LDL.LU R29, [R1+0x3d58] ;  /* 0x003d5800011d7983 */ /* 0x001ea20000300800 */
[----:B------:R-:W2:Y:S02]  /*1a030*/  LDL R4, [R1+0x18ac] ;  /* 0x0018ac0001047983 */ /* 0x000ea40000100800 */
[----:B------:R-:W2:Y:S01]  /*1a040*/  LDL R5, [R1+0x18b0] ;  /* 0x0018b00001057983 */ /* 0x000ea20000100800 */
[----:B------:R-:W-:-:S02]  /*1a050*/  PRMT R28, RZ, 0x7610, R28 ;  /* 0x00007610ff1c7816 */ /* 0x000fc4000000001c */
[----:B--2---:R-:W-:-:S04]  /*1a060*/  @!P0 LOP3.LUT R5, R5, R4, RZ, 0x3c, !PT ;  /* 0x0000000405058212 */ /* 0x004fc800078e3cff */
[----:B------:R-:W-:-:S04]  /*1a070*/  @!P0 LOP3.LUT R4, R5, R4, RZ, 0x3c, !PT ;  /* 0x0000000405048212 */ /* 0x000fc800078e3cff */
[----:B------:R-:W-:-:S05]  /*1a080*/  @!P0 LOP3.LUT R5, R5, R4, RZ, 0x3c, !PT ;  /* 0x0000000405058212 */ /* 0x000fca00078e3cff */
[----:B------:R-:W2:Y:S04]  /*1a090*/  @!P0 LDG.E.U16 R28, [R4.64] ;  /* 0x00000006041c8981 */ /* 0x000ea8000c1e1500 */
        /* <DEDUP_REMOVED lines=26> */
[----:B------:R-:W2:Y:S01]  /*1a240*/  @!P0 LDG.E.U16 R29, [R4.64] ;  /* 0x00000006041d8981 */ /* 0x000ea2000c1e1500 */
[----:B------:R-:W-:-:S03]  /*1a250*/  PRMT R3, RZ, 0x7610, R3 ;  /* 0x00007610ff037816 */ /* 0x000fc60000000003 */
[----:B--2---:R0:W-:Y:S04]  /*1a260*/  STL [R1+0x8], R29 ;  /* 0x0000081d01007387 */ /* 0x0041e80000100800 */
[----:B0-----:R-:W2:Y:S01]  /*1a270*/  LDL.LU R29, [R1+0x3d48] ;  /* 0x003d4800011d7983 */ /* 0x001ea20000300800 */
[----:B------:R-:W2:Y:S02]  /*1a280*/  LDL R5, [R1+0x182c] ;  /* 0x00182c0001057983 */ /* 0x000ea40000100800 */
[----:B---3--:R-:W-:Y:S02]  /*1a290*/  @!P0 IMAD.MOV.U32 R4, RZ, RZ, R0 ;  /* 0x000000ffff048224 */ /* 0x008fe400078e0000 */
[----:B------:R-:W3:Y:S04]  /*1a2a0*/  LDL R0, [R1+0x196c] ;  /* 0x00196c0001007983 */ /* 0x000ee80000100800 */
[----:B--2---:R0:W2:Y:S04]  /*1a2b0*/  @!P0 LDG.E.U16 R3, [R4.64] ;  /* 0x0000000604038981 */ /* 0x0040a8000c1e1500 */
[----:B0-----:R-:W2:Y:S04]  /*1a2c0*/  LDL R4, [R1+0x1810] ;  /* 0x0018100001047983 */ /* 0x001ea80000100800 */
[----:B------:R-:W2:Y:S01]  /*1a2d0*/  LDL R5, [R1+0x190c] ;  /* 0x00190c0001057983 */ /* 0x000ea20000100800 */
[----:B------:R-:W-:-:S02]  /*1a2e0*/  PRMT R29, RZ, 0x7610, R29 ;  /* 0x00007610ff1d7816 */ /* 0x000fc4000000001d */
[----:B--2---:R-:W-:-:S04]  /*1a2f0*/  @!P0 LOP3.LUT R5, R5, R4, RZ, 0x3c, !PT ;  /* 0x0000000405058212 */ /* 0x004fc800078e3cff */
[----:B------:R-:W-:-:S04]  /*1a300*/  @!P0 LOP3.LUT R4, R5, R4, RZ, 0x3c, !PT ;  /* 0x0000000405048212 */ /* 0x000fc800078e3cff */
[----:B------:R-:W-:Y:S01]  /*1a310*/  @!P0 LOP3.LUT R5, R5, R4, RZ, 0x3c, !PT ;  /* 0x0000000405058212 */ /* 0x000fe200078e3cff */
[----:B------:R0:W-:Y:S04]  /*1a320*/  STL [R1+0x3cf0], R3 ;  /* 0x003cf00301007387 */ /* 0x0001e80000100800 */
[----:B------:R1:W2:Y:S01]  /*1a330*/  @!P0 LDG.E.U16 R29, [R4.64] ;  /* 0x00000006041d8981 */ /* 0x0002a2000c1e1500 */
[----:B------:R-:W-:-:S03]  /*1a340*/  PRMT R27, RZ, 0x7610, R27 ;  /* 0x00007610ff1b7816 */ /* 0x000fc6000000001b */
[----:B0-----:R-:W2:Y:S04]  /*1a350*/  LDL R3, [R1+0x194c] ;  /* 0x00194c0001037983 */ /* 0x001ea80000100800 */
[----:B-1----:R-:W2:Y:S04]  /*1a360*/  LDL R4, [R1+0x1800] ;  /* 0x0018000001047983 */ /* 0x002ea80000100800 */
[----:B------:R-:W2:Y:S02]  /*1a370*/  LDL R5, [R1+0x192c] ;  /* 0x00192c0001057983 */ /* 0x000ea40000100800 */
[----:B--2---:R-:W-:-:S04]  /*1a380*/  @!P0 LOP3.LUT R5, R5, R4, RZ, 0x3c, !PT ;  /* 0x0000000405058212 */ /* 0x004fc800078e3cff */
[----:B------:R-:W-:-:S04]  /*1a390*/  @!P0 LOP3.LUT R4, R5, R4, RZ, 0x3c, !PT ;  /* 0x0000000405048212 */ /* 0x000fc800078e3cff */
[----:B------:R-:W-:Y:S01]  /*1a3a0*/  @!P0 LOP3.LUT R5, R5, R4, RZ, 0x3c, !PT ;  /* 0x0000000405058212 */ /* 0x000fe200078e3cff */
[----:B------:R0:W-:Y:S04]  /*1a3b0*/  STL [R1+0x3cf4], R29 ;  /* 0x003cf41d01007387 */ /* 0x0001e80000100800 */
[----:B------:R1:W2:Y:S01]  /*1a3c0*/  @!P0 LDG.E.U16 R27, [R4.64] ;  /* 0x00000006041b8981 */ /* 0x0002a2000c1e1500 */
[----:B------:R-:W-:-:S03]  /*1a3d0*/  PRMT R26, RZ, 0x7610, R26 ;  /* 0x00007610ff1a7816 */ /* 0x000fc6000000001a */
[----:B0-----:R-:W3:Y:S04]  /*1a3e0*/  LDL R29, [R1+0x19ac] ;  /* 0x0019ac00011d7983 */ /* 0x001ee80000100800 */
[----:B-1----:R-:W3:Y:S01]  /*1a3f0*/  LDL R5, [R1+0x1910] ;  /* 0x0019100001057983 */ /* 0x002ee20000100800 */
[----:B------:R-:W-:-:S03]  /*1a400*/  @!P0 IMAD.MOV.U32 R4, RZ, RZ, R3 ;  /* 0x000000ffff048224 */ /* 0x000fc600078e0003 */
[----:B--2---:R0:W-:Y:S01]  /*1a410*/  STL [R1+0x3cf8], R27 ;  /* 0x003cf81b01007387 */ /* 0x0041e20000100800 */
[----:B------:R-:W-:Y:S01]  /*1a420*/  PRMT R25, RZ, 0x7610, R25 ;  /* 0x00007610ff197816 */ /* 0x000fe20000000019 */
[----:B------:R-:W2:Y:S02]  /*1a430*/  LDL R3, [R1+0x19d4] ;  /* 0x0019d40001037983 */ /* 0x000ea40000100800 */
[----:B---3--:R1:W3:Y:S04]  /*1a440*/  @!P0 LDG.E.U16 R26, [R4.64] ;  /* 0x00000006041a8981 */ /* 0x0082e8000c1e1500 */
[----:B0-----:R-:W2:Y:S04]  /*1a450*/  LDL R27, [R1+0x1970] ;  /* 0x00197000011b7983 */ /* 0x001ea80000100800 */
[----:B-1----:R-:W2:Y:S01]  /*1a460*/  LDL R5, [R1+0x1930] ;  /* 0x0019300001057983 */ /* 0x002ea20000100800 */
[----:B------:R-:W-:-:S03]  /*1a470*/  @!P0 IMAD.MOV.U32 R4, RZ, RZ, R0 ;  /* 0x000000ffff048224 */ /* 0x000fc600078e0000 */
[----:B---3--:R0:W-:Y:S01]  /*1a480*/  STL [R1+0x3cfc], R26 ;  /* 0x003cfc1a01007387 */ /* 0x0081e20000100800 */
[----:B------:R-:W-:Y:S01]  /*1a490*/  PRMT R24, RZ, 0x7610, R24 ;  /* 0x00007610ff187816 */ /* 0x000fe20000000018 */
[----:B------:R-:W3:Y:S02]  /*1a4a0*/  LDL R0, [R1+0x19b0] ;  /* 0x0019b00001007983 */ /* 0x000ee40000100800 */
[----:B--2---:R1:W2:Y:S04]  /*1a4b0*/  @!P0 LDG.E.U16 R25, [R4.64] ;  /* 0x0000000604198981 */ /* 0x0042a8000c1e1500 */
[----:B0-----:R-:W2:Y:S04]  /*1a4c0*/  LDL R26, [R1+0x1990] ;  /* 0x00199000011a7983 */ /* 0x001ea80000100800 */
[----:B-1----:R-:W2:Y:S04]  /*1a4d0*/  LDL R4, [R1+0x1950] ;  /* 0x0019500001047983 */ /* 0x002ea80000100800 */
[----:B------:R-:W2:Y:S01]  /*1a4e0*/  LDL R5, [R1+0x198c] ;  /* 0x00198c0001057983 */ /* 0x000ea20000100800 */
[----:B------:R-:W-:-:S02]  /*1a4f0*/  PRMT R23, RZ, 0x7610, R23 ;  /* 0x00007610ff177816 */ /* 0x000fc40000000017 */
[----:B------:R-:W-:Y:S02]  /*1a500*/  PRMT R22, RZ, 0x7610, R22 ;  /* 0x00007610ff167816 */ /* 0x000fe40000000016 */
[----:B--2---:R-:W-:-:S04]  /*1a510*/  @!P0 LOP3.LUT R5, R5, R4, RZ, 0x3c, !PT ;  /* 0x0000000405058212 */ /* 0x004fc800078e3cff */
[----:B------:R-:W-:-:S04]  /*1a520*/  @!P0 LOP3.LUT R4, R5, R4, RZ, 0x3c, !PT ;  /* 0x0000000405048212 */ /* 0x000fc800078e3cff */
[----:B------:R-:W-:-:S05]  /*1a530*/  @!P0 LOP3.LUT R5, R5, R4, RZ, 0x3c, !PT ;  /* 0x0000000405058212 */ /* 0x000fca00078e3cff */
[----:B------:R0:W2:Y:S02]  /*1a540*/  @!P0 LDG.E.U16 R24, [R4.64] ;  /* 0x0000000604188981 */ /* 0x0000a4000c1e1500 */
[----:B0-----:R-:W-:Y:S02]  /*1a550*/  @!P0 IMAD.MOV.U32 R4, RZ, RZ, R29 ;  /* 0x000000ffff048224 */ /* 0x001fe400078e001d */
[----:B------:R-:W-:-:S05]  /*1a560*/  @!P0 IMAD.MOV.U32 R5, RZ, RZ, R27 ;  /* 0x000000ffff058224 */ /* 0x000fca00078e001b */
[----:B------:R0:W2:Y:S02]  /*1a570*/  @!P0 LDG.E.U16 R23, [R4.64] ;  /* 0x0000000604178981 */ /* 0x0000a4000c1e1500 */
[----:B0-----:R-:W-:Y:S02]  /*1a580*/  @!P0 IMAD.MOV.U32 R4, RZ, RZ, R3 ;  /* 0x000000ffff048224 */ /* 0x001fe400078e0003 */
[----:B------:R-:W-:-:S05]  /*1a590*/  @!P0 IMAD.MOV.U32 R5, RZ, RZ, R26 ;  /* 0x000000ffff058224 */ /* 0x000fca00078e001a */
[----:B------:R4:W2:Y:S01]  /*1a5a0*/  @!P0 LDG.E.U16 R22, [R4.64] ;  /* 0x0000000604168981 */ /* 0x0008a2000c1e1500 */
[----:B------:R-:W-:-:S03]  /*1a5b0*/  PRMT R21, RZ, 0x7610, R21 ;  /* 0x00007610ff157816 */ /* 0x000fc60000000015 */
[----:B------:R-:W-:Y:S01]  /*1a5c0*/  STL [R1+0x3d00], R25 ;  /* 0x003d001901007387 */ /* 0x000fe20000100800 */
[----:B----4-:R-:W-:Y:S02]  /*1a5d0*/  @!P0 IMAD.MOV.U32 R4, RZ, RZ, R2 ;  /* 0x000000ffff048224 */ /* 0x010fe400078e0002 */
[----:B---3--:R-:W-:-:S05]  /*1a5e0*/  @!P0 IMAD.MOV.U32 R5, RZ, RZ, R0 ;  /* 0x000000ffff058224 */ /* 0x008fca00078e0000 */
[----:B------:R-:W3:Y:S04]  /*1a5f0*/  @!P0 LDG.E.U16 R21, [R4.64] ;  /* 0x0000000604158981 */ /* 0x000ee8000c1e1500 */
[----:B--2---:R-:W-:Y:S01]  /*1a600*/  STL [R1+0x3d04], R24 ;  /* 0x003d041801007387 */ /* 0x004fe20000100800 */
[----:B------:R-:W2:Y:S02]  /*1a610*/  LDL R29, [R1+0x17e8] ;  /* 0x0017e800011d7983 */ /* 0x000ea40000100800 */
[----:B------:R-:W4:Y:S01]  /*1a620*/  LDL R27, [R1+0x18fc] ;  /* 0x0018fc00011b7983 */ /* 0x000f220000100800 */
[----:B------:R0:W-:Y:S01]  /*1a630*/  STL [R1+0x3d08], R23 ;  /* 0x003d081701007387 */ /* 0x0001e20000100800 */
[----:B------:R-:W4:Y:S03]  /*1a640*/  LDL R26, [R1+0x18e4] ;  /* 0x0018e400011a7983 */ /* 0x000f260000100800 */
[----:B0-----:R-:W4:Y:S04]  /*1a650*/  LDL R23, [R1+0x18e8] ;  /* 0x0018e80001177983 */ /* 0x001f280000100800 */
[----:B------:R-:W-:Y:S01]  /*1a660*/  STL [R1+0x3d0c], R22 ;  /* 0x003d0c1601007387 */ /* 0x000fe20000100800 */
[----:B------:R-:W4:Y:S02]  /*1a670*/  LDL R25, [R1+0x18c4] ;  /* 0x0018c40001197983 */ /* 0x000f240000100800 */
[----:B------:R-:W4:Y:S02]  /*1a680*/  LDL R24, [R1+0x18c8] ;  /* 0x0018c80001187983 */ /* 0x000f240000100800 */
[----:B------:R-:W4:Y:S01]  /*1a690*/  LDL R3, [R1+0x18a4] ;  /* 0x0018a40001037983 */ /* 0x000f220000100800 */
[----:B------:R-:W4:Y:S01]  /*1a6a0*/  LDL R0, [R1+0x18a8] ;  /* 0x0018a80001007983 */ /* 0x000f220000100800 */
[----:B------:R0:W-:Y:S01]  /*1a6b0*/  STL [R1+0x1a10], R2 ;  /* 0x001a100201007387 */ /* 0x0001e20000100800 */
[----:B------:R-:W-:-:S02]  /*1a6c0*/  PRMT R20, RZ, 0x7610, R20 ;  /* 0x00007610ff147816 */ /* 0x000fc40000000014 */
[----:B0-----:R-:W4:Y:S01]  /*1a6d0*/  LDL.LU R2, [R1+0x1958] ;  /* 0x0019580001027983 */ /* 0x001f220000300800 */
[----:B---3--:R0:W-:Y:S02]  /*1a6e0*/  STL [R1+0x3d18], R21 ;  /* 0x003d181501007387 */ /* 0x0081e40000100800 */
[----:B------:R-:W3:Y:S01]  /*1a6f0*/  LDL R22, [R1+0x1884] ;  /* 0x0018840001167983 */ /* 0x000ee20000100800 */
[----:B0-----:R-:W3:Y:S01]  /*1a700*/  LDL R21, [R1+0x1888] ;  /* 0x0018880001157983 */ /* 0x001ee20000100800 */
[----:B--2---:R-:W-:Y:S02]  /*1a710*/  @!P0 IMAD.MOV.U32 R5, RZ, RZ, R29 ;  /* 0x000000ffff058224 */ /* 0x004fe400078e001d */
[----:B----4-:R-:W-:-:S05]  /*1a720*/  @!P0 IMAD.MOV.U32 R4, RZ, RZ, R27 ;  /* 0x000000ffff048224 */ /* 0x010fca00078e001b */
[----:B------:R0:W2:Y:S01]  /*1a730*/  @!P0 LDG.E.U16 R20, [R4.64] ;  /* 0x0000000604148981 */ /* 0x0000a2000c1e1500 */
[----:B------:R-:W-:Y:S02]  /*1a740*/  PRMT R19, RZ, 0x7610, R19 ;  /* 0x00007610ff137816 */ /* 0x000fe40000000013 */
[----:B------:R-:W-:Y:S01]  /*1a750*/  PRMT R18, RZ, 0x7610, R18 ;  /* 0x00007610ff127816 */ /* 0x000fe20000000012 */
[----:B0-----:R-:W-:Y:S02]  /*1a760*/  @!P0 IMAD.MOV.U32 R5, RZ, RZ, R26 ;  /* 0x000000ffff058224 */ /* 0x001fe400078e001a */
[----:B------:R-:W-:-:S05]  /*1a770*/  @!P0 IMAD.MOV.U32 R4, RZ, RZ, R23 ;  /* 0x000000ffff048224 */ /* 0x000fca00078e0017 */
[----:B------:R0:W4:Y:S01]  /*1a780*/  @!P0 LDG.E.U16 R19, [R4.64] ;  /* 0x0000000604138981 */ /* 0x000122000c1e1500 */
[----:B------:R-:W-:Y:S01]  /*1a790*/  PRMT R17, RZ, 0x7610, R17 ;  /* 0x00007610ff117816 */ /* 0x000fe20000000011 */
[----:B0-----:R-:W-:Y:S02]  /*1a7a0*/  @!P0 IMAD.MOV.U32 R4, RZ, RZ, R24 ;  /* 0x000000ffff048224 */ /* 0x001fe400078e0018 */
[----:B------:R-:W-:-:S05]  /*1a7b0*/  @!P0 IMAD.MOV.U32 R5, RZ, RZ, R25 ;  /* 0x000000ffff058224 */ /* 0x000fca00078e0019 */
[----:B------:R0:W4:Y:S01]  /*1a7c0*/  @!P0 LDG.E.U16 R18, [R4.64] ;  /* 0x0000000604128981 */ /* 0x000122000c1e1500 */
[----:B------:R-:W-:Y:S01]  /*1a7d0*/  PRMT R16, RZ, 0x7610, R16 ;  /* 0x00007610ff107816 */ /* 0x000fe20000000010 */
[----:B0-----:R-:W-:Y:S02]  /*1a7e0*/  @!P0 IMAD.MOV.U32 R4, RZ, RZ, R0 ;  /* 0x000000ffff048224 */ /* 0x001fe400078e0000 */
[----:B------:R-:W-:-:S05]  /*1a7f0*/  @!P0 IMAD.MOV.U32 R5, RZ, RZ, R3 ;  /* 0x000000ffff058224 */ /* 0x000fca00078e0003 */
[----:B------:R3:W4:Y:S02]  /*1a800*/  @!P0 LDG.E.U16 R17, [R4.64] ;  /* 0x0000000604118981 */ /* 0x000724000c1e1500 */
[----:B---3--:R-:W-:Y:S02]  /*1a810*/  @!P0 IMAD.MOV.U32 R4, RZ, RZ, R21 ;  /* 0x000000ffff048224 */ /* 0x008fe400078e0015 */
[----:B------:R-:W-:-:S05]  /*1a820*/  @!P0 IMAD.MOV.U32 R5, RZ, RZ, R22 ;  /* 0x000000ffff058224 */ /* 0x000fca00078e0016 */
[----:B------:R-:W3:Y:S04]  /*1a830*/  @!P0 LDG.E.U16 R16, [R4.64] ;  /* 0x0000000604108981 */ /* 0x000ee8000c1e1500 */
[----:B--2---:R0:W-:Y:S01]  /*1a840*/  STL [R1+0x3d1c], R20 ;  /* 0x003d1c1401007387 */ /* 0x0041e20000100800 */
[----:B------:R-:W2:Y:S03]  /*1a850*/  LDL R23, [R1+0x1864] ;  /* 0x0018640001177983 */ /* 0x000ea60000100800 */
[----:B0-----:R-:W2:Y:S01]  /*1a860*/  LDL R20, [R1+0x1868] ;  /* 0x0018680001147983 */ /* 0x001ea20000100800 */
[----:B------:R-:W-:-:S03]  /*1a870*/  PRMT R15, RZ, 0x7610, R15 ;  /* 0x00007610ff0f7816 */ /* 0x000fc6000000000f */
[----:B----4-:R0:W-:Y:S04]  /*1a880*/  STL [R1+0x3d20], R19 ;  /* 0x003d201301007387 */ /* 0x0101e80000100800 */
[----:B------:R1:W-:Y:S01]  /*1a890*/  STL [R1+0x3d24], R18 ;  /* 0x003d241201007387 */ /* 0x0003e20000100800 */
[----:B------:R-:W4:Y:S02]  /*1a8a0*/  LDL R3, [R1+0x1844] ;  /* 0x0018440001037983 */ /* 0x000f240000100800 */
[----:B------:R-:W4:Y:S01]  /*1a8b0*/  LDL R0, [R1+0x1848] ;  /* 0x0018480001007983 */ /* 0x000f220000100800 */
[----:B------:R0:W-:Y:S01]  /*1a8c0*/  STL [R1+0x3d28], R17 ;  /* 0x003d281101007387 */ /* 0x0001e20000100800 */
[----:B------:R-:W4:Y:S02]  /*1a8d0*/  LDL R22, [R1+0x1824] ;  /* 0x0018240001167983 */ /* 0x000f240000100800 */
[----:B------:R-:W4:Y:S01]  /*1a8e0*/  LDL R21, [R1+0x1828] ;  /* 0x0018280001157983 */ /* 0x000f220000100800 */
[----:B---3--:R3:W-:Y:S01]  /*1a8f0*/  STL [R1+0x3d2c], R16 ;  /* 0x003d2c1001007387 */ /* 0x0087e20000100800 */
[----:B0-----:R-:W3:Y:S01]  /*1a900*/  LDL R19, [R1+0x1914] ;  /* 0x0019140001137983 */ /* 0x001ee20000100800 */
[----:B------:R-:W-:-:S02]  /*1a910*/  PRMT R14, RZ, 0x7610, R14 ;  /* 0x00007610ff0e7816 */ /* 0x000fc4000000000e */
[----:B------:R-:W-:Y:S02]  /*1a920*/  PRMT R13, RZ, 0x7610, R13 ;  /* 0x00007610ff0d7816 */ /* 0x000fe4000000000d */
[----:B------:R-:W-:Y:S01]  /*1a930*/  PRMT R12, RZ, 0x7610, R12 ;  /* 0x00007610ff0c7816 */ /* 0x000fe2000000000c */
[----:B-1----:R-:W3:Y:S04]  /*1a940*/  LDL R18, [R1+0x17fc] ;  /* 0x0017fc0001127983 */ /* 0x002ee80000100800 */
[----:B------:R-:W3:Y:S01]  /*1a950*/  LDL R17, [R1+0x1934] ;  /* 0x0019340001117983 */ /* 0x000ee20000100800 */
[----:B--2---:R-:W-:Y:S02]  /*1a960*/  @!P0 IMAD.MOV.U32 R5, RZ, RZ, R23 ;  /* 0x000000ffff058224 */ /* 0x004fe400078e0017 */
[----:B------:R-:W-:-:S02]  /*1a970*/  @!P0 IMAD.MOV.U32 R4, RZ, RZ, R20 ;  /* 0x000000ffff048224 */ /* 0x000fc400078e0014 */
[----:B------:R-:W2:Y:S04]  /*1a980*/  LDL R20, [R1+0x180c] ;  /* 0x00180c0001147983 */ /* 0x000ea80000100800 */
[----:B------:R4:W2:Y:S02]  /*1a990*/  @!P0 LDG.E.U16 R15, [R4.64] ;  /* 0x00000006040f8981 */ /* 0x0008a4000c1e1500 */
[----:B----4-:R-:W-:Y:S02]  /*1a9a0*/  @!P0 IMAD.MOV.U32 R5, RZ, RZ, R3 ;  /* 0x000000ffff058224 */ /* 0x010fe400078e0003 */
[----:B------:R-:W-:-:S05]  /*1a9b0*/  @!P0 IMAD.MOV.U32 R4, RZ, RZ, R0 ;  /* 0x000000ffff048224 */ /* 0x000fca00078e0000 */
[----:B------:R0:W4:Y:S02]  /*1a9c0*/  @!P0 LDG.E.U16 R14, [R4.64] ;  /* 0x00000006040e8981 */ /* 0x000124000c1e1500 */
[----:B0-----:R-:W-:Y:S02]  /*1a9d0*/  @!P0 IMAD.MOV.U32 R5, RZ, RZ, R22 ;  /* 0x000000ffff058224 */ /* 0x001fe400078e0016 */
[----:B------:R-:W-:-:S05]  /*1a9e0*/  @!P0 IMAD.MOV.U32 R4, RZ, RZ, R21 ;  /* 0x000000ffff048224 */ /* 0x000fca00078e0015 */
[----:B------:R3:W4:Y:S02]  /*1a9f0*/  @!P0 LDG.E.U16 R13, [R4.64] ;  /* 0x00000006040d8981 */ /* 0x000724000c1e1500 */
[----:B---3--:R-:W-:Y:S02]  /*1aa00*/  @!P0 IMAD.MOV.U32 R4, RZ, RZ, R19 ;  /* 0x000000ffff048224 */ /* 0x008fe400078e0013 */
[----:B--2---:R-:W-:Y:S01]  /*1aa10*/  @!P0 IMAD.MOV.U32 R5, RZ, RZ, R20 ;  /* 0x000000ffff058224 */ /* 0x004fe200078e0014 */
[----:B------:R0:W-:Y:S01]  /*1aa20*/  STL [R1+0x3d30], R15 ;  /* 0x003d300f01007387 */ /* 0x0001e20000100800 */
[----:B------:R-:W2:Y:S02]  /*1aa30*/  LDL R16, [R1+0x1918] ;  /* 0x0019180001107983 */ /* 0x000ea40000100800 */
[----:B------:R-:W3:Y:S02]  /*1aa40*/  LDL R3, [R1+0x1954] ;  /* 0x0019540001037983 */ /* 0x000ee40000100800 */
[----:B------:R-:W3:Y:S01]  /*1aa50*/  LDL R0, [R1+0x1974] ;  /* 0x0019740001007983 */ /* 0x000ee20000100800 */
[----:B------:R1:W3:Y:S04]  /*1aa60*/  @!P0 LDG.E.U16 R12, [R4.64] ;  /* 0x00000006040c8981 */ /* 0x0002e8000c1e1500 */
[----:B0-----:R-:W3:Y:S01]  /*1aa70*/  LDL R15, [R1+0x1938] ;  /* 0x00193800010f7983 */ /* 0x001ee20000100800 */
[----:B------:R-:W-:Y:S01]  /*1aa80*/  PRMT R11, RZ, 0x7610, R11 ;  /* 0x00007610ff0b7816 */ /* 0x000fe2000000000b */
[----:B-1----:R-:W-:-:S02]  /*1aa90*/  @!P0 IMAD.MOV.U32 R4, RZ, RZ, R17 ;  /* 0x000000ffff048224 */ /* 0x002fc400078e0011 */
[----:B------:R-:W-:Y:S01]  /*1aaa0*/  @!P0 IMAD.MOV.U32 R5, RZ, RZ, R18 ;  /* 0x000000ffff058224 */ /* 0x000fe200078e0012 */
[----:B------:R-:W-:-:S04]  /*1aab0*/  PRMT R10, RZ, 0x7610, R10 ;  /* 0x00007610ff0a7816 */ /* 0x000fc8000000000a */
[----:B------:R2:W3:Y:S04]  /*1aac0*/  @!P0 LDG.E.U16 R11, [R4.64] ;  /* 0x00000006040b8981 */ /* 0x0004e8000c1e1500 */
[----:B----4-:R-:W-:Y:S04]  /*1aad0*/  STL [R1+0x3d34], R14 ;  /* 0x003d340e01007387 */ /* 0x010fe80000100800 */
[----:B------:R-:W-:Y:S01]  /*1aae0*/  STL [R1+0x3d38], R13 ;  /* 0x003d380d01007387 */ /* 0x000fe20000100800 */
[----:B--2---:R-:W-:Y:S02]  /*1aaf0*/  @!P0 IMAD.MOV.U32 R5, RZ, RZ, R16 ;  /* 0x000000ffff058224 */ /* 0x004fe400078e0010 */
[----:B---3--:R-:W-:Y:S01]  /*1ab00*/  @!P0 IMAD.MOV.U32 R4, RZ, RZ, R3 ;  /* 0x000000ffff048224 */ /* 0x008fe200078e0003 */
[----:B------:R0:W-:Y:S01]  /*1ab10*/  STL [R1+0x3d3c], R12 ;  /* 0x003d3c0c01007387 */ /* 0x0001e20000100800 */
[----:B------:R-:W2:Y:S02]  /*1ab20*/  LDL.LU R29, [R1+0x3a8] ;  /* 0x0003a800011d7983 */ /* 0x000ea40000300800 */
[----:B------:R-:W3:Y:S01]  /*1ab30*/  LDL R3, [R1+0x1994] ;  /* 0x0019940001037983 */ /* 0x000ee20000100800 */
[----:B------:R1:W4:Y:S01]  /*1ab40*/  @!P0 LDG.E.U16 R10, [R4.64] ;  /* 0x00000006040a8981 */ /* 0x000322000c1e1500 */
[----:B------:R-:W2:Y:S03]  /*1ab50*/  LDL R18, [R1+0x1998] ;  /* 0x0019980001127983 */ /* 0x000ea60000100800 */
[----:B0-----:R-:W2:Y:S01]  /*1ab60*/  LDL R12, [R1+0x19d0] ;  /* 0x0019d000010c7983 */ /* 0x001ea20000100800 */
[----:B-1----:R-:W-:-:S03]  /*1ab70*/  @!P0 IMAD.MOV.U32 R4, RZ, RZ, R0 ;  /* 0x000000ffff048224 */ /* 0x002fc600078e0000 */
[----:B------:R-:W2:Y:S01]  /*1ab80*/  LDL R0, [R1+0x19b4] ;  /* 0x0019b40001007983 */ /* 0x000ea20000100800 */
[----:B------:R-:W-:Y:S02]  /*1ab90*/  @!P0 IMAD.MOV.U32 R5, RZ, RZ, R15 ;  /* 0x000000ffff058224 */ /* 0x000fe400078e000f */
[----:B------:R-:W2:Y:S01]  /*1aba0*/  LDL R15, [R1+0x1978] ;  /* 0x00197800010f7983 */ /* 0x000ea20000100800 */
[----:B------:R-:W-:Y:S01]  /*1abb0*/  PRMT R9, RZ, 0x7610, R9 ;  /* 0x00007610ff097816 */ /* 0x000fe20000000009 */
[----:B------:R-:W4:Y:S01]  /*1abc0*/  LDL.LU R13, [R1+0x3a4] ;  /* 0x0003a400010d7983 */ /* 0x000f220000300800 */
[----:B------:R-:W4:Y:S01]  /*1abd0*/  LDL.LU R14, [R1+0x3a0] ;  /* 0x0003a000010e7983 */ /* 0x000f220000300800 */
[----:B------:R-:W-:Y:S01]  /*1abe0*/  PRMT R8, RZ, 0x7610, R8 ;  /* 0x00007610ff087816 */ /* 0x000fe20000000008 */
[----:B------:R-:W4:Y:S01]  /*1abf0*/  LDL.LU R16, [R1+0x39c] ;  /* 0x00039c0001107983 */ /* 0x000f220000300800 */
[----:B------:R-:W4:Y:S04]  /*1ac00*/  LDL.LU R17, [R1+0x324] ;  /* 0x0003240001117983 */ /* 0x000f280000300800 */
[----:B------:R0:W4:Y:S01]  /*1ac10*/  @!P0 LDG.E.U16 R9, [R4.64] ;  /* 0x0000000604098981 */ /* 0x000122000c1e1500 */
[----:B------:R-:W4:Y:S02]  /*1ac20*/  LDL.LU R22, [R1+0x31c] ;  /* 0x00031c0001167983 */ /* 0x000f240000300800 */
[----:B------:R-:W4:Y:S02]  /*1ac30*/  LDL.LU R23, [R1+0x314] ;  /* 0x0003140001177983 */ /* 0x000f240000300800 */
[----:B------:R-:W4:Y:S01]  /*1ac40*/  LDL.LU R25, [R1+0x30c] ;  /* 0x00030c0001197983 */ /* 0x000f220000300800 */
[----:B------:R-:W4:Y:S01]  /*1ac50*/  LDL.LU R26, [R1+0x284] ;  /* 0x00028400011a7983 */ /* 0x000f220000300800 */
[----:B------:R-:W4:Y:S02]  /*1ac60*/  LDL.LU R27, [R1+0x27c] ;  /* 0x00027c00011b7983 */ /* 0x000f240000300800 */
[----:B0-----:R-:W-:Y:S01]  /*1ac70*/  @!P0 IMAD.MOV.U32 R5, RZ, RZ, R2 ;  /* 0x000000ffff058224 */ /* 0x001fe200078e0002 */
[----:B------:R0:W-:Y:S01]  /*1ac80*/  STL [R1+0x1a14], R2 ;  /* 0x001a140201007387 */ /* 0x0001e20000100800 */
[----:B---3--:R-:W-:Y:S01]  /*1ac90*/  @!P0 IMAD.MOV.U32 R4, RZ, RZ, R3 ;  /* 0x000000ffff048224 */ /* 0x008fe200078e0003 */
[----:B------:R-:W-:-:S04]  /*1aca0*/  LOP3.LUT R3, R28, 0x7f, RZ, 0xc0, !PT ;  /* 0x0000007f1c037812 */ /* 0x000fc800078ec0ff */
[----:B------:R2:W3:Y:S02]  /*1acb0*/  @!P0 LDG.E.U16 R8, [R4.64] ;  /* 0x0000000604088981 */ /* 0x0004e4000c1e1500 */
[----:B--2---:R-:W-:Y:S02]  /*1acc0*/  @!P0 IMAD.MOV.U32 R4, RZ, RZ, R0 ;  /* 0x000000ffff048224 */ /* 0x004fe400078e0000 */
[----:B------:R-:W2:Y:S01]  /*1acd0*/  LDL.LU R0, [R1+0x274] ;  /* 0x0002740001007983 */ /* 0x000ea20000300800 */
[----:B------:R-:W3:Y:S01]  /*1ace0*/  LDL.LU R28, [R1+0x26c] ;  /* 0x00026c00011c7983 */ /* 0x000ee20000300800 */
[----:B------:R-:W-:Y:S01]  /*1acf0*/  PRMT R7, RZ, 0x7610, R7 ;  /* 0x00007610ff077816 */ /* 0x000fe20000000007 */
[----:B------:R-:W-:Y:S01]  /*1ad00*/  @!P0 IMAD.MOV.U32 R5, RZ, RZ, R15 ;  /* 0x000000ffff058224 */ /* 0x000fe200078e000f */
[----:B------:R-:W-:-:S04]  /*1ad10*/  PRMT R6, RZ, 0x7610, R6 ;  /* 0x00007610ff067816 */ /* 0x000fc80000000006 */
[----:B------:R1:W3:Y:S01]  /*1ad20*/  @!P0 LDG.E.U16 R7, [R4.64] ;  /* 0x0000000604078981 */ /* 0x0002e2000c1e1500 */
[----:B------:R-:W-:Y:S02]  /*1ad30*/  IMAD.SHL.U32 R15, R3, 0x2, RZ ;  /* 0x00000002030f7824 */ /* 0x000fe400078e00ff */
[----:B-1----:R-:W-:Y:S02]  /*1ad40*/  @!P0 IMAD.MOV.U32 R4, RZ, RZ, R12 ;  /* 0x000000ffff048224 */ /* 0x002fe400078e000c */
[----:B------:R-:W-:Y:S01]  /*1ad50*/  @!P0 IMAD.MOV.U32 R5, RZ, RZ, R18 ;  /* 0x000000ffff058224 */ /* 0x000fe200078e0012 */
[----:B------:R-:W-:-:S04]  /*1ad60*/  LOP3.LUT R15, R15, 0x60, RZ, 0x3c, !PT ;  /* 0x000000600f0f7812 */ /* 0x000fc800078e3cff */
[----:B------:R1:W3:Y:S04]  /*1ad70*/  @!P0 LDG.E.U16 R6, [R4.64] ;  /* 0x0000000604068981 */ /* 0x0002e8000c1e1500 */
[----:B------:R0:W-:Y:S04]  /*1ad80*/  STS.U16 [R15+0x5800], R29 ;  /* 0x0058001d0f007388 */ /* 0x0001e80000000400 */
[----:B-1----:R-:W3:Y:S01]  /*1ad90*/  LDL.LU R5, [R1+0x1f8] ;  /* 0x0001f80001057983 */ /* 0x002ee20000300800 */
[----:B0-----:R-:W3:Y:S02]  /*1ada0*/  LDL.LU R2, [R1+0x1f4] ;  /* 0x0001f40001027983 */ /* 0x001ee40000300800 */
[----:B------:R-:W3:Y:S02]  /*1adb0*/  LDL.LU R12, [R1+0x1f0] ;  /* 0x0001f000010c7983 */ /* 0x000ee40000300800 */
[----:B------:R-:W3:Y:S01]  /*1adc0*/  LDL.LU R18, [R1+0x1ec] ;  /* 0x0001ec0001127983 */ /* 0x000ee20000300800 */
[----:B------:R-:W3:Y:S01]  /*1add0*/  LDL.LU R19, [R1+0x130] ;  /* 0x0001300001137983 */ /* 0x000ee20000300800 */
[----:B------:R-:W3:Y:S02]  /*1ade0*/  LDL.LU R20, [R1+0x128] ;  /* 0x0001280001147983 */ /* 0x000ee40000300800 */
[----:B------:R-:W3:Y:S02]  /*1adf0*/  LDL.LU R21, [R1+0x120] ;  /* 0x0001200001157983 */ /* 0x000ee40000300800 */
[----:B------:R-:W3:Y:S01]  /*1ae00*/  LDL.LU R24, [R1+0x118] ;  /* 0x0001180001187983 */ /* 0x000ee20000300800 */
[----:B------:R-:W3:Y:S04]  /*1ae10*/  LDL.LU R29, [R1+0xf8] ;  /* 0x0000f800011d7983 */ /* 0x000ee80000300800 */
[----:B----4-:R0:W-:Y:S01]  /*1ae20*/  STS.U16 [R15+0x5900], R13 ;  /* 0x0059000d0f007388 */ /* 0x0101e20000000400 */
[----:B------:R1:W-:Y:S02]  /*1ae30*/  STS.U16 [R15+0x5a00], R14 ;  /* 0x005a000e0f007388 */ /* 0x0003e40000000400 */
[----:B------:R4:W-:Y:S02]  /*1ae40*/  STS.U16 [R15+0x5b00], R16 ;  /* 0x005b00100f007388 */ /* 0x0009e40000000400 */
[----:B------:R4:W-:Y:S01]  /*1ae50*/  STS.U16 [R15+0x7800], R17 ;  /* 0x007800110f007388 */ /* 0x0009e20000000400 */
[----:B------:R4:W-:Y:S01]  /*1ae60*/  STS.U16 [R15+0x7900], R22 ;  /* 0x007900160f007388 */ /* 0x0009e20000000400 */
[----:B------:R4:W-:Y:S03]  /*1ae70*/  STS.U16 [R15+0x7a00], R23 ;  /* 0x007a00170f007388 */ /* 0x0009e60000000400 */
[----:B0-----:R-:W3:Y:S01]  /*1ae80*/  LDL.LU R13, [R1+0xf4] ;  /* 0x0000f400010d7983 */ /* 0x001ee20000300800 */
[----:B-1----:R-:W3:Y:S02]  /*1ae90*/  LDL.LU R14, [R1+0xf0] ;  /* 0x0000f000010e7983 */ /* 0x002ee40000300800 */
[----:B----4-:R-:W4:Y:S01]  /*1aea0*/  LDL.LU R16, [R1+0xec] ;  /* 0x0000ec0001107983 */ /* 0x010f220000300800 */
[----:B------:R-:W4:Y:S04]  /*1aeb0*/  LDL.LU R17, [R1+0x3c8] ;  /* 0x0003c80001117983 */ /* 0x000f280000300800 */
[----:B------:R-:W4:Y:S04]  /*1aec0*/  LDL.LU R22, [R1+0x3c4] ;  /* 0x0003c40001167983 */ /* 0x000f280000300800 */
[----:B------:R0:W-:Y:S01]  /*1aed0*/  STS.U16 [R15+0x7b00], R25 ;  /* 0x007b00190f007388 */ /* 0x0001e20000000400 */
[----:B------:R-:W4:Y:S02]  /*1aee0*/  LDL.LU R23, [R1+0x3c0] ;  /* 0x0003c00001177983 */ /* 0x000f240000300800 */
[----:B------:R1:W-:Y:S02]  /*1aef0*/  STS.U16 [R15+0x9800], R26 ;  /* 0x0098001a0f007388 */ /* 0x0003e40000000400 */
[----:B------:R1:W-:Y:S01]  /*1af00*/  STS.U16 [R15+0x9900], R27 ;  /* 0x0099001b0f007388 */ /* 0x0003e20000000400 */
[----:B0-----:R-:W4:Y:S01]  /*1af10*/  LDL.LU R25, [R1+0x3bc] ;  /* 0x0003bc0001197983 */ /* 0x001f220000300800 */
[----:B-1----:R-:W4:Y:S02]  /*1af20*/  LDL.LU R26, [R1+0x3b8] ;  /* 0x0003b800011a7983 */ /* 0x002f240000300800 */
[----:B------:R-:W4:Y:S01]  /*1af30*/  LDL.LU R27, [R1+0x3b4] ;  /* 0x0003b400011b7983 */ /* 0x000f220000300800 */
[----:B--2---:R0:W-:Y:S01]  /*1af40*/  STS.U16 [R15+0x9a00], R0 ;  /* 0x009a00000f007388 */ /* 0x0041e20000000400 */
[----:B---3--:R1:W-:Y:S03]  /*1af50*/  STS.U16 [R15+0x9b00], R28 ;  /* 0x009b001c0f007388 */ /* 0x0083e60000000400 */
[----:B0-----:R-:W2:Y:S04]  /*1af60*/  LDL.LU R0, [R1+0x3b0] ;  /* 0x0003b00001007983 */ /* 0x001ea80000300800 */
[----:B-1----:R-:W3:Y:S04]  /*1af70*/  LDL.LU R28, [R1+0x3ac] ;  /* 0x0003ac00011c7983 */ /* 0x002ee80000300800 */
[----:B------:R-:W-:Y:S01]  /*1af80*/  STS.U16 [R15+0xb800], R5 ;  /* 0x00b800050f007388 */ /* 0x000fe20000000400 */
[----:B------:R0:W-:Y:S02]  /*1af90*/  STS.U16 [R15+0xb900], R2 ;  /* 0x00b900020f007388 */ /* 0x0001e40000000400 */
[----:B------:R-:W-:Y:S02]  /*1afa0*/  STS.U16 [R15+0xba00], R12 ;  /* 0x00ba000c0f007388 */ /* 0x000fe40000000400 */
[----:B------:R1:W-:Y:S01]  /*1afb0*/  STS.U16 [R15+0xbb00], R18 ;  /* 0x00bb00120f007388 */ /* 0x0003e20000000400 */
[----:B------:R-:W-:Y:S01]  /*1afc0*/  STS.U16 [R15+0xd800], R19 ;  /* 0x00d800130f007388 */ /* 0x000fe20000000400 */
[----:B------:R-:W-:Y:S02]  /*1afd0*/  STS.U16 [R15+0xd900], R20 ;  /* 0x00d900140f007388 */ /* 0x000fe40000000400 */
[----:B------:R-:W-:Y:S02]  /*1afe0*/  STS.U16 [R15+0xda00], R21 ;  /* 0x00da00150f007388 */ /* 0x000fe40000000400 */
[----:B------:R-:W-:Y:S02]  /*1aff0*/  STS.U16 [R15+0xdb00], R24 ;  /* 0x00db00180f007388 */ /* 0x000fe40000000400 */
[----:B0-----:R-:W-:Y:S01]  /*1b000*/  IMAD.SHL.U32 R2, R3, 0x2, RZ ;  /* 0x0000000203027824 */ /* 0x001fe200078e00ff */
[----:B------:R0:W-:Y:S04]  /*1b010*/  STS.U16 [R15+0xf800], R29 ;  /* 0x00f8001d0f007388 */ /* 0x0001e80000000400 */
[----:B-1----:R-:W3:Y:S01]  /*1b020*/  LDL.LU R18, [R1+0x398] ;  /* 0x0003980001127983 */ /* 0x002ee20000300800 */
[----:B------:R-:W-:-:S03]  /*1b030*/  LOP3.LUT R2, R2, 0x70, RZ, 0x3c, !PT ;  /* 0x0000007002027812 */ /* 0x000fc600078e3cff */
[----:B------:R-:W-:Y:S04]  /*1b040*/  STS.U16 [R15+0xf900], R13 ;  /* 0x00f9000d0f007388 */ /* 0x000fe80000000400 */
[----:B0-----:R-:W3:Y:S01]  /*1b050*/  LDL.LU R29, [R1+0x394] ;  /* 0x00039400011d7983 */ /* 0x001ee20000300800 */
[----:B------:R-:W3:Y:S02]  /*1b060*/  LDL.LU R3, [R1+0x390] ;  /* 0x0003900001037983 */ /* 0x000ee40000300800 */
[----:B------:R-:W-:Y:S02]  /*1b070*/  STS.U16 [R15+0xfa00], R14 ;  /* 0x00fa000e0f007388 */ /* 0x000fe40000000400 */
[----:B----4-:R-:W-:Y:S01]  /*1b080*/  STS.U16 [R15+0xfb00], R16 ;  /* 0x00fb00100f007388 */ /* 0x010fe20000000400 */
[----:B------:R-:W-:Y:S04]  /*1b090*/  STS.U16 [R2+0x1c00], R17 ;  /* 0x001c001102007388 */ /* 0x000fe80000000400 */
[----:B------:R-:W4:Y:S01]  /*1b0a0*/  LDL.LU R19, [R1+0x38c] ;  /* 0x00038c0001137983 */ /* 0x000f220000300800 */
[----:B------:R0:W-:Y:S02]  /*1b0b0*/  STS.U16 [R2+0x1d00], R22 ;  /* 0x001d001602007388 */ /* 0x0001e40000000400 */
[----:B------:R-:W4:Y:S02]  /*1b0c0*/  LDL.LU R20, [R1+0x308] ;  /* 0x0003080001147983 */ /* 0x000f240000300800 */
[----:B------:R1:W-:Y:S01]  /*1b0d0*/  STS.U16 [R2+0x1e00], R23 ;  /* 0x001e001702007388 */ /* 0x0003e20000000400 */
[----:B------:R-:W4:Y:S01]  /*1b0e0*/  LDL.LU R21, [R1+0x304] ;  /* 0x0003040001157983 */ /* 0x000f220000300800 */
[----:B------:R-:W4:Y:S03]  /*1b0f0*/  LDL.LU R24, [R1+0x300] ;  /* 0x0003000001187983 */ /* 0x000f260000300800 */
[----:B------:R-:W-:Y:S01]  /*1b100*/  STS.U16 [R2+0x1f00], R25 ;  /* 0x001f001902007388 */ /* 0x000fe20000000400 */
[----:B------:R-:W-:Y:S02]  /*1b110*/  STS.U16 [R2+0x3c00], R26 ;  /* 0x003c001a02007388 */ /* 0x000fe40000000400 */
[----:B------:R-:W-:Y:S01]  /*1b120*/  STS.U16 [R2+0x3d00], R27 ;  /* 0x003d001b02007388 */ /* 0x000fe20000000400 */
[----:B0-----:R-:W4:Y:S01]  /*1b130*/  LDL.LU R22, [R1+0x2fc] ;  /* 0x0002fc0001167983 */ /* 0x001f220000300800 */
[----:B-1----:R-:W4:Y:S03]  /*1b140*/  LDL.LU R23, [R1+0x268] ;  /* 0x0002680001177983 */ /* 0x002f260000300800 */
[----:B--2---:R-:W-:Y:S04]  /*1b150*/  STS.U16 [R2+0x3e00], R0 ;  /* 0x003e000002007388 */ /* 0x004fe80000000400 */
[----:B---3--:R0:W-:Y:S04]  /*1b160*/  STS.U16 [R2+0x3f00], R28 ;  /* 0x003f001c02007388 */ /* 0x0081e80000000400 */
[----:B0-----:R-:W2:Y:S01]  /*1b170*/  LDL.LU R28, [R1+0x264] ;  /* 0x00026400011c7983 */ /* 0x001ea20000300800 */
[----:B------:R-:W3:Y:S02]  /*1b180*/  LDL.LU R4, [R1+0x260] ;  /* 0x0002600001047983 */ /* 0x000ee40000300800 */
[----:B------:R-:W3:Y:S02]  /*1b190*/  LDL.LU R5, [R1+0x25c] ;  /* 0x00025c0001057983 */ /* 0x000ee40000300800 */
[----:B------:R-:W3:Y:S01]  /*1b1a0*/  LDL.LU R12, [R1+0x1e8] ;  /* 0x0001e800010c7983 */ /* 0x000ee20000300800 */
[----:B------:R-:W3:Y:S01]  /*1b1b0*/  LDL.LU R13, [R1+0x1e4] ;  /* 0x0001e400010d7983 */ /* 0x000ee20000300800 */
[----:B------:R-:W3:Y:S02]  /*1b1c0*/  LDL.LU R25, [R1+0x1e0] ;  /* 0x0001e00001197983 */ /* 0x000ee40000300800 */
[----:B------:R-:W3:Y:S02]  /*1b1d0*/  LDL.LU R26, [R1+0x138] ;  /* 0x00013800011a7983 */ /* 0x000ee40000300800 */
[----:B------:R-:W3:Y:S01]  /*1b1e0*/  LDL.LU R27, [R1+0x110] ;  /* 0x00011000011b7983 */ /* 0x000ee20000300800 */
[----:B------:R-:W3:Y:S04]  /*1b1f0*/  LDL.LU R0, [R1+0x108] ;  /* 0x0001080001007983 */ /* 0x000ee80000300800 */
[----:B------:R-:W-:Y:S04]  /*1b200*/  STS.U16 [R2+0x5c00], R18 ;  /* 0x005c001202007388 */ /* 0x000fe80000000400 */
[----:B------:R0:W-:Y:S01]  /*1b210*/  STS.U16 [R2+0x5d00], R29 ;  /* 0x005d001d02007388 */ /* 0x0001e20000000400 */
[----:B------:R1:W-:Y:S03]  /*1b220*/  STS.U16 [R2+0x5e00], R3 ;  /* 0x005e000302007388 */ /* 0x0003e60000000400 */
[----:B----4-:R4:W-:Y:S04]  /*1b230*/  STS.U16 [R2+0x5f00], R19 ;  /* 0x005f001302007388 */ /* 0x0109e80000000400 */
[----:B0-----:R-:W3:Y:S01]  /*1b240*/  LDL.LU R29, [R1+0xfc] ;  /* 0x0000fc00011d7983 */ /* 0x001ee20000300800 */
[----:B-1----:R-:W3:Y:S02]  /*1b250*/  LDL.LU R3, [R1+0xe8] ;  /* 0x0000e80001037983 */ /* 0x002ee40000300800 */
[----:B------:R-:W3:Y:S02]  /*1b260*/  LDL.LU R14, [R1+0xe4] ;  /* 0x0000e400010e7983 */ /* 0x000ee40000300800 */
[----:B------:R-:W3:Y:S01]  /*1b270*/  LDL.LU R15, [R1+0xe0] ;  /* 0x0000e000010f7983 */ /* 0x000ee20000300800 */
[----:B------:R-:W3:Y:S01]  /*1b280*/  LDL.LU R16, [R1+0xd8] ;  /* 0x0000d80001107983 */ /* 0x000ee20000300800 */
[----:B------:R-:W3:Y:S03]  /*1b290*/  LDL.LU R17, [R1+0xb4] ;  /* 0x0000b40001117983 */ /* 0x000ee60000300800 */
[----:B------:R0:W-:Y:S01]  /*1b2a0*/  STS.U16 [R2+0x7c00], R20 ;  /* 0x007c001402007388 */ /* 0x0001e20000000400 */
[----:B------:R-:W3:Y:S02]  /*1b2b0*/  LDL.LU R18, [R1+0xb0] ;  /* 0x0000b00001127983 */ /* 0x000ee40000300800 */
[----:B------:R-:W-:Y:S02]  /*1b2c0*/  STS.U16 [R2+0x7d00], R21 ;  /* 0x007d001502007388 */ /* 0x000fe40000000400 */
[----:B----4-:R-:W4:Y:S01]  /*1b2d0*/  LDL.LU R19, [R1+0xa8] ;  /* 0x0000a80001137983 */ /* 0x010f220000300800 */
[----:B------:R1:W-:Y:S01]  /*1b2e0*/  STS.U16 [R2+0x7e00], R24 ;  /* 0x007e001802007388 */ /* 0x0003e20000000400 */
[----:B------:R1:W-:Y:S02]  /*1b2f0*/  STS.U16 [R2+0x7f00], R22 ;  /* 0x007f001602007388 */ /* 0x0003e40000000400 */
[----:B------:R1:W-:Y:S01]  /*1b300*/  STS.U16 [R2+0x9c00], R23 ;  /* 0x009c001702007388 */ /* 0x0003e20000000400 */
[----:B0-----:R-:W4:Y:S04]  /*1b310*/  LDL.LU R20, [R1+0xa4] ;  /* 0x0000a40001147983 */ /* 0x001f280000300800 */
[----:B-1----:R-:W4:Y:S01]  /*1b320*/  LDL.LU R24, [R1+0xa0] ;  /* 0x0000a00001187983 */ /* 0x002f220000300800 */
[----:B------:R-:W4:Y:S02]  /*1b330*/  LDL.LU R21, [R1+0x9c] ;  /* 0x00009c0001157983 */ /* 0x000f240000300800 */
[----:B------:R-:W4:Y:S02]  /*1b340*/  LDL.LU R22, [R1+0x98] ;  /* 0x0000980001167983 */ /* 0x000f240000300800 */
[----:B------:R-:W4:Y:S01]  /*1b350*/  LDL.LU R23, [R1+0x94] ;  /* 0x0000940001177983 */ /* 0x000f220000300800 */
[----:B--2---:R0:W-:Y:S04]  /*1b360*/  STS.U16 [R2+0x9d00], R28 ;  /* 0x009d001c02007388 */ /* 0x0041e80000000400 */
[----:B0-----:R-:W2:Y:S01]  /*1b370*/  LDL.LU R28, [R1+0x3d44] ;  /* 0x003d4400011c7983 */ /* 0x001ea20000300800 */
[----:B---3--:R-:W-:Y:S03]  /*1b380*/  STS.U16 [R2+0x9e00], R4 ;  /* 0x009e000402007388 */ /* 0x008fe60000000400 */
[----:B------:R-:W-:Y:S01]  /*1b390*/  STS.U16 [R2+0x9f00], R5 ;  /* 0x009f000502007388 */ /* 0x000fe20000000400 */
[----:B------:R-:W-:Y:S03]  /*1b3a0*/  STS.U16 [R2+0xbc00], R12 ;  /* 0x00bc000c02007388 */ /* 0x000fe60000000400 */
[----:B------:R-:W-:Y:S01]  /*1b3b0*/  STS.U16 [R2+0xbd00], R13 ;  /* 0x00bd000d02007388 */ /* 0x000fe20000000400 */
[----:B------:R-:W-:Y:S02]  /*1b3c0*/  STS.U16 [R2+0xbe00], R25 ;  /* 0x00be001902007388 */ /* 0x000fe40000000400 */
[----:B------:R-:W-:Y:S02]  /*1b3d0*/  STS.U16 [R2+0xbf00], R26 ;  /* 0x00bf001a02007388 */ /* 0x000fe40000000400 */
[----:B------:R-:W-:Y:S01]  /*1b3e0*/  STS.U16 [R2+0xdc00], R27 ;  /* 0x00dc001b02007388 */ /* 0x000fe20000000400 */
[----:B------:R-:W-:Y:S04]  /*1b3f0*/  STS.U16 [R2+0xdd00], R0 ;  /* 0x00dd000002007388 */ /* 0x000fe80000000400 */
[----:B--2---:R0:W-:Y:S04]  /*1b400*/  STS.U16 [R2+0xde00], R28 ;  /* 0x00de001c02007388 */ /* 0x0041e80000000400 */
[----:B0-----:R-:W4:Y:S01]  /*1b410*/  LDL.LU R28, [R1+0x3d40] ;  /* 0x003d4000011c7983 */ /* 0x001f220000300800 */
[----:B------:R-:W2:Y:S02]  /*1b420*/  LDL.LU R0, [R1+0x90] ;  /* 0x0000900001007983 */ /* 0x000ea40000300800 */
[----:B------:R0:W-:Y:S02]  /*1b430*/  STS.U16 [R2+0xdf00], R29 ;  /* 0x00df001d02007388 */ /* 0x0001e40000000400 */
[----:B------:R-:W3:Y:S01]  /*1b440*/  LDL.LU R25, [R1+0x8c] ;  /* 0x00008c0001197983 */ /* 0x000ee20000300800 */
[----:B------:R1:W-:Y:S04]  /*1b450*/  STS.U16 [R2+0xfc00], R3 ;  /* 0x00fc000302007388 */ /* 0x0003e80000000400 */
[----:B------:R-:W2:Y:S01]  /*1b460*/  LDL.LU R26, [R1+0x88] ;  /* 0x00008800011a7983 */ /* 0x000ea20000300800 */
[----:B------:R-:W-:Y:S02]  /*1b470*/  STS.U16 [R2+0xfd00], R14 ;  /* 0x00fd000e02007388 */ /* 0x000fe40000000400 */
[----:B------:R-:W2:Y:S02]  /*1b480*/  LDL.LU R27, [R1+0x84] ;  /* 0x00008400011b7983 */ /* 0x000ea40000300800 */
[----:B------:R-:W-:Y:S01]  /*1b490*/  STS.U16 [R2+0xfe00], R15 ;  /* 0x00fe000f02007388 */ /* 0x000fe20000000400 */
[----:B------:R-:W-:Y:S04]  /*1b4a0*/  STS.U16 [R2+0xff00], R16 ;  /* 0x00ff001002007388 */ /* 0x000fe80000000400 */
[----:B0-----:R-:W2:Y:S04]  /*1b4b0*/  LDL.LU R29, [R1+0x80] ;  /* 0x00008000011d7983 */ /* 0x001ea80000300800 */
[----:B-1----:R-:W2:Y:S04]  /*1b4c0*/  LDL.LU R3, [R1+0x7c] ;  /* 0x00007c0001037983 */ /* 0x002ea80000300800 */
[----:B----4-:R0:W-:Y:S04]  /*1b4d0*/  STS.U16 [R28+0x11000], R24 ;  /* 0x011000181c007388 */ /* 0x0101e80000000400 */
[----:B------:R1:W-:Y:S04]  /*1b4e0*/  STS.U16 [R28+0x10000], R17 ;  /* 0x010000111c007388 */ /* 0x0003e80000000400 */
[----:B0-----:R-:W4:Y:S01]  /*1b4f0*/  LDL.LU R24, [R1+0x78] ;  /* 0x0000780001187983 */ /* 0x001f220000300800 */
[----:B------:R-:W4:Y:S02]  /*1b500*/  LDL.LU R12, [R1+0x74] ;  /* 0x00007400010c7983 */ /* 0x000f240000300800 */
[----:B------:R-:W4:Y:S02]  /*1b510*/  LDL.LU R13, [R1+0x70] ;  /* 0x00007000010d7983 */ /* 0x000f240000300800 */
[----:B------:R-:W4:Y:S01]  /*1b520*/  LDL.LU R14, [R1+0x6c] ;  /* 0x00006c00010e7983 */ /* 0x000f220000300800 */
[----:B------:R-:W4:Y:S01]  /*1b530*/  LDL.LU R15, [R1+0x68] ;  /* 0x00006800010f7983 */ /* 0x000f220000300800 */
[----:B------:R-:W4:Y:S03]  /*1b540*/  LDL.LU R16, [R1+0x64] ;  /* 0x0000640001107983 */ /* 0x000f260000300800 */
[----:B------:R0:W-:Y:S01]  /*1b550*/  STS.U16 [R28+0x10400], R18 ;  /* 0x010400121c007388 */ /* 0x0001e20000000400 */
[----:B-1----:R-:W4:Y:S03]  /*1b560*/  LDL.LU R17, [R1+0x60] ;  /* 0x0000600001117983 */ /* 0x002f260000300800 */
[----:B------:R1:W-:Y:S04]  /*1b570*/  STS.U16 [R28+0x10800], R19 ;  /* 0x010800131c007388 */ /* 0x0003e80000000400 */
[----:B------:R1:W-:Y:S04]  /*1b580*/  STS.U16 [R28+0x10c00], R20 ;  /* 0x010c00141c007388 */ /* 0x0003e80000000400 */
[----:B------:R3:W-:Y:S04]  /*1b590*/  STS.U16 [R28+0x11400], R21 ;  /* 0x011400151c007388 */ /* 0x0007e80000000400 */
[----:B--2---:R2:W-:Y:S04]  /*1b5a0*/  STS.U16 [R28+0x12000], R0 ;  /* 0x012000001c007388 */ /* 0x0045e80000000400 */
[----:B0-----:R-:W4:Y:S01]  /*1b5b0*/  LDL.LU R18, [R1+0x5c] ;  /* 0x00005c0001127983 */ /* 0x001f220000300800 */
[----:B-1----:R-:W4:Y:S02]  /*1b5c0*/  LDL.LU R19, [R1+0x58] ;  /* 0x0000580001137983 */ /* 0x002f240000300800 */
[----:B------:R-:W4:Y:S01]  /*1b5d0*/  LDL.LU R20, [R1+0x54] ;  /* 0x0000540001147983 */ /* 0x000f220000300800 */
[----:B---3--:R-:W3:Y:S01]  /*1b5e0*/  LDL.LU R21, [R1+0x50] ;  /* 0x0000500001157983 */ /* 0x008ee20000300800 */
[----:B------:R-:W3:Y:S02]  /*1b5f0*/  LDL.LU R5, [R1+0x3c] ;  /* 0x00003c0001057983 */ /* 0x000ee40000300800 */
[----:B--2---:R-:W2:Y:S01]  /*1b600*/  LDL.LU R0, [R1+0x38] ;  /* 0x0000380001007983 */ /* 0x004ea20000300800 */
[----:B------:R0:W-:Y:S01]  /*1b610*/  STS.U16 [R28+0x11800], R22 ;  /* 0x011800161c007388 */ /* 0x0001e20000000400 */
[----:B------:R-:W2:Y:S03]  /*1b620*/  LDL.LU R4, [R1+0x30] ;  /* 0x0000300001047983 */ /* 0x000ea60000300800 */
[----:B------:R1:W-:Y:S04]  /*1b630*/  STS.U16 [R28+0x11c00], R23 ;  /* 0x011c00171c007388 */ /* 0x0003e80000000400 */
[----:B------:R1:W-:Y:S04]  /*1b640*/  STS.U16 [R28+0x12400], R25 ;  /* 0x012400191c007388 */ /* 0x0003e80000000400 */
[----:B------:R1:W-:Y:S04]  /*1b650*/  STS.U16 [R28+0x12800], R26 ;  /* 0x0128001a1c007388 */ /* 0x0003e80000000400 */
[----:B------:R1:W-:Y:S04]  /*1b660*/  STS.U16 [R28+0x12c00], R27 ;  /* 0x012c001b1c007388 */ /* 0x0003e80000000400 */
[----:B------:R1:W-:Y:S04]  /*1b670*/  STS.U16 [R28+0x13000], R29 ;  /* 0x0130001d1c007388 */ /* 0x0003e80000000400 */
[----:B0-----:R-:W2:Y:S01]  /*1b680*/  LDL.LU R22, [R1+0x2c] ;  /* 0x00002c0001167983 */ /* 0x001ea20000300800 */
[----:B-1----:R-:W2:Y:S02]  /*1b690*/  LDL.LU R23, [R1+0x28] ;  /* 0x0000280001177983 */ /* 0x002ea40000300800 */
[----:B------:R-:W2:Y:S01]  /*1b6a0*/  LDL.LU R25, [R1+0x24] ;  /* 0x0000240001197983 */ /* 0x000ea20000300800 */
[----:B------:R-:W2:Y:S01]  /*1b6b0*/  LDL.LU R26, [R1+0x20] ;  /* 0x00002000011a7983 */ /* 0x000ea20000300800 */
[----:B------:R-:W2:Y:S03]  /*1b6c0*/  LDL.LU R27, [R1+0x1c] ;  /* 0x00001c00011b7983 */ /* 0x000ea60000300800 */
[----:B------:R0:W-:Y:S01]  /*1b6d0*/  STS.U16 [R28+0x13400], R3 ;  /* 0x013400031c007388 */ /* 0x0001e20000000400 */
[----:B------:R-:W2:Y:S03]  /*1b6e0*/  LDL.LU R29, [R1+0x18] ;  /* 0x00001800011d7983 */ /* 0x000ea60000300800 */
[----:B0-----:R-:W2:Y:S01]  /*1b6f0*/  LDL.LU R3, [R1+0x14] ;  /* 0x0000140001037983 */ /* 0x001ea20000300800 */
[----:B------:R-:W2:Y:S03]  /*1b700*/  LDL.LU R2, [R1+0x8] ;  /* 0x0000080001027983 */ /* 0x000ea60000300800 */
[----:B----4-:R0:W-:Y:S04]  /*1b710*/  STS.U16 [R28+0x13800], R24 ;  /* 0x013800181c007388 */ /* 0x0101e80000000400 */
[----:B------:R1:W-:Y:S01]  /*1b720*/  STS.U16 [R28+0x13c00], R12 ;  /* 0x013c000c1c007388 */ /* 0x0003e20000000400 */
[----:B0-----:R-:W-:-:S03]  /*1b730*/  LOP3.LUT R24, R28, 0x20, RZ, 0x3c, !PT ;  /* 0x000000201c187812 */ /* 0x001fc600078e3cff */
[----:B-1----:R-:W4:Y:S01]  /*1b740*/  LDL.LU R12, [R1+0x3d3c] ;  /* 0x003d3c00010c7983 */ /* 0x002f220000300800 */
[----:B------:R0:W-:Y:S03]  /*1b750*/  STL [R1+0x1a18], R28 ;  /* 0x001a181c01007387 */ /* 0x0001e60000100800 */
[----:B------:R1:W-:Y:S01]  /*1b760*/  STS.U16 [R24+0x10100], R13 ;  /* 0x0101000d18007388 */ /* 0x0003e20000000400 */
[----:B------:R3:W-:Y:S02]  /*1b770*/  STS.U16 [R24+0x10500], R14 ;  /* 0x0105000e18007388 */ /* 0x0007e40000000400 */
[----:B------:R3:W-:Y:S02]  /*1b780*/  STS.U16 [R24+0x10900], R15 ;  /* 0x0109000f18007388 */ /* 0x0007e40000000400 */
[----:B------:R3:W-:Y:S01]  /*1b790*/  STS.U16 [R24+0x10d00], R16 ;  /* 0x010d001018007388 */ /* 0x0007e20000000400 */
[----:B------:R3:W-:Y:S04]  /*1b7a0*/  STS.U16 [R24+0x11100], R17 ;  /* 0x0111001118007388 */ /* 0x0007e80000000400 */
[----:B0-----:R-:W4:Y:S01]  /*1b7b0*/  LDL.LU R28, [R1+0xc] ;  /* 0x00000c00011c7983 */ /* 0x001f220000300800 */
[----:B------:R0:W-:Y:S03]  /*1b7c0*/  STS.U16 [R24+0x11500], R18 ;  /* 0x0115001218007388 */ /* 0x0001e60000000400 */
[----:B-1----:R-:W4:Y:S01]  /*1b7d0*/  LDL.LU R13, [R1+0x3d38] ;  /* 0x003d3800010d7983 */ /* 0x002f220000300800 */
[----:B---3--:R-:W3:Y:S03]  /*1b7e0*/  LDL.LU R14, [R1+0x3d34] ;  /* 0x003d3400010e7983 */ /* 0x008ee60000300800 */
[----:B------:R-:W3:Y:S01]  /*1b7f0*/  LDL.LU R15, [R1+0x3d30] ;  /* 0x003d3000010f7983 */ /* 0x000ee20000300800 */
[----:B------:R-:W3:Y:S03]  /*1b800*/  LDL.LU R16, [R1+0x3d2c] ;  /* 0x003d2c0001107983 */ /* 0x000ee60000300800 */
[----:B------:R-:W3:Y:S04]  /*1b810*/  LDL.LU R17, [R1+0x3d28] ;  /* 0x003d280001117983 */ /* 0x000ee80000300800 */
[----:B------:R1:W-:Y:S01]  /*1b820*/  STS.U16 [R24+0x11900], R19 ;  /* 0x0119001318007388 */ /* 0x0003e20000000400 */
[----:B0-----:R-:W3:Y:S02]  /*1b830*/  LDL.LU R18, [R1+0x3d24] ;  /* 0x003d240001127983 */ /* 0x001ee40000300800 */
[----:B------:R0:W-:Y:S02]  /*1b840*/  STS.U16 [R24+0x11d00], R20 ;  /* 0x011d001418007388 */ /* 0x0001e40000000400 */
[----:B------:R2:W-:Y:S01]  /*1b850*/  STS.U16 [R24+0x12100], R21 ;  /* 0x0121001518007388 */ /* 0x0005e20000000400 */
[----:B------:R-:W-:Y:S01]  /*1b860*/  STS.U16 [R24+0x12500], R5 ;  /* 0x0125000518007388 */ /* 0x000fe20000000400 */
[----:B--2---:R2:W-:Y:S03]  /*1b870*/  STS.U16 [R24+0x12900], R0 ;  /* 0x0129000018007388 */ /* 0x0045e60000000400 */
[----:B-1----:R-:W3:Y:S01]  /*1b880*/  LDL.LU R19, [R1+0x3d20] ;  /* 0x003d200001137983 */ /* 0x002ee20000300800 */
[----:B0-----:R-:W3:Y:S02]  /*1b890*/  LDL.LU R20, [R1+0x3d1c] ;  /* 0x003d1c0001147983 */ /* 0x001ee40000300800 */
[----:B------:R-:W3:Y:S01]  /*1b8a0*/  LDL.LU R21, [R1+0x3d18] ;  /* 0x003d180001157983 */ /* 0x000ee20000300800 */
[----:B--2---:R-:W2:Y:S04]  /*1b8b0*/  LDL.LU R0, [R1+0x3d14] ;  /* 0x003d140001007983 */ /* 0x004ea80000300800 */
[----:B------:R-:W0:Y:S04]  /*1b8c0*/  S2R R5, SR_TID.X ;  /* 0x0000000000057919 */ /* 0x000e280000002100 */
[----:B--2---:R1:W-:Y:S04]  /*1b8d0*/  STS.U16 [R24+0x12d00], R0 ;  /* 0x012d000018007388 */ /* 0x0043e80000000400 */
[----:B-1----:R-:W2:Y:S01]  /*1b8e0*/  LDL.LU R0, [R1+0x3d10] ;  /* 0x003d100001007983 */ /* 0x002ea20000300800 */
[----:B0-----:R-:W-:Y:S01]  /*1b8f0*/  SHF.R.S32.HI R5, RZ, 0x6, R5 ;  /* 0x00000006ff057819 */ /* 0x001fe20000011405 */
[----:B------:R2:W-:Y:S03]  /*1b900*/  STS.U16 [R24+0x13100], R4 ;  /* 0x0131000418007388 */ /* 0x0005e60000000400 */
[----:B------:R-:W-:Y:S01]  /*1b910*/  SGXT R5, R5, 0x1 ;  /* 0x000000010505781a */ /* 0x000fe20000000200 */
[----:B------:R0:W-:Y:S01]  /*1b920*/  STS.U16 [R24+0x13500], R22 ;  /* 0x0135001618007388 */ /* 0x0001e20000000400 */
[----:B------:R1:W-:Y:S02]  /*1b930*/  STS.U16 [R24+0x13900], R23 ;  /* 0x0139001718007388 */ /* 0x0003e40000000400 */
[----:B------:R0:W-:Y:S02]  /*1b940*/  STS.U16 [R24+0x13d00], R25 ;  /* 0x013d001918007388 */ /* 0x0001e40000000400 */
[----:B--2---:R-:W-:-:S05]  /*1b950*/  IMAD.SHL.U32 R4, R0, 0x2, RZ ;  /* 0x0000000200047824 */ /* 0x004fca00078e00ff */
[----:B------:R-:W-:Y:S02]  /*1b960*/  LOP3.LUT R4, R4, 0x90, R5, 0x78, !PT ;  /* 0x0000009004047812 */ /* 0x000fe400078e7805 */
[----:B------:R-:W2:Y:S01]  /*1b970*/  LDL.LU R5, [R1+0x10] ;  /* 0x0000100001057983 */ /* 0x000ea20000300800 */
[----:B0-----:R-:W3:Y:S01]  /*1b980*/  LDL.LU R22, [R1+0x3d0c] ;  /* 0x003d0c0001167983 */ /* 0x001ee20000300800 */
[----:B------:R-:W-:Y:S01]  /*1b990*/  LOP3.LUT R4, R4, 0x40, RZ, 0x3c, !PT ;  /* 0x0000004004047812 */ /* 0x000fe200078e3cff */
[----:B-1----:R-:W3:Y:S01]  /*1b9a0*/  LDL.LU R23, [R1+0x3d08] ;  /* 0x003d080001177983 */ /* 0x002ee20000300800 */
[----:B------:R-:W3:Y:S01]  /*1b9b0*/  LDL.LU R24, [R1+0x3d04] ;  /* 0x003d040001187983 */ /* 0x000ee20000300800 */
[----:B------:R-:W3:Y:S03]  /*1b9c0*/  LDL.LU R25, [R1+0x3d00] ;  /* 0x003d000001197983 */ /* 0x000ee60000300800 */
[----:B------:R0:W-:Y:S01]  /*1b9d0*/  STS.U16 [R4+0x10200], R26 ;  /* 0x0102001a04007388 */ /* 0x0001e20000000400 */
[----:B------:R1:W-:Y:S02]  /*1b9e0*/  STS.U16 [R4+0x10600], R27 ;  /* 0x0106001b04007388 */ /* 0x0003e40000000400 */
[----:B------:R4:W-:Y:S02]  /*1b9f0*/  STS.U16 [R4+0x10a00], R29 ;  /* 0x010a001d04007388 */ /* 0x0009e40000000400 */
[----:B------:R4:W-:Y:S01]  /*1ba00*/  STS.U16 [R4+0x10e00], R3 ;  /* 0x010e000304007388 */ /* 0x0009e20000000400 */
[----:B0-----:R-:W3:Y:S01]  /*1ba10*/  LDL.LU R26, [R1+0x3cfc] ;  /* 0x003cfc00011a7983 */ /* 0x001ee20000300800 */
[----:B-1----:R-:W3:Y:S02]  /*1ba20*/  LDL.LU R27, [R1+0x3cf8] ;  /* 0x003cf800011b7983 */ /* 0x002ee40000300800 */
[----:B----4-:R-:W4:Y:S02]  /*1ba30*/  LDL.LU R29, [R1+0x3cf4] ;  /* 0x003cf400011d7983 */ /* 0x010f240000300800 */
[----:B------:R-:W3:Y:S01]  /*1ba40*/  LDL.LU R3, [R1+0x3cf0] ;  /* 0x003cf00001037983 */ /* 0x000ee20000300800 */
[----:B--2---:R-:W-:Y:S01]  /*1ba50*/  STS.U16 [R4+0x11200], R5 ;  /* 0x0112000504007388 */ /* 0x004fe20000000400 */
[----:B------:R-:W-:Y:S02]  /*1ba60*/  STS.U16 [R4+0x11600], R28 ;  /* 0x0116001c04007388 */ /* 0x000fe40000000400 */
[----:B------:R-:W-:Y:S01]  /*1ba70*/  STS.U16 [R4+0x11a00], R2 ;  /* 0x011a000204007388 */ /* 0x000fe20000000400 */
[----:B---3--:R0:W-:Y:S04]  /*1ba80*/  STS.U16 [R4+0x11e00], R3 ;  /* 0x011e000304007388 */ /* 0x0081e80000000400 */
[----:B0-----:R-:W2:Y:S01]  /*1ba90*/  LDL.LU R3, [R1+0x3cec] ;  /* 0x003cec0001037983 */ /* 0x001ea20000300800 */
[----:B----4-:R0:W-:Y:S03]  /*1baa0*/  STS.U16 [R4+0x12200], R29 ;  /* 0x0122001d04007388 */ /* 0x0101e60000000400 */
[----:B0-----:R-:W0:Y:S01]  /*1bab0*/  S2R R29, SR_TID.X ;  /* 0x00000000001d7919 */ /* 0x001e220000002100 */
[----:B------:R-:W-:-:S02]  /*1bac0*/  IMAD.SHL.U32 R0, R0, 0x2, RZ ;  /* 0x0000000200007824 */ /* 0x000fc400078e00ff */
[----:B------:R-:W-:Y:S02]  /*1bad0*/  STS.U16 [R4+0x12600], R27 ;  /* 0x0126001b04007388 */ /* 0x000fe40000000400 */
[----:B------:R-:W-:Y:S01]  /*1bae0*/  STS.U16 [R4+0x12a00], R26 ;  /* 0x012a001a04007388 */ /* 0x000fe20000000400 */
[----:B------:R-:W-:Y:S01]  /*1baf0*/  STS.U16 [R4+0x12e00], R25 ;  /* 0x012e001904007388 */ /* 0x000fe20000000400 */
[----:B------:R-:W-:Y:S02]  /*1bb00*/  STS.U16 [R4+0x13200], R24 ;  /* 0x0132001804007388 */ /* 0x000fe40000000400 */
[----:B------:R-:W-:Y:S02]  /*1bb10*/  STS.U16 [R4+0x13600], R23 ;  /* 0x0136001704007388 */ /* 0x000fe40000000400 */
[----:B------:R-:W-:Y:S01]  /*1bb20*/  STS.U16 [R4+0x13a00], R22 ;  /* 0x013a001604007388 */ /* 0x000fe20000000400 */
[----:B------:R-:W-:Y:S01]  /*1bb30*/  STS.U16 [R4+0x13e00], R21 ;  /* 0x013e001504007388 */ /* 0x000fe20000000400 */
[----:B0-----:R-:W-:-:S04]  /*1bb40*/  SHF.R.S32.HI R2, RZ, 0x6, R29 ;  /* 0x00000006ff027819 */ /* 0x001fc8000001141d */
[----:B------:R-:W-:-:S04]  /*1bb50*/  SGXT R2, R2, 0x1 ;  /* 0x000000010202781a */ /* 0x000fc80000000200 */
[----:B------:R-:W-:-:S04]  /*1bb60*/  LOP3.LUT R0, R0, 0x90, R2, 0x78, !PT ;  /* 0x0000009000007812 */ /* 0x000fc800078e7802 */
[----:B------:R-:W-:Y:S01]  /*1bb70*/  LOP3.LUT R0, R0, 0x60, RZ, 0x3c, !PT ;  /* 0x0000006000007812 */ /* 0x000fe200078e3cff */
[----:B------:R-:W0:Y:S01]  /*1bb80*/  S2R R5, SR_TID.X ;  /* 0x0000000000057919 */ /* 0x000e220000002100 */
[----:B------:R-:W-:Y:S01]  /*1bb90*/  IMAD.SHL.U32 R29, R29, 0x2, RZ ;  /* 0x000000021d1d7824 */ /* 0x000fe200078e00ff */
[----:B0-----:R-:W-:-:S05]  /*1bba0*/  LOP3.LUT R5, R5, 0x7, RZ, 0xc0, !PT ;  /* 0x0000000705057812 */ /* 0x001fca00078ec0ff */
[----:B------:R-:W-:-:S05]  /*1bbb0*/  IMAD R5, R5, 0x90, RZ ;  /* 0x0000009005057824 */ /* 0x000fca00078e02ff */
[----:B------:R-:W-:Y:S01]  /*1bbc0*/  LOP3.LUT R29, R5, 0x30, R29, 0x78, !PT ;  /* 0x00000030051d7812 */ /* 0x000fe200078e781d */
[----:B--2---:R0:W-:Y:S01]  /*1bbd0*/  STS.U16 [R0+0x13f00], R3 ;  /* 0x013f000300007388 */ /* 0x0041e20000000400 */
        /* <DEDUP_REMOVED lines=15> */
[----:B------:R-:W-:Y:S06]  /*1bcd0*/  BAR.SYNC.DEFER_BLOCKING 0x0 ;  /* 0x0000000000007b1d */ /* 0x000fec0000010000 */
[----:B0-----:R-:W2:Y:S04]  /*1bce0*/  LDL.LU R3, [R1+0x3ce8] ;  /* 0x003ce80001037983 */ /* 0x001ea80000300800 */
[----:B------:R-:W0:Y:S04]  /*1bcf0*/  LDSM.16.M88.4 R8, [R29+0x10000] ;  /* 0x010000001d08783b */ /* 0x000e280000000200 */
[----:B------:R-:W1:Y:S04]  /*1bd00*/  LDSM.16.M88.4 R24, [R29+0x10c00] ;  /* 0x010c00001d18783b */ /* 0x000e680000000200 */
[----:B------:R-:W3:Y:S04]  /*1bd10*/  LDSM.16.M88.4 R4, [R29+0x10800] ;  /* 0x010800001d04783b */ /* 0x000ee80000000200 */
[----:B------:R-:W4:Y:S04]  /*1bd20*/  LDSM.16.M88.4 R16, [R29+0x10400] ;  /* 0x010400001d10783b */ /* 0x000f280000000200 */
[----:B------:R-:W-:Y:S04]  /*1bd30*/  LDSM.16.M88.4 R12, [R29+0x11800] ;  /* 0x011800001d0c783b */ /* 0x000fe80000000200 */
[----:B0-----:R-:W-:Y:S01]  /*1bd40*/  STL.64 [R1+0x20], R8 ;  /* 0x0000200801007387 */ /* 0x001fe20000100a00 */
[----:B------:R-:W-:Y:S02]  /*1bd50*/  STL.64 [R1+0x28], R10 ;  /* 0x0000280a01007387 */ /* 0x000fe40000100a00 */
[----:B-1----:R-:W-:Y:S02]  /*1bd60*/  STL.64 [R1+0x3cc0], R26 ;  /* 0x003cc01a01007387 */ /* 0x002fe40000100a00 */
[----:B---3--:R-:W-:Y:S01]  /*1bd70*/  STL.64 [R1], R4 ;  /* 0x0000000401007387 */ /* 0x008fe20000100a00 */
[----:B------:R-:W0:Y:S04]  /*1bd80*/  LDSM.16.M88.4 R8, [R29+0x11000] ;  /* 0x011000001d08783b */ /* 0x000e280000000200 */
[----:B------:R-:W-:Y:S02]  /*1bd90*/  STL.64 [R1+0x8], R6 ;  /* 0x0000080601007387 */ /* 0x000fe40000100a00 */
[----:B------:R-:W1:Y:S04]  /*1bda0*/  LDSM.16.M88.4 R4, [R29+0x11400] ;  /* 0x011400001d04783b */ /* 0x000e680000000200 */
[----:B----4-:R-:W-:Y:S02]  /*1bdb0*/  STL.64 [R1+0x10], R16 ;  /* 0x0000101001007387 */ /* 0x010fe40000100a00 */
[----:B------:R-:W-:Y:S01]  /*1bdc0*/  STL.64 [R1+0x18], R18 ;  /* 0x0000181201007387 */ /* 0x000fe20000100a00 */
[----:B------:R-:W-:Y:S01]  /*1bdd0*/  STL.64 [R1+0x3ce0], R16 ;  /* 0x003ce01001007387 */ /* 0x000fe20000100a00 */
[----:B------:R3:W-:Y:S03]  /*1bde0*/  STL.64 [R1+0x3cb8], R24 ;  /* 0x003cb81801007387 */ /* 0x0007e60000100a00 */
[----:B0-----:R-:W-:Y:S01]  /*1bdf0*/  STL [R1+0x367c], R10 ;  /* 0x00367c0a01007387 */ /* 0x001fe20000100800 */
[----:B------:R-:W-:Y:S02]  /*1be00*/  STL [R1+0x3678], R11 ;  /* 0x0036780b01007387 */ /* 0x000fe40000100800 */
[----:B-1----:R-:W-:Y:S02]  /*1be10*/  STL [R1+0x3564], R6 ;  /* 0x0035640601007387 */ /* 0x002fe40000100800 */
[----:B------:R-:W-:Y:S01]  /*1be20*/  STL [R1+0x3560], R7 ;  /* 0x0035600701007387 */ /* 0x000fe20000100800 */
[----:B------:R-:W-:Y:S01]  /*1be30*/  STL.64 [R1+0x3cb0], R4 ;  /* 0x003cb00401007387 */ /* 0x000fe20000100a00 */
[----:B------:R-:W-:Y:S02]  /*1be40*/  STL.64 [R1+0x30], R12 ;  /* 0x0000300c01007387 */ /* 0x000fe40000100a00 */
[----:B------:R-:W-:Y:S02]  /*1be50*/  STL.64 [R1+0x38], R14 ;  /* 0x0000380e01007387 */ /* 0x000fe40000100a00 */
[----:B---3--:R-:W3:Y:S01]  /*1be60*/  LDL.64 R24, [R1] ;  /* 0x0000000001187983 */ /* 0x008ee20000100a00 */
[----:B------:R-:W0:Y:S04]  /*1be70*/  LDSM.16.M88.4 R4, [R29+0x11c00] ;  /* 0x011c00001d04783b */ /* 0x000e280000000200 */
[----:B------:R-:W4:Y:S01]  /*1be80*/  LDL.64 R16, [R1+0x20] ;  /* 0x0000200001107983 */ /* 0x000f220000100a00 */
[----:B------:R-:W-:-:S02]  /*1be90*/  IMAD.MOV.U32 R2, RZ, RZ, R13 ;  /* 0x000000ffff027224 */ /* 0x000fc400078e000d */
[----:B------:R-:W-:Y:S01]  /*1bea0*/  LDSM.16.M88.4 R12, [R29+0x12400] ;  /* 0x012400001d0c783b */ /* 0x000fe20000000200 */
[----:B--2---:R-:W-:Y:S04]  /*1beb0*/  LDSM.16.MT88.4 R20, [R3] ;  /* 0x000000000314783b */ /* 0x004fe80000004200 */
[----:B---3--:R-:W-:Y:S02]  /*1bec0*/  STL.64 [R1+0x3cd8], R24 ;  /* 0x003cd81801007387 */ /* 0x008fe40000100a00 */
[----:B------:R-:W1:Y:S04]  /*1bed0*/  LDSM.16.M88.4 R24, [R29+0x12000] ;  /* 0x012000001d18783b */ /* 0x000e680000000200 */
[----:B0-----:R-:W-:Y:S02]  /*1bee0*/  STL.64 [R1+0x150], R4 ;  /* 0x0001500401007387 */ /* 0x001fe40000100a00 */
[----:B------:R-:W-:Y:S02]  /*1bef0*/  STL.64 [R1+0x158], R6 ;  /* 0x0001580601007387 */ /* 0x000fe40000100a00 */
[----:B------:R-:W0:Y:S04]  /*1bf00*/  LDSM.16.M88.4 R4, [R29+0x12800] ;  /* 0x012800001d04783b */ /* 0x000e280000000200 */
[----:B-1----:R-:W-:Y:S01]  /*1bf10*/  STL.64 [R1+0x140], R24 ;  /* 0x0001401801007387 */ /* 0x002fe20000100a00 */
[----:B------:R-:W-:Y:S02]  /*1bf20*/  STL.64 [R1+0x148], R26 ;  /* 0x0001481a01007387 */ /* 0x000fe40000100a00 */
[----:B------:R-:W-:Y:S02]  /*1bf30*/  STL.64 [R1+0x130], R12 ;  /* 0x0001300c01007387 */ /* 0x000fe40000100a00 */
[----:B------:R-:W-:Y:S01]  /*1bf40*/  STL.64 [R1+0x138], R14 ;  /* 0x0001380e01007387 */ /* 0x000fe20000100a00 */
[----:B0-----:R-:W-:Y:S01]  /*1bf50*/  STL.64 [R1+0x120], R4 ;  /* 0x0001200401007387 */ /* 0x001fe20000100a00 */
[----:B------:R-:W-:-:S02]  /*1bf60*/  IMAD.MOV.U32 R28, RZ, RZ, R4 ;  /* 0x000000ffff1c7224 */ /* 0x000fc400078e0004 */
[----:B------:R-:W-:Y:S02]  /*1bf70*/  STL.64 [R1+0x128], R6 ;  /* 0x0001280601007387 */ /* 0x000fe40000100a00 */
[----:B------:R-:W-:Y:S01]  /*1bf80*/  IMAD.MOV.U32 R0, RZ, RZ, R5 ;  /* 0x000000ffff007224 */ /* 0x000fe200078e0005 */
[----:B------:R-:W-:Y:S04]  /*1bf90*/  LDSM.16.M88.4 R12, [R29+0x13800] ;  /* 0x013800001d0c783b */ /* 0x000fe80000000200 */
[----:B------:R-:W0:Y:S04]  /*1bfa0*/  LDSM.16.M88.4 R4, [R29+0x12c00] ;  /* 0x012c00001d04783b */ /* 0x000e280000000200 */
[----:B------:R-:W-:Y:S01]  /*1bfb0*/  STL [R1+0x3cac], R0 ;  /* 0x003cac0001007387 */ /* 0x000fe20000100800 */
[----:B------:R-:W-:Y:S03]  /*1bfc0*/  STL [R1+0x3ca8], R28 ;  /* 0x003ca81c01007387 */ /* 0x000fe60000100800 */
[----:B0-----:R-:W-:Y:S01]  /*1bfd0*/  STL.64 [R1+0x110], R4 ;  /* 0x0001100401007387 */ /* 0x001fe20000100a00 */
[----:B------:R-:W-:-:S02]  /*1bfe0*/  IMAD.MOV.U32 R11, RZ, RZ, R4 ;  /* 0x000000ffff0b7224 */ /* 0x000fc400078e0004 */
[----:B------:R-:W-:Y:S02]  /*1bff0*/  STL.64 [R1+0x118], R6 ;  /* 0x0001180601007387 */ /* 0x000fe40000100a00 */
[----:B------:R-:W-:Y:S01]  /*1c000*/  IMAD.MOV.U32 R10, RZ, RZ, R5 ;  /* 0x000000ffff0a7224 */ /* 0x000fe200078e0005 */
[----:B------:R-:W2:Y:S04]  /*1c010*/  LDL.LU.64 R24, [R1+0xfb0] ;  /* 0x000fb00001187983 */ /* 0x000ea80000300a00 */
[----:B------:R-:W0:Y:S01]  /*1c020*/  LDSM.16.M88.4 R4, [R29+0x13000] ;  /* 0x013000001d04783b */ /* 0x000e220000000200 */
[----:B------:R-:W2:Y:S02]  /*1c030*/  LDL.LU.64 R26, [R1+0xfb8] ;  /* 0x000fb800011a7983 */ /* 0x000ea40000300a00 */
[----:B------:R-:W-:Y:S02]  /*1c040*/  STL.64 [R1+0x3cd0], R10 ;  /* 0x003cd00a01007387 */ /* 0x000fe40000100a00 */
[----:B------:R1:W-:Y:S02]  /*1c050*/  STL.64 [R1+0x3cc8], R8 ;  /* 0x003cc80801007387 */ /* 0x0003e40000100a00 */
[----:B-1----:R-:W3:Y:S01]  /*1c060*/  LDL.LU.64 R8, [R1+0xfa0] ;  /* 0x000fa00001087983 */ /* 0x002ee20000300a00 */
[----:B------:R-:W3:Y:S03]  /*1c070*/  LDL.LU.64 R10, [R1+0xfa8] ;  /* 0x000fa800010a7983 */ /* 0x000ee60000300a00 */
[----:B0-----:R-:W-:Y:S01]  /*1c080*/  STL.64 [R1+0x100], R4 ;  /* 0x0001000401007387 */ /* 0x001fe20000100a00 */
[----:B------:R-:W-:Y:S02]  /*1c090*/  STL.64 [R1+0x108], R6 ;  /* 0x0001080601007387 */ /* 0x000fe40000100a00 */
[----:B------:R-:W0:Y:S02]  /*1c0a0*/  LDSM.16.M88.4 R4, [R29+0x13400] ;  /* 0x013400001d04783b */ /* 0x000e240000000200 */
[----:B0-----:R0:W-:Y:S02]  /*1c0b0*/  STL.64 [R1+0xf0], R4 ;  /* 0x0000f00401007387 */ /* 0x0011e40000100a00 */
[----:B------:R-:W-:-:S02]  /*1c0c0*/  IMAD.MOV.U32 R0, RZ, RZ, R4 ;  /* 0x000000ffff007224 */ /* 0x000fc400078e0004 */
[----:B------:R1:W-:Y:S02]  /*1c0d0*/  STL.64 [R1+0xf8], R6 ;  /* 0x0000f80601007387 */ /* 0x0003e40000100a00 */
[----:B------:R-:W-:Y:S02]  /*1c0e0*/  IMAD.MOV.U32 R28, RZ, RZ, R5 ;  /* 0x000000ffff1c7224 */ /* 0x000fe400078e0005 */
[----:B0-----:R-:W2:Y:S01]  /*1c0f0*/  LDL.LU.64 R4, [R1+0xf90] ;  /* 0x000f900001047983 */ /* 0x001ea20000300a00 */
[----:B-1----:R-:W2:Y:S02]  /*1c100*/  LDL.LU.64 R6, [R1+0xf98] ;  /* 0x000f980001067983 */ /* 0x002ea40000300a00 */
[----:B------:R-:W-:Y:S02]  /*1c110*/  STL.64 [R1+0xe0], R12 ;  /* 0x0000e00c01007387 */ /* 0x000fe40000100a00 */
[----:B------:R-:W-:Y:S02]  /*1c120*/  STL.64 [R1+0xe8], R14 ;  /* 0x0000e80e01007387 */ /* 0x000fe40000100a00 */
[----:B------:R-:W0:Y:S04]  /*1c130*/  LDSM.16.M88.4 R12, [R29+0x13c00] ;  /* 0x013c00001d0c783b */ /* 0x000e280000000200 */
[----:B0-----:R-:W-:Y:S01]  /*1c140*/  STL.64 [R1+0xd0], R12 ;  /* 0x0000d00c01007387 */ /* 0x001fe20000100a00 */
[----:B------:R-:W-:Y:S02]  /*1c150*/  STL.64 [R1+0xd8], R14 ;  /* 0x0000d80e01007387 */ /* 0x000fe40000100a00 */
[----:B------:R-:W0:Y:S02]  /*1c160*/  LDSM.16.MT88.4 R12, [R3+0x80] ;  /* 0x00008000030c783b */ /* 0x000e240000004200 */
[----:B0-----:R-:W-:Y:S02]  /*1c170*/  STL.64 [R1+0x3c40], R14 ;  /* 0x003c400e01007387 */ /* 0x001fe40000100a00 */
[----:B------:R0:W-:Y:S02]  /*1c180*/  STL.64 [R1+0x3c38], R12 ;  /* 0x003c380c01007387 */ /* 0x0001e40000100a00 */
[----:B0-----:R-:W4:Y:S01]  /*1c190*/  LDL.LU.64 R12, [R1+0xfc0] ;  /* 0x000fc000010c7983 */ /* 0x001f220000300a00 */
[----:B------:R-:W4:Y:S02]  /*1c1a0*/  LDL.LU.64 R14, [R1+0xfc8] ;  /* 0x000fc800010e7983 */ /* 0x000f240000300a00 */
[C---:B----4-:R-:W-:Y:S11]  /*1c1b0*/  HMMA.16816.F32.BF16 R12, R20.reuse, R16, R12 ;  /* 0x00000010140c723c */ /* 0x050ff6000004180c */
[----:B------:R-:W-:Y:S11]  /*1c1c0*/  @!UPT UIADD3 URZ, URZ, URZ, URZ ;  /* 0x0000003f3f3ff290 */ /* 0x000ff6000fffe03f */
[----:B------:R-:W-:Y:S01]  /*1c1d0*/  @!UPT UIADD3 URZ, URZ, URZ, URZ ;  /* 0x0000003f3f3ff290 */ /* 0x000fe2000fffe03f */
[----:B------:R-:W-:Y:S01]  /*1c1e0*/  STL.64 [R1+0x520], R12 ;  /* 0x0005200c01007387 */ /* 0x000fe20000100a00 */
[----:B------:R0:W-:Y:S02]  /*1c1f0*/  STL.64 [R1+0x528], R14 ;  /* 0x0005280e01007387 */ /* 0x0001e40000100a00 */
[----:B0-----:R-:W-:Y:S02]  /*1c200*/  IMAD.MOV.U32 R15, RZ, RZ, R16 ;  /* 0x000000ffff0f7224 */ /* 0x001fe400078e0010 */
[----:B------:R-:W-:Y:S02]  /*1c210*/  IMAD.MOV.U32 R14, RZ, RZ, R17 ;  /* 0x000000ffff0e7224 */ /* 0x000fe400078e0011 */
[----:B------:R-:W2:Y:S02]  /*1c220*/  LDL.LU.64 R16, [R1+0x3ce0] ;  /* 0x003ce00001107983 */ /* 0x000ea40000300a00 */
[C---:B--2---:R-:W-:Y:S02]  /*1c230*/  HMMA.16816.F32.BF16 R16, R20.reuse, R16, R24 ;  /* 0x000000101410723c */ /* 0x044fe40000041818 */
[----:B------:R-:W3:Y:S11]  /*1c240*/  LDL.LU.64 R24, [R1+0x3cd8] ;  /* 0x003cd80001187983 */ /* 0x000ef60000300a00 */
[----:B------:R-:W-:Y:S10]  /*1c250*/  @!UPT UIADD3 URZ, URZ, URZ, URZ ;  /* 0x0000003f3f3ff290 */ /* 0x000ff4000fffe03f */
[----:B------:R0:W-:Y:S01]  /*1c260*/  STL.64 [R1+0x510], R16 ;  /* 0x0005101001007387 */ /* 0x0001e20000100a00 */
[----:B------:R-:W-:Y:S02]  /*1c270*/  IMAD.MOV.U32 R29, RZ, RZ, R19 ;  /* 0x000000ffff1d7224 */ /* 0x000fe400078e0013 */
[----:B------:R1:W-:Y:S01]  /*1c280*/  STL [R1+0x518], R18 ;  /* 0x0005181201007387 */ /* 0x0003e20000100800 */
[----:B0-----:R-:W2:Y:S01]  /*1c290*/  LDL.LU.64 R16, [R1+0xdb0] ;  /* 0x000db00001107983 */ /* 0x001ea20000300a00 */
[----:B-1----:R-:W2:Y:S02]  /*1c2a0*/  LDL.LU.64 R18, [R1+0xdb8] ;  /* 0x000db80001127983 */ /* 0x002ea40000300a00 */
[----:B------:R-:W-:Y:S01]  /*1c2b0*/  STL [R1+0x3610], R29 ;  /* 0x0036101d01007387 */ /* 0x000fe20000100800 */
[C---:B---3--:R-:W-:Y:S01]  /*1c2c0*/  HMMA.16816.F32.BF16 R8, R20.reuse, R24, R8 ;  /* 0x000000181408723c */ /* 0x048fe20000041808 */
[----:B------:R-:W-:Y:S02]  /*1c2d0*/  IMAD.MOV.U32 R13, RZ, RZ, R24 ;  /* 0x000000ffff0d7224 */ /* 0x000fe400078e0018 */
[----:B------:R-:W-:Y:S11]  /*1c2e0*/  IMAD.MOV.U32 R12, RZ, RZ, R25 ;  /* 0x000000ffff0c7224 */ /* 0x000ff600078e0019 */
[----:B------:R-:W-:Y:S09]  /*1c2f0*/  @!UPT UIADD3 URZ, URZ, URZ, URZ ;  /* 0x0000003f3f3ff290 */ /* 0x000ff2000fffe03f */
[----:B------:R-:W-:Y:S01]  /*1c300*/  STL.64 [R1+0x500], R8 ;  /* 0x0005000801007387 */ /* 0x000fe20000100a00 */
[----:B------:R0:W-:Y:S03]  /*1c310*/  STL.64 [R1+0x508], R10 ;  /* 0x0005080a01007387 */ /* 0x0001e60000100a00 */
[----:B0-----:R-:W3:Y:S01]  /*1c320*/  LDL.LU.64 R10, [R1+0x3cd0] ;  /* 0x003cd000010a7983 */ /* 0x001ee20000300a00 */
[----:B------:R-:W4:Y:S02]  /*1c330*/  LDL.LU.64 R8, [R1+0x3cc8] ;  /* 0x003cc80001087983 */ /* 0x000f240000300a00 */
[----:B------:R-:W2:Y:S02]  /*1c340*/  LDL.LU.64 R26, [R1+0x3cc0] ;  /* 0x003cc000011a7983 */ /* 0x000ea40000300a00 */
[----:B------:R-:W2:Y:S02]  /*1c350*/  LDL.LU.64 R24, [R1+0x3cb8] ;  /* 0x003cb80001187983 */ /* 0x000ea40000300a00 */
[C---:B--2---:R-:W-:Y:S11]  /*1c360*/  HMMA.16816.F32.BF16 R4, R20.reuse, R24, R4 ;  /* 0x000000181404723c */ /* 0x044ff60000041804 */
[----:B------:R-:W-:Y:S11]  /*1c370*/  @!UPT UIADD3 URZ, URZ, URZ, URZ ;  /* 0x0000003f3f3ff290 */ /* 0x000ff6000fffe03f */
[----:B------:R-:W-:Y:S01]  /*1c380*/  @!UPT UIADD3 URZ, URZ, URZ, URZ ;  /* 0x0000003f3f3ff290 */ /* 0x000fe2000fffe03f */
[----:B------:R0:W-:Y:S01]  /*1c390*/  STL.64 [R1+0x4f0], R4 ;  /* 0x0004f00401007387 */ /* 0x0001e20000100a00 */
[----:B------:R-:W-:Y:S03]  /*1c3a0*/  STL.64 [R1+0x4f8], R6 ;  /* 0x0004f80601007387 */ /* 0x000fe60000100a00 */
[----:B0-----:R-:W2:Y:S01]  /*1c3b0*/  LDL.LU.64 R4, [R1+0x3cb0] ;  /* 0x003cb00001047983 */ /* 0x001ea20000300a00 */
[----:B------:R-:W-:Y:S02]  /*1c3c0*/  STL.64 [R1+0x3bf0], R26 ;  /* 0x003bf01a01007387 */ /* 0x000fe40000100a00 */
[----:B------:R0:W-:Y:S02]  /*1c3d0*/  STL.64 [R1+0x3be8], R24 ;  /* 0x003be81801007387 */ /* 0x0001e40000100a00 */
[----:B0-----:R-:W4:Y:S01]  /*1c3e0*/  LDL.LU.64 R24, [R1+0xde0] ;  /* 0x000de00001187983 */ /* 0x001f220000300a00 */
[----:B------:R-:W4:Y:S01]  /*1c3f0*/  LDL.LU.64 R26, [R1+0xde8] ;  /* 0x000de800011a7983 */ /* 0x000f220000300a00 */
[C---:B--2---:R-:W-:Y:S08]  /*1c400*/  HMMA.16816.F32.BF16 R16, R20.reuse, R4, R16 ;  /* 0x000000041410723c */ /* 0x044ff00000041810 */
[----:B----4-:R-:W-:Y:S11]  /*1c410*/  HMMA.16816.F32.BF16 R24, R20, R8, R24 ;  /* 0x000000081418723c */ /* 0x010ff60000041818 */
[----:B------:R-:W-:Y:S11]  /*1c420*/  @!UPT UIADD3 URZ, URZ, URZ, URZ ;  /* 0x0000003f3f3ff290 */ /* 0x000ff6000fffe03f */
[----:B------:R-:W-:Y:S02]  /*1c430*/  @!UPT UIADD3 URZ, URZ, URZ, URZ ;  /* 0x0000003f3f3ff290 */ /* 0x000fe4000fffe03f */
[----:B------:R-:W-:Y:S02]  /*1c440*/  IMAD.MOV.U32 R7, RZ, RZ, R25 ;  /* 0x000000ffff077224 */ /* 0x000fe400078e0019 */
[----:B------:R-:W-:Y:S01]  /*1c450*/  IMAD.MOV.U32 R6, RZ, RZ, R24 ;  /* 0x000000ffff067224 */ /* 0x000fe200078e0018 */
[----:B------:R-:W-:Y:S01]  /*1c460*/  STL.64 [R1+0x4e8], R26 ;  /* 0x0004e81a01007387 */ /* 0x000fe20000100a00 */
[----:B------:R0:W-:Y:S02]  /*1c470*/  STL.64 [R1+0x3ca0], R8 ;  /* 0x003ca00801007387 */ /* 0x0001e40000100a00 */
[----:B------:R-:W-:Y:S02]  /*1c480*/  IMAD.MOV.U32 R24, RZ, RZ, R13 ;  /* 0x000000ffff187224 */ /* 0x000fe400078e000d */
[----:B------:R-:W-:Y:S02]  /*1c490*/  IMAD.MOV.U32 R25, RZ, RZ, R12 ;  /* 0x000000ffff197224 */ /* 0x000fe400078e000c */
[----:B---3--:R-:W-:-:S02]  /*1c4a0*/  IMAD.MOV.U32 R12, RZ, RZ, R11 ;  /* 0x000000ffff0c7224 */ /* 0x008fc400078e000b */
[----:B------:R-:W-:Y:S01]  /*1c4b0*/  IMAD.MOV.U32 R13, RZ, RZ, R10 ;  /* 0x000000ffff0d7224 */ /* 0x000fe200078e000a */
[----:B0-----:R-:W2:Y:S01]  /*1c4c0*/  LDL R8, [R1+0x30] ;  /* 0x0000300001087983 */ /* 0x001ea20000100800 */
[----:B------:R-:W-:Y:S02]  /*1c4d0*/  STL [R1+0x3854], R7 ;  /* 0x0038540701007387 */ /* 0x000fe40000100800 */
[----:B------:R-:W-:Y:S02]  /*1c4e0*/  STL [R1+0x3850], R6 ;  /* 0x0038500601007387 */ /* 0x000fe40000100800 */
[----:B------:R-:W-:Y:S01]  /*1c4f0*/  STL.64 [R1+0x4d0], R16 ;  /* 0x0004d01001007387 */ /* 0x000fe20000100a00 */
[----:B------:R-:W-:Y:S01]  /*1c500*/  STL [R1+0x4d8], R18 ;  /* 0x0004d81201007387 */ /* 0x000fe20000100800 */
[----:B------:R0:W-:Y:S03]  /*1c510*/  STL.64 [R1+0x3c50], R4 ;  /* 0x003c500401007387 */ /* 0x0001e60000100a00 */
[----:B0-----:R-:W3:Y:S01]  /*1c520*/  LDL.64 R4, [R1+0x150] ;  /* 0x0001500001047983 */ /* 0x001ee20000100a00 */
[----:B------:R0:W-:Y:S03]  /*1c530*/  STL.64 [R1+0x3c88], R12 ;  /* 0x003c880c01007387 */ /* 0x0001e60000100a00 */
[----:B0-----:R-:W4:Y:S01]  /*1c540*/  LDL.64 R12, [R1+0x130] ;  /* 0x00013000010c7983 */ /* 0x001f220000100a00 */
[----:B------:R-:W-:-:S02]  /*1c550*/  IMAD.MOV.U32 R9, RZ, RZ, R2 ;  /* 0x000000ffff097224 */ /* 0x000fc400078e0002 */
[----:B------:R-:W-:Y:S02]  /*1c560*/  IMAD.MOV.U32 R2, RZ, RZ, R19 ;  /* 0x000000ffff027224 */ /* 0x000fe400078e0013 */
[----:B------:R-:W0:Y:S04]  /*1c570*/  LDSM.16.MT88.4 R16, [R3+0x100] ;  /* 0x000100000310783b */ /* 0x000e280000004200 */
[----:B----4-:R1:W-:Y:S04]  /*1c580*/  STL.64 [R1+0x3c98], R12 ;  /* 0x003c980c01007387 */ /* 0x0103e80000100a00 */
[----:B-1----:R-:W4:Y:S01]  /*1c590*/  LDL.64 R12, [R1+0x140] ;  /* 0x00014000010c7983 */ /* 0x002f220000100a00 */
[----:B------:R1:W-:Y:S03]  /*1c5a0*/  STL.64 [R1+0x3c08], R24 ;  /* 0x003c081801007387 */ /* 0x0003e60000100a00 */
[----:B-1----:R-:W2:Y:S01]  /*1c5b0*/  LDL.LU.64 R24, [R1+0xdd0] ;  /* 0x000dd00001187983 */ /* 0x002ea20000300a00 */
[----:B------:R-:W2:Y:S02]  /*1c5c0*/  LDL.LU.64 R26, [R1+0xdd8] ;  /* 0x000dd800011a7983 */ /* 0x000ea40000300a00 */
[----:B------:R-:W-:Y:S02]  /*1c5d0*/  STL [R1+0x3614], R2 ;  /* 0x0036140201007387 */ /* 0x000fe40000100800 */
[----:B------:R-:W-:Y:S01]  /*1c5e0*/  STL [R1+0x3bd0], R3 ;  /* 0x003bd00301007387 */ /* 0x000fe20000100800 */
[----:B0-----:R-:W-:Y:S01]  /*1c5f0*/  STL.64 [R1+0x3b68], R18 ;  /* 0x003b681201007387 */ /* 0x001fe20000100a00 */
[----:B------:R0:W-:Y:S03]  /*1c600*/  STL.64 [R1+0x3b60], R16 ;  /* 0x003b601001007387 */ /* 0x0001e60000100a00 */
[----:B0-----:R-:W3:Y:S01]  /*1c610*/  LDL.64 R16, [R1+0xd0] ;  /* 0x0000d00001107983 */ /* 0x001ee20000100a00 */
[C---:B--2---:R-:W-:Y:S03]  /*1c620*/  HMMA.16816.F32.BF16 R24, R20.reuse, R8, R24 ;  /* 0x000000081418723c */ /* 0x044fe60000041818 */
[----:B---3--:R0:W-:Y:S04]  /*1c630*/  STL.64 [R1+0x3c90], R16 ;  /* 0x003c901001007387 */ /* 0x0081e80000100a00 */
[----:B0-----:R-:W2:Y:S01]  /*1c640*/  LDL.LU.64 R16, [R1+0xdc0] ;  /* 0x000dc00001107983 */ /* 0x001ea20000300a00 */
[----:B------:R-:W2:Y:S02]  /*1c650*/  LDL.LU.64 R18, [R1+0xdc8] ;  /* 0x000dc80001127983 */ /* 0x000ea40000300a00 */
[----:B------:R-:W4:Y:S02]  /*1c660*/  LDL.LU.64 R8, [R1+0xcc0] ;  /* 0x000cc00001087983 */ /* 0x000f240000300a00 */
[----:B------:R-:W4:Y:S11]  /*1c670*/  LDL.LU.64 R10, [R1+0xcc8] ;  /* 0x000cc800010a7983 */ /* 0x000f360000300a00 */
[----:B------:R0:W-:Y:S01]  /*1c680*/  STL.64 [R1+0x850], R24 ;  /* 0x0008501801007387 */ /* 0x0001e20000100a00 */
[----:B------:R-:W-:Y:S03]  /*1c690*/  STL.64 [R1+0x858], R26 ;  /* 0x0008581a01007387 */ /* 0x000fe60000100a00 */
[----:B0-----:R-:W3:Y:S01]  /*1c6a0*/  LDL.64 R24, [R1+0x10] ;  /* 0x0000100001187983 */ /* 0x001ee20000100a00 */
[----:B------:R-:W-:Y:S01]  /*1c6b0*/  IMAD.MOV.U32 R3, RZ, RZ, R5 ;  /* 0x000000ffff037224 */ /* 0x000fe200078e0005 */
[C---:B--2---:R-:W-:Y:S02]  /*1c6c0*/  HMMA.16816.F32.BF16 R16, R20.reuse, R4, R16 ;  /* 0x000000041410723c */ /* 0x044fe40000041810 */
[----:B---3--:R0:W-:Y:S11]  /*1c6d0*/  STL.64 [R1+0x3c20], R24 ;  /* 0x003c201801007387 */ /* 0x0081f60000100a00 */
[----:B------:R-:W-:Y:S10]  /*1c6e0*/  @!UPT UIADD3 URZ, URZ, URZ, URZ ;  /* 0x0000003f3f3ff290 */ /* 0x000ff4000fffe03f */
[----:B------:R1:W-:Y:S01]  /*1c6f0*/  STL.64 [R1+0x840], R16 ;  /* 0x0008401001007387 */ /* 0x0003e20000100a00 */
[----:B------:R2:W-:Y:S02]  /*1c700*/  STL.64 [R1+0x848], R18 ;  /* 0x0008481201007387 */ /* 0x0005e40000100a00 */
[----:B0-----:R-:W-:Y:S02]  /*1c710*/  IMAD.MOV.U32 R24, RZ, RZ, R15 ;  /* 0x000000ffff187224 */ /* 0x001fe400078e000f */
[----:B------:R-:W-:Y:S01]  /*1c720*/  IMAD.MOV.U32 R25, RZ, RZ, R14 ;  /* 0x000000ffff197224 */ /* 0x000fe200078e000e */
[----:B-1----:R-:W3:Y:S01]  /*1c730*/  LDL.LU.64 R16, [R1+0xcb0] ;  /* 0x000cb00001107983 */ /* 0x002ee20000300a00 */
[----:B--2---:R-:W3:Y:S02]  /*1c740*/  LDL.LU.64 R18, [R1+0xcb8] ;  /* 0x000cb80001127983 */ /* 0x004ee40000300a00 */
[----:B------:R-:W2:Y:S02]  /*1c750*/  LDL.LU.64 R4, [R1+0xc90] ;  /* 0x000c900001047983 */ /* 0x000ea40000300a00 */
[----:B------:R-:W2:Y:S01]  /*1c760*/  LDL.LU.64 R6, [R1+0xc98] ;  /* 0x000c980001067983 */ /* 0x000ea20000300a00 */
[----:B------:R0:W-:Y:S04]  /*1c770*/  STL.64 [R1+0x3c48], R24 ;  /* 0x003c481801007387 */ /* 0x0001e80000100a00 */
[----:B0-----:R-:W2:Y:S01]  /*1c780*/  LDL.64 R24, [R1+0xe0] ;  /* 0x0000e00001187983 */ /* 0x001ea20000100a00 */
[----:B----4-:R-:W-:Y:S03]  /*1c790*/  HMMA.16816.F32.BF16 R8, R20, R12, R8 ;  /* 0x0000000c1408723c */ /* 0x010fe60000041808 */
[----:B--2---:R0:W-:Y:S02]  /*1c7a0*/  STL.64 [R1+0x3c58], R24 ;  /* 0x003c581801007387 */ /* 0x0041e40000100a00 */
[----:B0-----:R-:W-:-:S02]  /*1c7b0*/  IMAD.MOV.U32 R24, RZ, RZ, R0 ;  /* 0x000000ffff187224 */ /* 0x001fc400078e0000 */
[----:B------:R-:W-:Y:S01]  /*1c7c0*/  IMAD.MOV.U32 R25, RZ, RZ, R28 ;  /* 0x000000ffff197224 */ /* 0x000fe200078e001c */
[----:B------:R-:W2:Y:S01]  /*1c7d0*/  LDL.LU R0, [R1+0x3cac] ;  /* 0x003cac0001007983 */ /* 0x000ea20000300800 */
[----:B------:R-:W4:Y:S03]  /*1c7e0*/  LDL.LU R28, [R1+0x3ca8] ;  /* 0x003ca800011c7983 */ /* 0x000f260000300800 */
[----:B------:R0:W-:Y:S04]  /*1c7f0*/  STL.64 [R1+0x3c70], R24 ;  /* 0x003c701801007387 */ /* 0x0001e80000100a00 */
[----:B0-----:R-:W2:Y:S07]  /*1c800*/  LDL.64 R24, [R1+0x100] ;  /* 0x0001000001187983 */ /* 0x001eae0000100a00 */
[----:B------:R0:W-:Y:S02]  /*1c810*/  STL.64 [R1+0x830], R8 ;  /* 0x0008300801007387 */ /* 0x0001e40000100a00 */
[----:B------:R1:W-:Y:S01]  /*1c820*/  STL.64 [R1+0x838], R10 ;  /* 0x0008380a01007387 */ /* 0x0003e20000100a00 */
[----:B0-----:R-:W2:Y:S01]  /*1c830*/  LDL.LU.64 R8, [R1+0x3ca0] ;  /* 0x003ca00001087983 */ /* 0x001ea20000300a00 */
[----:B-1----:R-:W-:-:S02]  /*1c840*/  IMAD.MOV.U32 R11, RZ, RZ, R12 ;  /* 0x000000ffff0b7224 */ /* 0x002fc400078e000c */
[----:B------:R-:W-:Y:S02]  /*1c850*/  IMAD.MOV.U32 R10, RZ, RZ, R13 ;  /* 0x000000ffff0a7224 */ /* 0x000fe400078e000d */
[----:B------:R-:W3:Y:S03]  /*1c860*/  LDL.LU.64 R12, [R1+0x3c98] ;  /* 0x003c9800010c7983 */ /* 0x000ee60000300a00 */
[----:B------:R-:W-:Y:S01]  /*1c870*/  STL.64 [R1+0x3be0], R10 ;  /* 0x003be00a01007387 */ /* 0x000fe20000100a00 */
[----:B---3--:R-:W-:Y:S01]  /*1c880*/  HMMA.16816.F32.BF16 R16, R20, R12, R16 ;  /* 0x0000000c1410723c */ /* 0x008fe20000041810 */
[----:B--2---:R-:W-:Y:S11]  /*1c890*/  STL.64 [R1+0x3bd8], R8 ;  /* 0x003bd80801007387 */ /* 0x004ff60000100a00 */
[----:B------:R-:W-:Y:S11]  /*1c8a0*/  @!UPT UIADD3 URZ, URZ, URZ, URZ ;  /* 0x0000003f3f3ff290 */ /* 0x000ff6000fffe03f */
[----:B------:R0:W-:Y:S01]  /*1c8b0*/  STL.64 [R1+0x820], R16 ;  /* 0x0008201001007387 */ /* 0x0001e20000100a00 */
[----:B------:R1:W-:Y:S03]  /*1c8c0*/  STL.64 [R1+0x828], R18 ;  /* 0x0008281201007387 */ /* 0x0003e60000100a00 */
[----:B0-----:R-:W2:Y:S01]  /*1c8d0*/  LDL.LU.64 R16, [R1+0x3c90] ;  /* 0x003c900001107983 */ /* 0x001ea20000300a00 */
[----:B-1----:R-:W-:Y:S02]  /*1c8e0*/  IMAD.MOV.U32 R19, RZ, RZ, R12 ;  /* 0x000000ffff137224 */ /* 0x002fe400078e000c */
[----:B------:R-:W-:Y:S02]  /*1c8f0*/  IMAD.MOV.U32 R18, RZ, RZ, R13 ;  /* 0x000000ffff127224 */ /* 0x000fe400078e000d */
[----:B------:R-:W3:Y:S03]  /*1c900*/  LDL.LU.64 R12, [R1+0x3c88] ;  /* 0x003c8800010c7983 */ /* 0x000ee60000300a00 */
[----:B------:R-:W-:Y:S01]  /*1c910*/  STL.64 [R1+0x3c68], R18 ;  /* 0x003c681201007387 */ /* 0x000fe20000100a00 */
[----:B--2---:R0:W-:Y:S04]  /*1c920*/  STL.64 [R1+0x3c60], R16 ;  /* 0x003c601001007387 */ /* 0x0041e80000100a00 */
[----:B0-----:R-:W2:Y:S01]  /*1c930*/  LDL.LU.64 R16, [R1+0xca0] ;  /* 0x000ca00001107983 */ /* 0x001ea20000300a00 */
[----:B------:R-:W2:Y:S02]  /*1c940*/  LDL.LU.64 R18, [R1+0xca8] ;  /* 0x000ca80001127983 */ /* 0x000ea40000300a00 */
[----:B----4-:R-:W-:-:S02]  /*1c950*/  IMAD.MOV.U32 R8, RZ, RZ, R28 ;  /* 0x000000ffff087224 */ /* 0x010fc400078e001c */
[----:B------:R-:W-:-:S07]  /*1c960*/  IMAD.MOV.U32 R9, RZ, RZ, R0 ;  /* 0x000000ffff097224 */ /* 0x000fce00078e0000 */
[C---:B--2---:R-:W-:Y:S01]  /*1c970*/  HMMA.16816.F32.BF16 R8, R20.reuse, R8, R16 ;  /* 0x000000081408723c */ /* 0x044fe20000041810 */
[----:B------:R-:W2:Y:S11]  /*1c980*/  LDL.LU.64 R16, [R1+0xc70] ;  /* 0x000c700001107983 */ /* 0x000eb60000300a00 */
[----:B------:R-:W-:Y:S11]  /*1c990*/  @!UPT UIADD3 URZ, URZ, URZ, URZ ;  /* 0x0000003f3f3ff290 */ /* 0x000ff6000fffe03f */
[----:B------:R-:W-:Y:S01]  /*1c9a0*/  STL.64 [R1+0x810], R8 ;  /* 0x0008100801007387 */ /* 0x000fe20000100a00 */
[----:B------:R-:W-:Y:S02]  /*1c9b0*/  STL.64 [R1+0x818], R10 ;  /* 0x0008180a01007387 */ /* 0x000fe40000100a00 */
[----:B------:R-:W4:Y:S01]  /*1c9c0*/  LDL.LU.64 R18, [R1+0xc78] ;  /* 0x000c780001127983 */ /* 0x000f220000300a00 */
[C---:B---3--:R-:W-:Y:S11]  /*1c9d0*/  HMMA.16816.F32.BF16 R4, R20.reuse, R12, R4 ;  /* 0x0000000c1404723c */ /* 0x048ff60000041804 */
[----:B------:R-:W-:Y:S11]  /*1c9e0*/  @!UPT UIADD3 URZ, URZ, URZ, URZ ;  /* 0x0000003f3f3ff290 */ /* 0x000ff6000fffe03f */
[----:B------:R-:W-:Y:S01]  /*1c9f0*/  @!UPT UIADD3 URZ, URZ, URZ, URZ ;  /* 0x0000003f3f3ff290 */ /* 0x000fe2000fffe03f */
[----:B------:R-:W-:Y:S01]  /*1ca00*/  STL.64 [R1+0x800], R4 ;  /* 0x0008000401007387 */ /* 0x000fe20000100a00 */
[----:B------:R-:W-:Y:S03]  /*1ca10*/  STL.64 [R1+0x808], R6 ;  /* 0x0008080601007387 */ /* 0x000fe60000100a00 */
[----:B----4-:R-:W-:Y:S01]  /*1ca20*/  STL.64 [R1+0x3c80], R18 ;  /* 0x003c801201007387 */ /* 0x010fe20000100a00 */
[----:B--2---:R0:W-:Y:S03]  /*1ca30*/  STL.64 [R1+0x3c78], R16 ;  /* 0x003c781001007387 */ /* 0x0041e60000100a00 */
[----:B0-----:R-:W2:Y:S01]  /*1ca40*/  LDL.LU.64 R16, [R1+0xc80] ;  /* 0x000c800001107983 */ /* 0x001ea20000300a00 */
[----:B------:R-:W2:Y:S02]  /*1ca50*/  LDL.LU.64 R18, [R1+0xc88] ;  /* 0x000c880001127983 */ /* 0x000ea40000300a00 */
[----:B------:R-:W3:Y:S02]  /*1ca60*/  LDL.LU.64 R4, [R1+0xc60] ;  /* 0x000c600001047983 */ /* 0x000ee40000300a00 */
[----:B------:R-:W3:Y:S01]  /*1ca70*/  LDL.LU.64 R6, [R1+0xc68] ;  /* 0x000c680001067983 */ /* 0x000ee20000300a00 */
[----:B------:R-:W4:Y:S01]  /*1ca80*/  LDL.LU.64 R12, [R1+0x950] ;  /* 0x00095000010c7983 */ /* 0x000f220000300a00 */
[----:B------:R-:W4:Y:S02]  /*1ca90*/  LDL.LU.64 R14, [R1+0x958] ;  /* 0x00095800010e7983 */ /* 0x000f240000300a00 */
[----:B------:R-:W2:Y:S02]  /*1caa0*/  LDL.LU.64 R8, [R1+0xf50] ;  /* 0x000f500001087983 */ /* 0x000ea40000300a00 */
[----:B------:R-:W2:Y:S02]  /*1cab0*/  LDL.LU.64 R10, [R1+0xf58] ;  /* 0x000f5800010a7983 */ /* 0x000ea40000300a00 */
[----:B--2---:R-:W-:Y:S01]  /*1cac0*/  STL.64 [R1+0x3c00], R10 ;  /* 0x003c000a01007387 */ /* 0x004fe20000100a00 */
[----:B------:R0:W-:Y:S03]  /*1cad0*/  STL.64 [R1+0x3bf8], R8 ;  /* 0x003bf80801007387 */ /* 0x0001e60000100a00 */
[----:B0-----:R-:W2:Y:S01]  /*1cae0*/  LDL.LU.64 R8, [R1+0xf60] ;  /* 0x000f600001087983 */ /* 0x001ea20000300a00 */
[----:B------:R-:W2:Y:S01]  /*1caf0*/  LDL.LU.64 R10, [R1+0xf68] ;  /* 0x000f6800010a7983 */ /* 0x000ea20000300a00 */
[----:B------:R-:W-:Y:S02]  /*1cb00*/  HMMA.16816.F32.BF16 R16, R20, R24, R16 ;  /* 0x000000181410723c */ /* 0x000fe40000041810 */
[----:B--2---:R-:W-:Y:S01]  /*1cb10*/  STL.64 [R1+0x3c18], R10 ;  /* 0x003c180a01007387 */ /* 0x004fe20000100a00 */
[----:B------:R0:W-:Y:S03]  /*1cb20*/  STL.64 [R1+0x3c10], R8 ;  /* 0x003c100801007387 */ /* 0x0001e60000100a00 */
[----:B0-----:R-:W2:Y:S01]  /*1cb30*/  LDL.LU.64 R8, [R1+0xf70] ;  /* 0x000f700001087983 */ /* 0x001ea20000300a00 */
[----:B------:R-:W2:Y:S02]  /*1cb40*/  LDL.LU.64 R10, [R1+0xf78] ;  /* 0x000f7800010a7983 */ /* 0x000ea40000300a00 */
[----:B------:R-:W-:-:S02]  /*1cb50*/  IMAD.MOV.U32 R29, RZ, RZ, R24 ;  /* 0x000000ffff1d7224 */ /* 0x000fc400078e0018 */
[----:B------:R-:W-:Y:S01]  /*1cb60*/  IMAD.MOV.U32 R28, RZ, RZ, R25 ;  /* 0x000000ffff1c7224 */ /* 0x000fe200078e0019 */
[----:B--2---:R-:W-:Y:S01]  /*1cb70*/  STL.64 [R1+0x3c30], R10 ;  /* 0x003c300a01007387 */ /* 0x004fe20000100a00 */
[----:B------:R0:W-:Y:S03]  /*1cb80*/  STL.64 [R1+0x3c28], R8 ;  /* 0x003c280801007387 */ /* 0x0001e60000100a00 */
[----:B0-----:R-:W2:Y:S01]  /*1cb90*/  LDL.LU.64 R8, [R1+0xf80] ;  /* 0x000f800001087983 */ /* 0x001ea20000300a00 */
[----:B------:R-:W2:Y:S06]  /*1cba0*/  LDL.LU.64 R10, [R1+0xf88] ;  /* 0x000f8800010a7983 */ /* 0x000eac0000300a00 */
[----:B------:R-:W-:Y:S02]  /*1cbb0*/  STL.64 [R1+0x7f0], R16 ;  /* 0x0007f01001007387 */ /* 0x000fe40000100a00 */
[----:B------:R0:W-:Y:S02]  /*1cbc0*/  STL.64 [R1+0x7f8], R18 ;  /* 0x0007f81201007387 */ /* 0x0001e40000100a00 */
[----:B0-----:R-:W2:Y:S01]  /*1cbd0*/  LDL.LU.64 R18, [R1+0x3c80] ;  /* 0x003c800001127983 */ /* 0x001ea20000300a00 */
[----:B------:R-:W2:Y:S02]  /*1cbe0*/  LDL.LU.64 R16, [R1+0x3c78] ;  /* 0x003c780001107983 */ /* 0x000ea40000300a00 */
[----:B------:R-:W2:Y:S02]  /*1cbf0*/  LDL.LU.64 R24, [R1+0x3c70] ;  /* 0x003c700001187983 */ /* 0x000ea40000300a00 */
[C---:B--2---:R-:W-:Y:S01]  /*1cc00*/  HMMA.16816.F32.BF16 R24, R20.reuse, R24, R16 ;  /* 0x000000181418723c */ /* 0x044fe20000041810 */
[----:B------:R-:W2:Y:S01]  /*1cc10*/  LDL.LU.64 R18, [R1+0x3c68] ;  /* 0x003c680001127983 */ /* 0x000ea20000300a00 */
[----:B------:R-:W4:Y:S11]  /*1cc20*/  LDL.LU.64 R16, [R1+0x3c60] ;  /* 0x003c600001107983 */ /* 0x000f360000300a00 */
[----:B------:R-:W-:Y:S10]  /*1cc30*/  @!UPT UIADD3 URZ, URZ, URZ, URZ ;  /* 0x0000003f3f3ff290 */ /* 0x000ff4000fffe03f */
[----:B------:R0:W-:Y:S01]  /*1cc40*/  STL.64 [R1+0x7e0], R24 ;  /* 0x0007e01801007387 */ /* 0x0001e20000100a00 */
[----:B------:R-:W-:Y:S03]  /*1cc50*/  STL.64 [R1+0x7e8], R26 ;  /* 0x0007e81a01007387 */ /* 0x000fe60000100a00 */
[----:B0-----:R-:W3:Y:S02]  /*1cc60*/  LDL.LU.64 R24, [R1+0x3c58] ;  /* 0x003c580001187983 */ /* 0x001ee40000300a00 */
[C---:B---3--:R-:W-:Y:S08]  /*1cc70*/  HMMA.16816.F32.BF16 R4, R20.reuse, R24, R4 ;  /* 0x000000181404723c */ /* 0x048ff00000041804 */
[----:B----4-:R-:W-:Y:S11]  /*1cc80*/  HMMA.16816.F32.BF16 R20, R20, R16, R12 ;  /* 0x000000101414723c */ /* 0x010ff6000004180c */
[----:B------:R-:W-:Y:S04]  /*1cc90*/  @!UPT UIADD3 URZ, URZ, URZ, URZ ;  /* 0x0000003f3f3ff290 */ /* 0x000fe8000fffe03f */
[----:B------:R0:W-:Y:S01]  /*1cca0*/  STL.64 [R1+0x7d0], R4 ;  /* 0x0007d00401007387 */ /* 0x0001e20000100a00 */
[----:B------:R1:W-:Y:S03]  /*1ccb0*/  STL.64 [R1+0x7d8], R6 ;  /* 0x0007d80601007387 */ /* 0x0003e60000100a00 */
[----:B0-----:R-:W3:Y:S01]  /*1ccc0*/  LDL.LU.64 R4, [R1+0x3c50] ;  /* 0x003c500001047983 */ /* 0x001ee20000300a00 */
[----:B-1----:R-:W-:Y:S02]  /*1ccd0*/  IMAD.MOV.U32 R7, RZ, RZ, R24 ;  /* 0x000000ffff077224 */ /* 0x002fe400078e0018 */
[----:B------:R-:W-:Y:S02]  /*1cce0*/  IMAD.MOV.U32 R6, RZ, RZ, R25 ;  /* 0x000000ffff067224 */ /* 0x000fe400078e0019 */
[----:B------:R-:W4:Y:S01]  /*1ccf0*/  LDL.LU.64 R24, [R1+0x3c48] ;  /* 0x003c480001187983 */ /* 0x000f220000300a00 */
[----:B------:R-:W4:Y:S02]  /*1cd00*/  LDL.LU.64 R14, [R1+0x3c40] ;  /* 0x003c4000010e7983 */ /* 0x000f240000300a00 */
[----:B------:R-:W4:Y:S02]  /*1cd10*/  LDL.LU.64 R12, [R1+0x3c38] ;  /* 0x003c3800010c7983 */ /* 0x000f240000300a00 */
[----:B------:R0:W-:Y:S01]  /*1cd20*/  STL.64 [R1+0x4b0], R20 ;  /* 0x0004b01401007387 */ /* 0x0001e20000100a00 */
[----:B------:R1:W-:Y:S04]  /*1cd30*/  STL.64 [R1+0x4b8], R22 ;  /* 0x0004b81601007387 */ /* 0x0003e80000100a00 */
[----:B0-----:R-:W3:Y:S01]  /*1cd40*/  LDL.LU.64 R20, [R1+0xd50] ;  /* 0x000d500001147983 */ /* 0x001ee20000300a00 */
[----:B-1----:R-:W3:Y:S02]  /*1cd50*/  LDL.LU.64 R22, [R1+0xd58] ;  /* 0x000d580001167983 */ /* 0x002ee40000300a00 */
[----:B------:R-:W-:Y:S01]  /*1cd60*/  STL.64 [R1+0x3b70], R16 ;  /* 0x003b701001007387 */ /* 0x000fe20000100a00 */
[C---:B----4-:R-:W-:Y:S01]  /*1cd70*/  HMMA.16816.F32.BF16 R24, R12.reuse, R24, R8 ;  /* 0x000000180c18723c */ /* 0x050fe20000041808 */
[----:B------:R-:W4:Y:S01]  /*1cd80*/  LDL.LU.64 R10, [R1+0x3c30] ;  /* 0x003c3000010a7983 */ /* 0x000f220000300a00 */
[----:B------:R-:W4:Y:S11]  /*1cd90*/  LDL.LU.64 R8, [R1+0x3c28] ;  /* 0x003c280001087983 */ /* 0x000f360000300a00 */
[----:B------:R-:W-:Y:S10]  /*1cda0*/  @!UPT UIADD3 URZ, URZ, URZ, URZ ;  /* 0x0000003f3f3ff290 */ /* 0x000ff4000fffe03f */
[----:B------:R0:W-:Y:S01]  /*1cdb0*/  STL.64 [R1+0x4a0], R24 ;  /* 0x0004a01801007387 */ /* 0x0001e20000100a00 */
[----:B------:R-:W-:Y:S03]  /*1cdc0*/  STL.64 [R1+0x4a8], R26 ;  /* 0x0004a81a01007387 */ /* 0x000fe60000100a00 */
[----:B0-----:R-:W4:Y:S02]  /*1cdd0*/  LDL.LU.64 R24, [R1+0x3c20] ;  /* 0x003c200001187983 */ /* 0x001f240000300a00 */
[C---:B----4-:R-:W-:Y:S01]  /*1cde0*/  HMMA.16816.F32.BF16 R8, R12.reuse, R24, R8 ;  /* 0x000000180c08723c */ /* 0x050fe20000041808 */
[----:B------:R-:W-:Y:S02]  /*1cdf0*/  IMAD.MOV.U32 R2, RZ, RZ, R24 ;  /* 0x000000ffff027224 */ /* 0x000fe400078e0018 */
[----:B------:R-:W-:Y:S11]  /*1ce00*/  IMAD.MOV.U32 R0, RZ, RZ, R25 ;  /* 0x000000ffff007224 */ /* 0x000ff600078e0019 */
[----:B------:R-:W-:Y:S09]  /*1ce10*/  @!UPT UIADD3 URZ, URZ, URZ, URZ ;  /* 0x0000003f3f3ff290 */ /* 0x000ff2000fffe03f */
[----:B------:R-:W-:Y:S01]  /*1ce20*/  STL.64 [R1+0x490], R8 ;  /* 0x0004900801007387 */ /* 0x000fe20000100a00 */
[----:B------:R0:W-:Y:S03]  /*1ce30*/  STL.64 [R1+0x498], R10 ;  /* 0x0004980a01007387 */ /* 0x0001e60000100a00 */
[----:B0-----:R-:W4:Y:S01]  /*1ce40*/  LDL.LU.64 R10, [R1+0x3c18] ;  /* 0x003c1800010a7983 */ /* 0x001f220000300a00 */
[----:B------:R-:W4:Y:S02]  /*1ce50*/  LDL.LU.64 R8, [R1+0x3c10] ;  /* 0x003c100001087983 */ /* 0x000f240000300a00 */
[----:B------:R-:W4:Y:S02]  /*1ce60*/  LDL.LU.64 R24, [R1+0x3c08] ;  /* 0x003c080001187983 */ /* 0x000f240000300a00 */
[C---:B----4-:R-:W-:Y:S01]  /*1ce70*/  HMMA.16816.F32.BF16 R24, R12.reuse, R24, R8 ;  /* 0x000000180c18723c */ /* 0x050fe20000041808 */
[----:B------:R-:W4:Y:S01]  /*1ce80*/  LDL.LU.64 R10, [R1+0x3c00] ;  /* 0x003c0000010a7983 */ /* 0x000f220000300a00 */
[----:B------:R-:W4:Y:S11]  /*1ce90*/  LDL.LU.64 R8, [R1+0x3bf8] ;  /* 0x003bf80001087983 */ /* 0x000f360000300a00 */
[----:B------:R-:W-:Y:S10]  /*1cea0*/  @!UPT UIADD3 URZ, URZ, URZ, URZ ;  /* 0x0000003f3f3ff290 */ /* 0x000ff4000fffe03f */
[----:B------:R-:W-:Y:S01]  /*1ceb0*/  STL.64 [R1+0x480], R24 ;  /* 0x0004801801007387 */ /* 0x000fe20000100a00 */
[----:B------:R0:W-:Y:S03]  /*1cec0*/  STL.64 [R1+0x488], R26 ;  /* 0x0004881a01007387 */ /* 0x0001e60000100a00 */
[----:B0-----:R-:W2:Y:S01]  /*1ced0*/  LDL.LU.64 R26, [R1+0x3bf0] ;  /* 0x003bf000011a7983 */ /* 0x001ea20000300a00 */
[----:B------:R-:W4:Y:S02]  /*1cee0*/  LDL.LU.64 R24, [R1+0x3be8] ;  /* 0x003be80001187983 */ /* 0x000f240000300a00 */
[----:B----4-:R-:W-:Y:S11]  /*1cef0*/  HMMA.16816.F32.BF16 R8, R12, R24, R8 ;  /* 0x000000180c08723c */ /* 0x010ff60000041808 */
[----:B------:R-:W-:Y:S11]  /*1cf00*/  @!UPT UIADD3 URZ, URZ, URZ, URZ ;  /* 0x0000003f3f3ff290 */ /* 0x000ff6000fffe03f */
[----:B------:R-:W-:Y:S01]  /*1cf10*/  @!UPT UIADD3 URZ, URZ, URZ, URZ ;  /* 0x0000003f3f3ff290 */ /* 0x000fe2000fffe03f */
[----:B------:R-:W-:Y:S01]  /*1cf20*/  STL.64 [R1+0x470], R8 ;  /* 0x0004700801007387 */ /* 0x000fe20000100a00 */
[----:B------:R0:W-:Y:S03]  /*1cf30*/  STL.64 [R1+0x478], R10 ;  /* 0x0004780a01007387 */ /* 0x0001e60000100a00 */
[----:B0-----:R-:W4:Y:S01]  /*1cf40*/  LDL.LU.64 R10, [R1+0x3be0] ;  /* 0x003be000010a7983 */ /* 0x001f220000300a00 */
[----:B------:R-:W3:Y:S02]  /*1cf50*/  LDL.LU.64 R8, [R1+0x3bd8] ;  /* 0x003bd80001087983 */ /* 0x000ee40000300a00 */
[----:B--2---:R-:W-:Y:S02]  /*1cf60*/  STL.64 [R1+0x3b30], R26 ;  /* 0x003b301a01007387 */ /* 0x004fe40000100a00 */
[----:B------:R0:W-:Y:S02]  /*1cf70*/  STL.64 [R1+0x3b28], R24 ;  /* 0x003b281801007387 */ /* 0x0001e40000100a00 */
[----:B0-----:R-:W2:Y:S01]  /*1cf80*/  LDL R24, [R1+0x150] ;  /* 0x0001500001187983 */ /* 0x001ea20000100800 */
[----:B------:R-:W-:-:S02]  /*1cf90*/  IMAD.MOV.U32 R25, RZ, RZ, R3 ;  /* 0x000000ffff197224 */ /* 0x000fc400078e0003 */
[----:B------:R-:W3:Y:S03]  /*1cfa0*/  LDL.LU R3, [R1+0x3bd0] ;  /* 0x003bd00001037983 */ /* 0x000ee60000300800 */
[----:B--2---:R0:W-:Y:S04]  /*1cfb0*/  STL.64 [R1+0x3bc8], R24 ;  /* 0x003bc81801007387 */ /* 0x0041e80000100a00 */
[----:B0-----:R-:W2:Y:S01]  /*1cfc0*/  LDL.LU.64 R24, [R1+0xd90] ;  /* 0x000d900001187983 */ /* 0x001ea20000300a00 */
[----:B------:R-:W2:Y:S01]  /*1cfd0*/  LDL.LU.64 R26, [R1+0xd98] ;  /* 0x000d9800011a7983 */ /* 0x000ea20000300a00 */
[C---:B---3--:R-:W-:Y:S08]  /*1cfe0*/  HMMA.16816.F32.BF16 R20, R12.reuse, R4, R20 ;  /* 0x000000040c14723c */ /* 0x048ff00000041814 */
[----:B--2---:R-:W-:Y:S11]  /*1cff0*/  HMMA.16816.F32.BF16 R24, R12, R8, R24 ;  /* 0x000000080c18723c */ /* 0x004ff60000041818 */
[----:B------:R-:W-:Y:S11]  /*1d000*/  @!UPT UIADD3 URZ, URZ, URZ, URZ ;  /* 0x0000003f3f3ff290 */ /* 0x000ff6000fffe03f */
[----:B------:R-:W-:Y:S01]  /*1d010*/  @!UPT UIADD3 URZ, URZ, URZ, URZ ;  /* 0x0000003f3f3ff290 */ /* 0x000fe2000fffe03f */
[----:B------:R0:W-:Y:S01]  /*1d020*/  STL.64 [R1+0x460], R24 ;  /* 0x0004601801007387 */ /* 0x0001e20000100a00 */
[----:B------:R1:W-:Y:S03]  /*1d030*/  STL.64 [R1+0x468], R26 ;  /* 0x0004681a01007387 */ /* 0x0003e60000100a00 */
[----:B0-----:R-:W2:Y:S01]  /*1d040*/  LDL.LU.64 R24, [R1+0xd80] ;  /* 0x000d800001187983 */ /* 0x001ea20000300a00 */
[----:B-1----:R-:W2:Y:S02]  /*1d050*/  LDL.LU.64 R26, [R1+0xd88] ;  /* 0x000d8800011a7983 */ /* 0x002ea40000300a00 */
[----:B------:R-:W-:Y:S02]  /*1d060*/  STL.64 [R1+0x450], R20 ;  /* 0x0004501401007387 */ /* 0x000fe40000100a00 */
[----:B------:R-:W-:Y:S01]  /*1d070*/  STL.64 [R1+0x458], R22 ;  /* 0x0004581601007387 */ /* 0x000fe20000100a00 */
[----:B------:R-:W3:Y:S04]  /*1d080*/  LDL.64 R16, [R1+0xf0] ;  /* 0x0000f00001107983 */ /* 0x000ee80000100a00 */
[----:B------:R-:W0:Y:S04]  /*1d090*/  LDSM.16.MT88.4 R20, [R3+0x180] ;  /* 0x000180000314783b */ /* 0x000e280000004200 */
[----:B---3--:R1:W-:Y:S02]  /*1d0a0*/  STL.64 [R1+0x3b80], R16 ;  /* 0x003b801001007387 */ /* 0x0083e40000100a00 */
[----:B-1----:R-:W-:-:S02]  /*1d0b0*/  IMAD.MOV.U32 R16, RZ, RZ, R29 ;  /* 0x000000ffff107224 */ /* 0x002fc400078e001d */
[----:B------:R-:W-:-:S05]  /*1d0c0*/  IMAD.MOV.U32 R17, RZ, RZ, R28 ;  /* 0x000000ffff117224 */ /* 0x000fca00078e001c */
[----:B------:R1:W-:Y:S01]  /*1d0d0*/  STL.64 [R1+0x3b98], R16 ;  /* 0x003b981001007387 */ /* 0x0003e20000100a00 */
[----:B------:R3:W-:Y:S03]  /*1d0e0*/  STL.64 [R1+0x3b58], R4 ;  /* 0x003b580401007387 */ /* 0x0007e60000100a00 */
[----:B-1----:R-:W2:Y:S01]  /*1d0f0*/  LDL.LU.64 R16, [R1+0xd70] ;  /* 0x000d700001107983 */ /* 0x002ea20000300a00 */
[----:B---3--:R-:W-:Y:S02]  /*1d100*/  IMAD.MOV.U32 R4, RZ, RZ, R19 ;  /* 0x000000ffff047224 */ /* 0x008fe400078e0013 */
[----:B------:R-:W-:Y:S02]  /*1d110*/  IMAD.MOV.U32 R5, RZ, RZ, R18 ;  /* 0x000000ffff057224 */ /* 0x000fe400078e0012 */
[----:B------:R-:W3:Y:S03]  /*1d120*/  LDL.LU.64 R18, [R1+0xd78] ;  /* 0x000d780001127983 */ /* 0x000ee60000300a00 */
[----:B------:R-:W-:Y:S02]  /*1d130*/  STL.64 [R1+0x3bb8], R4 ;  /* 0x003bb80401007387 */ /* 0x000fe40000100a00 */
[----:B0-----:R-:W-:Y:S02]  /*1d140*/  STL.64 [R1+0x3a98], R22 ;  /* 0x003a981601007387 */ /* 0x001fe40000100a00 */
[----:B------:R0:W-:Y:S02]  /*1d150*/  STL.64 [R1+0x3a90], R20 ;  /* 0x003a901401007387 */ /* 0x0001e40000100a00 */
[----:B0-----:R-:W2:Y:S04]  /*1d160*/  LDL.64 R20, [R1+0x110] ;  /* 0x0001100001147983 */ /* 0x001ea80000100a00 */
[----:B--2---:R0:W-:Y:S04]  /*1d170*/  STL.64 [R1+0x3ba0], R20 ;  /* 0x003ba01401007387 */ /* 0x0041e80000100a00 */
[----:B0-----:R-:W2:Y:S04]  /*1d180*/  LDL.64 R20, [R1+0x120] ;  /* 0x0001200001147983 */ /* 0x001ea80000100a00 */
[----:B--2---:R0:W-:Y:S04]  /*1d190*/  STL.64 [R1+0x3bc0], R20 ;  /* 0x003bc01401007387 */ /* 0x0041e80000100a00 */
[----:B0-----:R-:W2:Y:S02]  /*1d1a0*/  LDL.64 R20, [R1+0x30] ;  /* 0x0000300001147983 */ /* 0x001ea40000100a00 */
[----:B--2---:R-:W-:Y:S11]  /*1d1b0*/  HMMA.16816.F32.BF16 R24, R12, R20, R24 ;  /* 0x000000140c18723c */ /* 0x004ff60000041818 */
[----:B------:R-:W-:Y:S11]  /*1d1c0*/  @!UPT UIADD3 URZ, URZ, URZ, URZ ;  /* 0x0000003f3f3ff290 */ /* 0x000ff6000fffe03f */
[----:B------:R-:W-:Y:S01]  /*1d1d0*/  @!UPT UIADD3 URZ, URZ, URZ, URZ ;  /* 0x0000003f3f3ff290 */ /* 0x000fe2000fffe03f */
[----:B------:R0:W-:Y:S01]  /*1d1e0*/  STL.64 [R1+0x7c0], R24 ;  /* 0x0007c01801007387 */ /* 0x0001e20000100a00 */
[----:B------:R-:W-:Y:S03]  /*1d1f0*/  STL.64 [R1+0x7c8], R26 ;  /* 0x0007c81a01007387 */ /* 0x000fe60000100a00 */
[----:B0-----:R-:W3:Y:S01]  /*1d200*/  LDL.LU.64 R24, [R1+0x3bc8] ;  /* 0x003bc80001187983 */ /* 0x001ee20000300a00 */
[----:B----4-:R-:W-:Y:S02]  /*1d210*/  IMAD.MOV.U32 R4, RZ, RZ, R11 ;  /* 0x000000ffff047224 */ /* 0x010fe400078e000b */
[----:B------:R-:W-:Y:S02]  /*1d220*/  IMAD.MOV.U32 R5, RZ, RZ, R10 ;  /* 0x000000ffff057224 */ /* 0x000fe400078e000a */
[----:B------:R-:W-:Y:S02]  /*1d230*/  IMAD.MOV.U32 R11, RZ, RZ, R20 ;  /* 0x000000ffff0b7224 */ /* 0x000fe400078e0014 */
[----:B------:R-:W-:-:S05]  /*1d240*/  IMAD.MOV.U32 R10, RZ, RZ, R21 ;  /* 0x000000ffff0a7224 */ /* 0x000fca00078e0015 */
[----:B------:R-:W-:Y:S01]  /*1d250*/  STL.64 [R1+0x3b20], R10 ;  /* 0x003b200a01007387 */ /* 0x000fe20000100a00 */
[----:B------:R0:W-:Y:S02]  /*1d260*/  STL.64 [R1+0x3b18], R8 ;  /* 0x003b180801007387 */ /* 0x0001e40000100a00 */
[----:B0-----:R-:W-:Y:S02]  /*1d270*/  IMAD.MOV.U32 R8, RZ, RZ, R7 ;  /* 0x000000ffff087224 */ /* 0x001fe400078e0007 */
[----:B------:R-:W-:-:S05]  /*1d280*/  IMAD.MOV.U32 R9, RZ, RZ, R6 ;  /* 0x000000ffff097224 */ /* 0x000fca00078e0006 */
[----:B------:R3:W-:Y:S01]  /*1d290*/  STL.64 [R1+0x3b78], R8 ;  /* 0x003b780801007387 */ /* 0x0007e20000100a00 */
[----:B------:R-:W2:Y:S02]  /*1d2a0*/  LDL.LU.64 R20, [R1+0xc50] ;  /* 0x000c500001147983 */ /* 0x000ea40000300a00 */
[----:B------:R-:W2:Y:S01]  /*1d2b0*/  LDL.LU.64 R22, [R1+0xc58] ;  /* 0x000c580001167983 */ /* 0x000ea20000300a00 */
[C---:B---3--:R-:W-:Y:S11]  /*1d2c0*/  HMMA.16816.F32.BF16 R8, R12.reuse, R24, R16 ;  /* 0x000000180c08723c */ /* 0x048ff60000041810 */
[----:B------:R-:W-:Y:S11]  /*1d2d0*/  @!UPT UIADD3 URZ, URZ, URZ, URZ ;  /* 0x0000003f3f3ff290 */ /* 0x000ff6000fffe03f */
[----:B------:R-:W-:Y:S01]  /*1d2e0*/  @!UPT UIADD3 URZ, URZ, URZ, URZ ;  /* 0x0000003f3f3ff290 */ /* 0x000fe2000fffe03f */
[----:B------:R-:W-:Y:S01]  /*1d2f0*/  STL.64 [R1+0x7b0], R8 ;  /* 0x0007b00801007387 */ /* 0x000fe20000100a00 */
[----:B------:R-:W-:Y:S02]  /*1d300*/  STL.64 [R1+0x7b8], R10 ;  /* 0x0007b80a01007387 */ /* 0x000fe40000100a00 */
[----:B------:R-:W3:Y:S02]  /*1d310*/  LDL.LU.64 R16, [R1+0xc20] ;  /* 0x000c200001107983 */ /* 0x000ee40000300a00 */
[----:B------:R-:W4:Y:S02]  /*1d320*/  LDL.LU.64 R18, [R1+0xc28] ;  /* 0x000c280001127983 */ /* 0x000f240000300a00 */
[----:B----4-:R-:W-:Y:S01]  /*1d330*/  STL.64 [R1+0x3bb0], R18 ;  /* 0x003bb01201007387 */ /* 0x010fe20000100a00 */
[----:B---3--:R0:W-:Y:S03]  /*1d340*/  STL.64 [R1+0x3ba8], R16 ;  /* 0x003ba81001007387 */ /* 0x0081e60000100a00 */
[----:B0-----:R-:W3:Y:S01]  /*1d350*/  LDL.LU.64 R16, [R1+0xc30] ;  /* 0x000c300001107983 */ /* 0x001ee20000300a00 */
[----:B------:R-:W3:Y:S02]  /*1d360*/  LDL.LU.64 R18, [R1+0xc38] ;  /* 0x000c380001127983 */ /* 0x000ee40000300a00 */
[----:B------:R-:W4:Y:S02]  /*1d370*/  LDL.LU.64 R8, [R1+0xc00] ;  /* 0x000c000001087983 */ /* 0x000f240000300a00 */
[----:B------:R-:W3:Y:S01]  /*1d380*/  LDL.LU.64 R10, [R1+0xc08] ;  /* 0x000c0800010a7983 */ /* 0x000ee20000300a00 */
[C---:B--2---:R-:W-:Y:S01]  /*1d390*/  HMMA.16816.F32.BF16 R4, R12.reuse, R4, R20 ;  /* 0x000000040c04723c */ /* 0x044fe20000041814 */
[----:B---3--:R-:W-:Y:S01]  /*1d3a0*/  STL.64 [R1+0x3b90], R10 ;  /* 0x003b900a01007387 */ /* 0x008fe20000100a00 */
[----:B----4-:R0:W-:Y:S03]  /*1d3b0*/  STL.64 [R1+0x3b88], R8 ;  /* 0x003b880801007387 */ /* 0x0101e60000100a00 */
[----:B0-----:R-:W2:Y:S01]  /*1d3c0*/  LDL.LU.64 R8, [R1+0xc10] ;  /* 0x000c100001087983 */ /* 0x001ea20000300a00 */
[----:B------:R-:W2:Y:S02]  /*1d3d0*/  LDL.LU.64 R10, [R1+0xc18] ;  /* 0x000c1800010a7983 */ /* 0x000ea40000300a00 */
[----:B------:R-:W3:Y:S02]  /*1d3e0*/  LDL.64 R24, [R1] ;  /* 0x0000000001187983 */ /* 0x000ee40000100a00 */
[----:B---3--:R0:W-:Y:S04]  /*1d3f0*/  STL.64 [R1+0x3b48], R24 ;  /* 0x003b481801007387 */ /* 0x0081e80000100a00 */
[----:B0-----:R-:W3:Y:S01]  /*1d400*/  LDL.LU.64 R24, [R1+0xc40] ;  /* 0x000c400001187983 */ /* 0x001ee20000300a00 */
[----:B------:R-:W3:Y:S02]  /*1d410*/  LDL.LU.64 R26, [R1+0xc48] ;  /* 0x000c4800011a7983 */ /* 0x000ee40000300a00 */
[----:B------:R-:W4:Y:S06]  /*1d420*/  LDL.LU.64 R20, [R1+0x3bc0] ;  /* 0x003bc00001147983 */ /* 0x000f2c0000300a00 */
[----:B------:R0:W-:Y:S01]  /*1d430*/  STL.64 [R1+0x7a0], R4 ;  /* 0x0007a00401007387 */ /* 0x0001e20000100a00 */
[----:B------:R3:W-:Y:S04]  /*1d440*/  STL.64 [R1+0x7a8], R6 ;  /* 0x0007a80601007387 */ /* 0x0007e80000100a00 */
[----:B0-----:R-:W3:Y:S01]  /*1d450*/  LDL.LU.64 R4, [R1+0x3bb8] ;  /* 0x003bb80001047983 */ /* 0x001ee20000300a00 */
[C---:B----4-:R-:W-:Y:S08]  /*1d460*/  HMMA.16816.F32.BF16 R16, R12.reuse, R20, R16 ;  /* 0x000000140c10723c */ /* 0x050ff00000041810 */
[----:B---3--:R-:W-:Y:S01]  /*1d470*/  HMMA.16816.F32.BF16 R4, R12, R4, R24 ;  /* 0x000000040c04723c */ /* 0x008fe20000041818 */
[----:B------:R-:W3:Y:S01]  /*1d480*/  LDL.LU.64 R24, [R1+0xbf0] ;  /* 0x000bf00001187983 */ /* 0x000ee20000300a00 */
[----:B------:R-:W3:Y:S02]  /*1d490*/  LDL.LU.64 R26, [R1+0xbf8] ;  /* 0x000bf800011a7983 */ /* 0x000ee40000300a00 */
[----:B------:R-:W-:-:S02]  /*1d4a0*/  IMAD.MOV.U32 R29, RZ, RZ, R20 ;  /* 0x000000ffff1d7224 */ /* 0x000fc400078e0014 */
[----:B------:R-:W-:Y:S11]  /*1d4b0*/  IMAD.MOV.U32 R28, RZ, RZ, R21 ;  /* 0x000000ffff1c7224 */ /* 0x000ff600078e0015 */
[----:B------:R-:W-:Y:S06]  /*1d4c0*/  @!UPT UIADD3 URZ, URZ, URZ, URZ ;  /* 0x0000003f3f3ff290 */ /* 0x000fec000fffe03f */
[----:B------:R0:W-:Y:S01]  /*1d4d0*/  STL.64 [R1+0x790], R4 ;  /* 0x0007900401007387 */ /* 0x0001e20000100a00 */
[----:B------:R1:W-:Y:S03]  /*1d4e0*/  STL.64 [R1+0x798], R6 ;  /* 0x0007980601007387 */ /* 0x0003e60000100a00 */
[----:B0-----:R-:W4:Y:S01]  /*1d4f0*/  LDL.LU.64 R4, [R1+0x940] ;  /* 0x0009400001047983 */ /* 0x001f220000300a00 */
[----:B-1----:R-:W4:Y:S02]  /*1d500*/  LDL.LU.64 R6, [R1+0x948] ;  /* 0x0009480001067983 */ /* 0x002f240000300a00 */
[----:B------:R-:W-:Y:S02]  /*1d510*/  STL.64 [R1+0x780], R16 ;  /* 0x0007801001007387 */ /* 0x000fe40000100a00 */
[----:B------:R0:W-:Y:S02]  /*1d520*/  STL.64 [R1+0x788], R18 ;  /* 0x0007881201007387 */ /* 0x0001e40000100a00 */
[----:B0-----:R-:W2:Y:S01]  /*1d530*/  LDL.LU.64 R18, [R1+0x3bb0] ;  /* 0x003bb00001127983 */ /* 0x001ea20000300a00 */
[----:B------:R-:W2:Y:S02]  /*1d540*/  LDL.LU.64 R16, [R1+0x3ba8] ;  /* 0x003ba80001107983 */ /* 0x000ea40000300a00 */
[----:B------:R-:W2:Y:S02]  /*1d550*/  LDL.LU.64 R20, [R1+0x3ba0] ;  /* 0x003ba00001147983 */ /* 0x000ea40000300a00 */
[----:B--2---:R-:W-:Y:S11]  /*1d560*/  HMMA.16816.F32.BF16 R16, R12, R20, R16 ;  /* 0x000000140c10723c */ /* 0x004ff60000041810 */
[----:B------:R-:W-:Y:S11]  /*1d570*/  @!UPT UIADD3 URZ, URZ, URZ, URZ ;  /* 0x0000003f3f3ff290 */ /* 0x000ff6000fffe03f */
[----:B------:R-:W-:Y:S01]  /*1d580*/  @!UPT UIADD3 URZ, URZ, URZ, URZ ;  /* 0x0000003f3f3ff290 */ /* 0x000fe2000fffe03f */
[----:B------:R0:W-:Y:S01]  /*1d590*/  STL.64 [R1+0x770], R16 ;  /* 0x0007701001007387 */ /* 0x0001e20000100a00 */
[----:B------:R-:W-:Y:S03]  /*1d5a0*/  STL.64 [R1+0x778], R18 ;  /* 0x0007781201007387 */ /* 0x000fe60000100a00 */
[----:B0-----:R-:W2:Y:S01]  /*1d5b0*/  LDL.LU.64 R16, [R1+0x3b98] ;  /* 0x003b980001107983 */ /* 0x001ea20000300a00 */
[----:B------:R0:W-:Y:S02]  /*1d5c0*/  STL.64 [R1+0x3ad8], R20 ;  /* 0x003ad81401007387 */ /* 0x0001e40000100a00 */
[----:B0-----:R-:W-:Y:S02]  /*1d5d0*/  IMAD.MOV.U32 R20, RZ, RZ, R2 ;  /* 0x000000ffff147224 */ /* 0x001fe400078e0002 */
[----:B------:R-:W-:-:S05]  /*1d5e0*/  IMAD.MOV.U32 R21, RZ, RZ, R0 ;  /* 0x000000ffff157224 */ /* 0x000fca00078e0000 */
[----:B------:R0:W-:Y:S04]  /*1d5f0*/  STL.64 [R1+0x3b50], R20 ;  /* 0x003b501401007387 */ /* 0x0001e80000100a00 */
[----:B0-----:R-:W3:Y:S01]  /*1d600*/  LDL.64 R20, [R1+0x20] ;  /* 0x0000200001147983 */ /* 0x001ee20000100a00 */
[C---:B--2---:R-:W-:Y:S03]  /*1d610*/  HMMA.16816.F32.BF16 R16, R12.reuse, R16, R8 ;  /* 0x000000100c10723c */ /* 0x044fe60000041808 */
[----:B------:R-:W2:Y:S01]  /*1d620*/  LDL.LU.64 R10, [R1+0x3b90] ;  /* 0x003b9000010a7983 */ /* 0x000ea20000300a00 */
[----:B------:R-:W2:Y:S11]  /*1d630*/  LDL.LU.64 R8, [R1+0x3b88] ;  /* 0x003b880001087983 */ /* 0x000eb60000300a00 */
[----:B------:R-:W-:Y:S08]  /*1d640*/  @!UPT UIADD3 URZ, URZ, URZ, URZ ;  /* 0x0000003f3f3ff290 */ /* 0x000ff0000fffe03f */
[----:B------:R0:W-:Y:S01]  /*1d650*/  STL.64 [R1+0x760], R16 ;  /* 0x0007601001007387 */ /* 0x0001e20000100a00 */
[----:B------:R-:W-:Y:S03]  /*1d660*/  STL.64 [R1+0x768], R18 ;  /* 0x0007681201007387 */ /* 0x000fe60000100a00 */
[----:B0-----:R-:W2:Y:S02]  /*1d670*/  LDL.LU.64 R16, [R1+0x3b80] ;  /* 0x003b800001107983 */ /* 0x001ea40000300a00 */
[C---:B--2---:R-:W-:Y:S01]  /*1d680*/  HMMA.16816.F32.BF16 R8, R12.reuse, R16, R8 ;  /* 0x000000100c08723c */ /* 0x044fe20000041808 */
[----:B------:R-:W-:Y:S02]  /*1d690*/  IMAD.MOV.U32 R2, RZ, RZ, R16 ;  /* 0x000000ffff027224 */ /* 0x000fe400078e0010 */
[----:B------:R-:W-:Y:S11]  /*1d6a0*/  IMAD.MOV.U32 R0, RZ, RZ, R17 ;  /* 0x000000ffff007224 */ /* 0x000ff600078e0011 */
[----:B------:R-:W-:Y:S09]  /*1d6b0*/  @!UPT UIADD3 URZ, URZ, URZ, URZ ;  /* 0x0000003f3f3ff290 */ /* 0x000ff2000fffe03f */
[----:B------:R0:W-:Y:S01]  /*1d6c0*/  STL.64 [R1+0x750], R8 ;  /* 0x0007500801007387 */ /* 0x0001e20000100a00 */
[----:B------:R3:W-:Y:S03]  /*1d6d0*/  STL.64 [R1+0x758], R10 ;  /* 0x0007580a01007387 */ /* 0x0007e60000100a00 */
[----:B0-----:R-:W3:Y:S01]  /*1d6e0*/  LDL.LU.64 R8, [R1+0x3b78] ;  /* 0x003b780001087983 */ /* 0x001ee20000300a00 */
[----:B------:R-:W4:Y:S02]  /*1d6f0*/  LDL.LU.64 R16, [R1+0x3b70] ;  /* 0x003b700001107983 */ /* 0x000f240000300a00 */
[----:B------:R0:W-:Y:S02]  /*1d700*/  STL [R1+0x3b04], R0 ;  /* 0x003b040001007387 */ /* 0x0001e40000100800 */
[----:B------:R1:W-:Y:S01]  /*1d710*/  STL [R1+0x3b00], R2 ;  /* 0x003b000201007387 */ /* 0x0003e20000100800 */
[C---:B---3--:R-:W-:Y:S08]  /*1d720*/  HMMA.16816.F32.BF16 R8, R12.reuse, R8, R24 ;  /* 0x000000080c08723c */ /* 0x048ff00000041818 */
[----:B----4-:R-:W-:Y:S01]  /*1d730*/  HMMA.16816.F32.BF16 R4, R12, R16, R4 ;  /* 0x000000100c04723c */ /* 0x010fe20000041804 */
[----:B0-----:R-:W-:-:S02]  /*1d740*/  IMAD.MOV.U32 R0, RZ, RZ, R16 ;  /* 0x000000ffff007224 */ /* 0x001fc400078e0010 */
[----:B-1----:R-:W-:Y:S11]  /*1d750*/  IMAD.MOV.U32 R2, RZ, RZ, R17 ;  /* 0x000000ffff027224 */ /* 0x002ff600078e0011 */
[----:B------:R-:W-:Y:S01]  /*1d760*/  @!UPT UIADD3 URZ, URZ, URZ, URZ ;  /* 0x0000003f3f3ff290 */ /* 0x000fe2000fffe03f */
[----:B------:R-:W-:Y:S01]  /*1d770*/  STL.64 [R1+0x740], R8 ;  /* 0x0007400801007387 */ /* 0x000fe20000100a00 */
[----:B------:R-:W-:Y:S07]  /*1d780*/  STL.64 [R1+0x748], R10 ;  /* 0x0007480a01007387 */ /* 0x000fee0000100a00 */
[----:B------:R0:W-:Y:S02]  /*1d790*/  STL.64 [R1+0x440], R4 ;  /* 0x0004400401007387 */ /* 0x0001e40000100a00 */
[----:B------:R1:W-:Y:S01]  /*1d7a0*/  STL.64 [R1+0x448], R6 ;  /* 0x0004480601007387 */ /* 0x0003e20000100a00 */
[----:B------:R-:W2:Y:S01]  /*1d7b0*/  LDL.LU.64 R18, [R1+0x3b68] ;  /* 0x003b680001127983 */ /* 0x000ea20000300a00 */
[----:B------:R-:W2:Y:S03]  /*1d7c0*/  LDL.LU.64 R16, [R1+0x3b60] ;  /* 0x003b600001107983 */ /* 0x000ea60000300a00 */
[----:B0-----:R-:W2:Y:S01]  /*1d7d0*/  LDL.LU.64 R4, [R1+0xf40] ;  /* 0x000f400001047983 */ /* 0x001ea20000300a00 */
[----:B-1----:R-:W2:Y:S02]  /*1d7e0*/  LDL.LU.64 R6, [R1+0xf48] ;  /* 0x000f480001067983 */ /* 0x002ea40000300a00 */
[----:B------:R-:W3:Y:S02]  /*1d7f0*/  LDL.LU.64 R24, [R1+0xf30] ;  /* 0x000f300001187983 */ /* 0x000ee40000300a00 */
[----:B------:R-:W3:Y:S01]  /*1d800*/  LDL.LU.64 R26, [R1+0xf38] ;  /* 0x000f3800011a7983 */ /* 0x000ee20000300a00 */
[----:B------:R-:W4:Y:S01]  /*1d810*/  LDL.LU.64 R8, [R1+0xf10] ;  /* 0x000f100001087983 */ /* 0x000f220000300a00 */
[----:B------:R-:W2:Y:S03]  /*1d820*/  LDL.LU.64 R10, [R1+0xf18] ;  /* 0x000f1800010a7983 */ /* 0x000ea60000300a00 */
[----:B--2---:R-:W-:Y:S01]  /*1d830*/  STL.64 [R1+0x3b40], R10 ;  /* 0x003b400a01007387 */ /* 0x004fe20000100a00 */
[----:B----4-:R0:W-:Y:S03]  /*1d840*/  STL.64 [R1+0x3b38], R8 ;  /* 0x003b380801007387 */ /* 0x0101e60000100a00 */
[----:B0-----:R-:W2:Y:S01]  /*1d850*/  LDL.LU.64 R8, [R1+0xf20] ;  /* 0x000f200001087983 */ /* 0x001ea20000300a00 */
[----:B------:R-:W2:Y:S02]  /*1d860*/  LDL.LU.64 R10, [R1+0xf28] ;  /* 0x000f2800010a7983 */ /* 0x000ea40000300a00 */
[----:B------:R-:W4:Y:S02]  /*1d870*/  LDL.LU.64 R12, [R1+0xd00] ;  /* 0x000d0000010c7983 */ /* 0x000f240000300a00 */
[----:B------:R-:W2:Y:S01]  /*1d880*/  LDL.LU.64 R14, [R1+0xd08] ;  /* 0x000d0800010e7983 */ /* 0x000ea20000300a00 */
[C---:B------:R-:W-:Y:S01]  /*1d890*/  HMMA.16816.F32.BF16 R4, R16.reuse, R20, R4 ;  /* 0x000000141004723c */ /* 0x040fe20000041804 */
[----:B--2---:R-:W-:Y:S01]  /*1d8a0*/  STL.64 [R1+0x3b10], R14 ;  /* 0x003b100e01007387 */ /* 0x004fe20000100a00 */
[----:B----4-:R0:W-:Y:S03]  /*1d8b0*/  STL.64 [R1+0x3b08], R12 ;  /* 0x003b080c01007387 */ /* 0x0101e60000100a00 */
[----:B0-----:R-:W2:Y:S01]  /*1d8c0*/  LDL.LU.64 R12, [R1+0xd30] ;  /* 0x000d3000010c7983 */ /* 0x001ea20000300a00 */
[----:B------:R-:W2:Y:S11]  /*1d8d0*/  LDL.LU.64 R14, [R1+0xd38] ;  /* 0x000d3800010e7983 */ /* 0x000eb60000300a00 */
[----:B------:R-:W-:Y:S06]  /*1d8e0*/  @!UPT UIADD3 URZ, URZ, URZ, URZ ;  /* 0x0000003f3f3ff290 */ /* 0x000fec000fffe03f */
[----:B------:R0:W-:Y:S02]  /*1d8f0*/  STL.64 [R1+0x430], R4 ;  /* 0x0004300401007387 */ /* 0x0001e40000100a00 */
[----:B------:R1:W-:Y:S01]  /*1d900*/  STL.64 [R1+0x438], R6 ;  /* 0x0004380601007387 */ /* 0x0003e20000100a00 */
[----:B0-----:R-:W4:Y:S01]  /*1d910*/  LDL.LU.64 R4, [R1+0x3b58] ;  /* 0x003b580001047983 */ /* 0x001f220000300a00 */
[----:B-1----:R-:W-:Y:S02]  /*1d920*/  IMAD.MOV.U32 R7, RZ, RZ, R20 ;  /* 0x000000ffff077224 */ /* 0x002fe400078e0014 */
[----:B------:R-:W-:Y:S02]  /*1d930*/  IMAD.MOV.U32 R6, RZ, RZ, R21 ;  /* 0x000000ffff067224 */ /* 0x000fe400078e0015 */
[----:B------:R-:W3:Y:S02]  /*1d940*/  LDL.LU.64 R20, [R1+0x3b50] ;  /* 0x003b500001147983 */ /* 0x000ee40000300a00 */
[C---:B---3--:R-:W-:Y:S02]  /*1d950*/  HMMA.16816.F32.BF16 R20, R16.reuse, R20, R24 ;  /* 0x000000141014723c */ /* 0x048fe40000041818 */
[----:B------:R-:W3:Y:S11]  /*1d960*/  LDL.LU.64 R24, [R1+0x3b48] ;  /* 0x003b480001187983 */ /* 0x000ef60000300a00 */
[----:B------:R-:W-:Y:S10]  /*1d970*/  @!UPT UIADD3 URZ, URZ, URZ, URZ ;  /* 0x0000003f3f3ff290 */ /* 0x000ff4000fffe03f */
[----:B------:R0:W-:Y:S01]  /*1d980*/  STL.64 [R1+0x420], R20 ;  /* 0x0004201401007387 */ /* 0x0001e20000100a00 */
[----:B------:R1:W-:Y:S03]  /*1d990*/  STL.64 [R1+0x428], R22 ;  /* 0x0004281601007387 */ /* 0x0003e60000100a00 */
[----:B0-----:R-:W2:Y:S01]  /*1d9a0*/  LDL.64 R20, [R1+0x150] ;  /* 0x0001500001147983 */ /* 0x001ea20000100a00 */
[C---:B---3--:R-:W-:Y:S01]  /*1d9b0*/  HMMA.16816.F32.BF16 R8, R16.reuse, R24, R8 ;  /* 0x000000181008723c */ /* 0x048fe20000041808 */
[----:B-1----:R-:W-:Y:S02]  /*1d9c0*/  IMAD.MOV.U32 R23, RZ, RZ, R24 ;  /* 0x000000ffff177224 */ /* 0x002fe400078e0018 */
[----:B------:R-:W-:Y:S11]  /*1d9d0*/  IMAD.MOV.U32 R22, RZ, RZ, R25 ;  /* 0x000000ffff167224 */ /* 0x000ff600078e0019 */
[----:B------:R-:W-:Y:S09]  /*1d9e0*/  @!UPT UIADD3 URZ, URZ, URZ, URZ ;  /* 0x0000003f3f3ff290 */ /* 0x000ff2000fffe03f */
[----:B------:R-:W-:Y:S01]  /*1d9f0*/  STL.64 [R1+0x410], R8 ;  /* 0x0004100801007387 */ /* 0x000fe20000100a00 */
[----:B------:R0:W-:Y:S03]  /*1da00*/  STL.64 [R1+0x418], R10 ;  /* 0x0004180a01007387 */ /* 0x0001e60000100a00 */
[----:B0-----:R-:W3:Y:S01]  /*1da10*/  LDL.LU.64 R10, [R1+0x3b40] ;  /* 0x003b4000010a7983 */ /* 0x001ee20000300a00 */
[----:B------:R-:W3:Y:S02]  /*1da20*/  LDL.LU.64 R8, [R1+0x3b38] ;  /* 0x003b380001087983 */ /* 0x000ee40000300a00 */
[----:B------:R-:W2:Y:S02]  /*1da30*/  LDL.LU.64 R26, [R1+0x3b30] ;  /* 0x003b3000011a7983 */ /* 0x000ea40000300a00 */
[----:B------:R-:W3:Y:S02]  /*1da40*/  LDL.LU.64 R24, [R1+0x3b28] ;  /* 0x003b280001187983 */ /* 0x000ee40000300a00 */
[C---:B---3--:R-:W-:Y:S11]  /*1da50*/  HMMA.16816.F32.BF16 R8, R16.reuse, R24, R8 ;  /* 0x000000181008723c */ /* 0x048ff60000041808 */
[----:B------:R-:W-:Y:S11]  /*1da60*/  @!UPT UIADD3 URZ, URZ, URZ, URZ ;  /* 0x0000003f3f3ff290 */ /* 0x000ff6000fffe03f */
[----:B------:R-:W-:Y:S01]  /*1da70*/  @!UPT UIADD3 URZ, URZ, URZ, URZ ;  /* 0x0000003f3f3ff290 */ /* 0x000fe2000fffe03f */
[----:B------:R-:W-:Y:S01]  /*1da80*/  STL.64 [R1+0x400], R8 ;  /* 0x0004000801007387 */ /* 0x000fe20000100a00 */
[----:B------:R0:W-:Y:S03]  /*1da90*/  STL.64 [R1+0x408], R10 ;  /* 0x0004080a01007387 */ /* 0x0001e60000100a00 */
[----:B0-----:R-:W3:Y:S01]  /*1daa0*/  LDL.LU.64 R10, [R1+0x3b20] ;  /* 0x003b2000010a7983 */ /* 0x001ee20000300a00 */
[----:B------:R-:W3:Y:S02]  /*1dab0*/  LDL.LU.64 R8, [R1+0x3b18] ;  /* 0x003b180001087983 */ /* 0x000ee40000300a00 */
[----:B--2---:R-:W-:Y:S02]  /*1dac0*/  STL.64 [R1+0x3a48], R26 ;  /* 0x003a481a01007387 */ /* 0x004fe40000100a00 */
[----:B------:R-:W-:Y:S01]  /*1dad0*/  STL.64 [R1+0x3a40], R24 ;  /* 0x003a401801007387 */ /* 0x000fe20000100a00 */
[C---:B---3--:R-:W-:Y:S11]  /*1dae0*/  HMMA.16816.F32.BF16 R12, R16.reuse, R8, R12 ;  /* 0x00000008100c723c */ /* 0x048ff6000004180c */
[----:B------:R-:W-:Y:S11]  /*1daf0*/  @!UPT UIADD3 URZ, URZ, URZ, URZ ;  /* 0x0000003f3f3ff290 */ /* 0x000ff6000fffe03f */
[----:B------:R-:W-:Y:S01]  /*1db00*/  @!UPT UIADD3 URZ, URZ, URZ, URZ ;  /* 0x0000003f3f3ff290 */ /* 0x000fe2000fffe03f */
[----:B------:R-:W-:Y:S01]  /*1db10*/  STL.64 [R1+0x3f0], R12 ;  /* 0x0003f00c01007387 */ /* 0x000fe20000100a00 */
[----:B------:R0:W-:Y:S03]  /*1db20*/  STL.64 [R1+0x3f8], R14 ;  /* 0x0003f80e01007387 */ /* 0x0001e60000100a00 */
[----:B0-----:R-:W4:Y:S01]  /*1db30*/  LDL.LU.64 R14, [R1+0x3b10] ;  /* 0x003b1000010e7983 */ /* 0x001f220000300a00 */
[----:B------:R-:W4:Y:S02]  /*1db40*/  LDL.LU.64 R12, [R1+0x3b08] ;  /* 0x003b0800010c7983 */ /* 0x000f240000300a00 */
[----:B------:R0:W-:Y:S02]  /*1db50*/  STL.64 [R1+0x3aa8], R8 ;  /* 0x003aa80801007387 */ /* 0x0001e40000100a00 */
[----:B------:R-:W-:Y:S02]  /*1db60*/  IMAD.MOV.U32 R24, RZ, RZ, R11 ;  /* 0x000000ffff187224 */ /* 0x000fe400078e000b */
[----:B------:R-:W-:Y:S01]  /*1db70*/  IMAD.MOV.U32 R25, RZ, RZ, R10 ;  /* 0x000000ffff197224 */ /* 0x000fe200078e000a */
[----:B0-----:R-:W2:Y:S01]  /*1db80*/  LDL.LU.64 R8, [R1+0xd10] ;  /* 0x000d100001087983 */ /* 0x001ea20000300a00 */
[----:B------:R-:W2:Y:S01]  /*1db90*/  LDL.LU.64 R10, [R1+0xd18] ;  /* 0x000d1800010a7983 */ /* 0x000ea20000300a00 */
[----:B----4-:R-:W-:Y:S11]  /*1dba0*/  HMMA.16816.F32.BF16 R12, R16, R4, R12 ;  /* 0x00000004100c723c */ /* 0x010ff6000004180c */
[----:B------:R-:W-:Y:S11]  /*1dbb0*/  @!UPT UIADD3 URZ, URZ, URZ, URZ ;  /* 0x0000003f3f3ff290 */ /* 0x000ff6000fffe03f */
[----:B------:R-:W-:Y:S01]  /*1dbc0*/  @!UPT UIADD3 URZ, URZ, URZ, URZ ;  /* 0x0000003f3f3ff290 */ /* 0x000fe2000fffe03f */
[----:B------:R-:W-:Y:S01]  /*1dbd0*/  STL.64 [R1+0x3e0], R12 ;  /* 0x0003e00c01007387 */ /* 0x000fe20000100a00 */
[----:B------:R-:W-:Y:S02]  /*1dbe0*/  STL.64 [R1+0x3e8], R14 ;  /* 0x0003e80e01007387 */ /* 0x000fe40000100a00 */
[----:B------:R0:W-:Y:S02]  /*1dbf0*/  STL.64 [R1+0x3ae0], R4 ;  /* 0x003ae00401007387 */ /* 0x0001e40000100a00 */
[----:B------:R-:W1:Y:S01]  /*1dc00*/  LDSM.16.MT88.4 R12, [R3+0x200] ;  /* 0x00020000030c783b */ /* 0x000e620000004200 */
[----:B0-----:R-:W3:Y:S03]  /*1dc10*/  LDL.64 R4, [R1+0x130] ;  /* 0x0001300001047983 */ /* 0x001ee60000100a00 */
[----:B------:R-:W-:Y:S01]  /*1dc20*/  STL.64 [R1+0x3af8], R6 ;  /* 0x003af80601007387 */ /* 0x000fe20000100a00 */
[----:B---3--:R-:W-:Y:S01]  /*1dc30*/  STL.64 [R1+0x3af0], R4 ;  /* 0x003af00401007387 */ /* 0x008fe20000100a00 */
[----:B------:R-:W-:Y:S02]  /*1dc40*/  STL [R1+0x3a28], R3 ;  /* 0x003a280301007387 */ /* 0x000fe40000100800 */
[----:B-1----:R-:W-:Y:S02]  /*1dc50*/  STL.64 [R1+0x3988], R14 ;  /* 0x0039880e01007387 */ /* 0x002fe40000100a00 */
[----:B------:R0:W-:Y:S02]  /*1dc60*/  STL.64 [R1+0x3980], R12 ;  /* 0x0039800c01007387 */ /* 0x0001e40000100a00 */
[----:B0-----:R-:W-:-:S02]  /*1dc70*/  IMAD.MOV.U32 R12, RZ, RZ, R0 ;  /* 0x000000ffff0c7224 */ /* 0x001fc400078e0000 */
[----:B------:R-:W-:Y:S01]  /*1dc80*/  IMAD.MOV.U32 R13, RZ, RZ, R2 ;  /* 0x000000ffff0d7224 */ /* 0x000fe200078e0002 */
[----:B------:R-:W3:Y:S01]  /*1dc90*/  LDL.LU R0, [R1+0x3b04] ;  /* 0x003b040001007983 */ /* 0x000ee20000300800 */
[----:B------:R-:W4:Y:S03]  /*1dca0*/  LDL.LU R2, [R1+0x3b00] ;  /* 0x003b000001027983 */ /* 0x000f260000300800 */
[----:B------:R0:W-:Y:S01]  /*1dcb0*/  STL.64 [R1+0x3ad0], R12 ;  /* 0x003ad00c01007387 */ /* 0x0001e20000100a00 */
[----:B------:R-:W2:Y:S02]  /*1dcc0*/  LDL.LU.64 R4, [R1+0xbe0] ;  /* 0x000be00001047983 */ /* 0x000ea40000300a00 */
[----:B------:R-:W2:Y:S02]  /*1dcd0*/  LDL.LU.64 R6, [R1+0xbe8] ;  /* 0x000be80001067983 */ /* 0x000ea40000300a00 */
[----:B0-----:R-:W-:-:S02]  /*1dce0*/  IMAD.MOV.U32 R12, RZ, RZ, R29 ;  /* 0x000000ffff0c7224 */ /* 0x001fc400078e001d */
[----:B------:R-:W-:-:S05]  /*1dcf0*/  IMAD.MOV.U32 R13, RZ, RZ, R28 ;  /* 0x000000ffff0d7224 */ /* 0x000fca00078e001c */
[----:B------:R0:W-:Y:S04]  /*1dd00*/  STL.64 [R1+0x3ae8], R12 ;  /* 0x003ae80c01007387 */ /* 0x0001e80000100a00 */
[----:B0-----:R-:W2:Y:S01]  /*1dd10*/  LDL.LU.64 R12, [R1+0xd20] ;  /* 0x000d2000010c7983 */ /* 0x001ea20000300a00 */
[----:B------:R-:W2:Y:S02]  /*1dd20*/  LDL.LU.64 R14, [R1+0xd28] ;  /* 0x000d2800010e7983 */ /* 0x000ea40000300a00 */
[----:B--2---:R-:W-:Y:S07]  /*1dd30*/  HMMA.16816.F32.BF16 R12, R16, R24, R12 ;  /* 0x00000018100c723c */ /* 0x004fee000004180c */
[----:B------:R-:W-:-:S02]  /*1dd40*/  IMAD.MOV.U32 R24, RZ, RZ, R23 ;  /* 0x000000ffff187224 */ /* 0x000fc400078e0017 */
[----:B------:R-:W-:Y:S11]  /*1dd50*/  IMAD.MOV.U32 R25, RZ, RZ, R22 ;  /* 0x000000ffff197224 */ /* 0x000ff600078e0016 */
[----:B------:R-:W-:Y:S03]  /*1dd60*/  @!UPT UIADD3 URZ, URZ, URZ, URZ ;  /* 0x0000003f3f3ff290 */ /* 0x000fe6000fffe03f */
[----:B------:R-:W-:Y:S01]  /*1dd70*/  STL.64 [R1+0x730], R12 ;  /* 0x0007300c01007387 */ /* 0x000fe20000100a00 */
[----:B------:R-:W-:Y:S02]  /*1dd80*/  STL.64 [R1+0x738], R14 ;  /* 0x0007380e01007387 */ /* 0x000fe40000100a00 */
[----:B------:R0:W-:Y:S02]  /*1dd90*/  STL.64 [R1+0x3a60], R24 ;  /* 0x003a601801007387 */ /* 0x0001e40000100a00 */
[----:B0-----:R-:W2:Y:S01]  /*1dda0*/  LDL.64 R24, [R1+0x10] ;  /* 0x0000100001187983 */ /* 0x001ea20000100a00 */
[C---:B------:R-:W-:Y:S03]  /*1ddb0*/  HMMA.16816.F32.BF16 R8, R16.reuse, R20, R8 ;  /* 0x000000141008723c */ /* 0x040fe60000041808 */
[----:B--2---:R0:W-:Y:S04]  /*1ddc0*/  STL.64 [R1+0x3a78], R24 ;  /* 0x003a781801007387 */ /* 0x0041e80000100a00 */
[----:B0-----:R-:W2:Y:S11]  /*1ddd0*/  LDL.64 R24, [R1+0x140] ;  /* 0x0001400001187983 */ /* 0x001eb60000100a00 */
[----:B------:R-:W-:Y:S05]  /*1dde0*/  @!UPT UIADD3 URZ, URZ, URZ, URZ ;  /* 0x0000003f3f3ff290 */ /* 0x000fea000fffe03f */
[----:B------:R0:W-:Y:S02]  /*1ddf0*/  STL.64 [R1+0x720], R8 ;  /* 0x0007200801007387 */ /* 0x0001e40000100a00 */
[----:B------:R1:W-:Y:S02]  /*1de00*/  STL.64 [R1+0x728], R10 ;  /* 0x0007280a01007387 */ /* 0x0003e40000100a00 */
[----:B------:R-:W3:Y:S02]  /*1de10*/  LDL.LU.64 R12, [R1+0xbd0] ;  /* 0x000bd000010c7983 */ /* 0x000ee40000300a00 */
[----:B------:R-:W-:Y:S02]  /*1de20*/  IMAD.MOV.U32 R29, RZ, RZ, R20 ;  /* 0x000000ffff1d7224 */ /* 0x000fe400078e0014 */
[----:B------:R-:W-:Y:S01]  /*1de30*/  IMAD.MOV.U32 R28, RZ, RZ, R21 ;  /* 0x000000ffff1c7224 */ /* 0x000fe200078e0015 */
[----:B------:R-:W3:Y:S01]  /*1de40*/  LDL.LU.64 R14, [R1+0xbd8] ;  /* 0x000bd800010e7983 */ /* 0x000ee20000300a00 */
[----:B------:R-:W3:Y:S02]  /*1de50*/  LDL.LU.64 R20, [R1+0xbc0] ;  /* 0x000bc00001147983 */ /* 0x000ee40000300a00 */
[----:B------:R-:W3:Y:S01]  /*1de60*/  LDL.LU.64 R22, [R1+0xbc8] ;  /* 0x000bc80001167983 */ /* 0x000ee20000300a00 */
[----:B0-----:R-:W3:Y:S01]  /*1de70*/  LDL.LU.64 R8, [R1+0xbb0] ;  /* 0x000bb00001087983 */ /* 0x001ee20000300a00 */
[----:B-1----:R-:W3:Y:S01]  /*1de80*/  LDL.LU.64 R10, [R1+0xbb8] ;  /* 0x000bb800010a7983 */ /* 0x002ee20000300a00 */
[----:B--2---:R-:W-:Y:S11]  /*1de90*/  HMMA.16816.F32.BF16 R4, R16, R24, R4 ;  /* 0x000000181004723c */ /* 0x004ff60000041804 */
[----:B------:R-:W-:Y:S11]  /*1dea0*/  @!UPT UIADD3 URZ, URZ, URZ, URZ ;  /* 0x0000003f3f3ff290 */ /* 0x000ff6000fffe03f */
[----:B------:R-:W-:Y:S01]  /*1deb0*/  @!UPT UIADD3 URZ, URZ, URZ, URZ ;  /* 0x0000003f3f3ff290 */ /* 0x000fe2000fffe03f */
[----:B------:R-:W-:Y:S01]  /*1dec0*/  STL.64 [R1+0x710], R4 ;  /* 0x0007100401007387 */ /* 0x000fe20000100a00 */
[----:B------:R0:W-:Y:S03]  /*1ded0*/  STL.64 [R1+0x718], R6 ;  /* 0x0007180601007387 */ /* 0x0001e60000100a00 */
[----:B0-----:R-:W2:Y:S01]  /*1dee0*/  LDL.LU.64 R6, [R1+0x3af8] ;  /* 0x003af80001067983 */ /* 0x001ea20000300a00 */
[----:B------:R-:W3:Y:S02]  /*1def0*/  LDL.LU.64 R4, [R1+0x3af0] ;  /* 0x003af00001047983 */ /* 0x000ee40000300a00 */
[----:B------:R-:W-:Y:S02]  /*1df00*/  IMAD.MOV.U32 R3, RZ, RZ, R25 ;  /* 0x000000ffff037224 */ /* 0x000fe400078e0019 */
[----:B--2---:R-:W-:Y:S02]  /*1df10*/  IMAD.MOV.U32 R24, RZ, RZ, R7 ;  /* 0x000000ffff187224 */ /* 0x004fe400078e0007 */
[----:B------:R-:W-:-:S05]  /*1df20*/  IMAD.MOV.U32 R25, RZ, RZ, R6 ;  /* 0x000000ffff197224 */ /* 0x000fca00078e0006 */
[----:B------:R0:W-:Y:S04]  /*1df30*/  STL.64 [R1+0x3aa0], R24 ;  /* 0x003aa01801007387 */ /* 0x0001e80000100a00 */
[----:B0-----:R-:W2:Y:S01]  /*1df40*/  LDL.64 R24, [R1+0xe0] ;  /* 0x0000e00001187983 */ /* 0x001ea20000100a00 */
[----:B---3--:R-:W-:Y:S03]  /*1df50*/  HMMA.16816.F32.BF16 R12, R16, R4, R12 ;  /* 0x00000004100c723c */ /* 0x008fe6000004180c */
[----:B--2---:R4:W-:Y:S02]  /*1df60*/  STL.64 [R1+0x3ab0], R24 ;  /* 0x003ab01801007387 */ /* 0x0049e40000100a00 */
[----:B----4-:R-:W-:-:S02]  /*1df70*/  IMAD.MOV.U32 R24, RZ, RZ, R2 ;  /* 0x000000ffff187224 */ /* 0x010fc400078e0002 */
[----:B------:R-:W-:-:S05]  /*1df80*/  IMAD.MOV.U32 R25, RZ, RZ, R0 ;  /* 0x000000ffff197224 */ /* 0x000fca00078e0000 */
[----:B------:R0:W-:Y:S04]  /*1df90*/  STL.64 [R1+0x3ac8], R24 ;  /* 0x003ac81801007387 */ /* 0x0001e80000100a00 */
[----:B0-----:R-:W2:Y:S07]  /*1dfa0*/  LDL.64 R24, [R1+0x100] ;  /* 0x0001000001187983 */ /* 0x001eae0000100a00 */
[----:B------:R0:W-:Y:S02]  /*1dfb0*/  STL.64 [R1+0x700], R12 ;  /* 0x0007000c01007387 */ /* 0x0001e40000100a00 */
[----:B------:R1:W-:Y:S01]  /*1dfc0*/  STL.64 [R1+0x708], R14 ;  /* 0x0007080e01007387 */ /* 0x0003e20000100a00 */
[----:B0-----:R-:W1:Y:S01]  /*1dfd0*/  LDL.LU.64 R12, [R1+0x3ae8] ;  /* 0x003ae800010c7983 */ /* 0x001e620000300a00 */
[----:B------:R-:W-:-:S02]  /*1dfe0*/  IMAD.MOV.U32 R2, RZ, RZ, R4 ;  /* 0x000000ffff027224 */ /* 0x000fc400078e0004 */
[----:B------:R-:W-:Y:S02]  /*1dff0*/  IMAD.MOV.U32 R0, RZ, RZ, R5 ;  /* 0x000000ffff007224 */ /* 0x000fe400078e0005 */
[----:B------:R-:W3:Y:S01]  /*1e000*/  LDL.LU.64 R4, [R1+0x3ae0] ;  /* 0x003ae00001047983 */ /* 0x000ee20000300a00 */
[C---:B-1----:R-:W-:Y:S03]  /*1e010*/  HMMA.16816.F32.BF16 R12, R16.reuse, R12, R20 ;  /* 0x0000000c100c723c */ /* 0x042fe60000041814 */
[----:B------:R-:W4:Y:S11]  /*1e020*/  LDL.LU.64 R20, [R1+0x3ad8] ;  /* 0x003ad80001147983 */ /* 0x000f360000300a00 */
[----:B------:R-:W-:Y:S09]  /*1e030*/  @!UPT UIADD3 URZ, URZ, URZ, URZ ;  /* 0x0000003f3f3ff290 */ /* 0x000ff2000fffe03f */
[----:B------:R0:W-:Y:S01]  /*1e040*/  STL.64 [R1+0x6f0], R12 ;  /* 0x0006f00c01007387 */ /* 0x0001e20000100a00 */
[----:B------:R1:W-:Y:S01]  /*1e050*/  STL.64 [R1+0x6f8], R14 ;  /* 0x0006f80e01007387 */ /* 0x0003e20000100a00 */
[C---:B----4-:R-:W-:Y:S11]  /*1e060*/  HMMA.16816.F32.BF16 R8, R16.reuse, R20, R8 ;  /* 0x000000141008723c */ /* 0x050ff60000041808 */
[----:B------:R-:W-:Y:S11]  /*1e070*/  @!UPT UIADD3 URZ, URZ, URZ, URZ ;  /* 0x0000003f3f3ff290 */ /* 0x000ff6000fffe03f */
[----:B------:R-:W-:Y:S01]  /*1e080*/  @!UPT UIADD3 URZ, URZ, URZ, URZ ;  /* 0x0000003f3f3ff290 */ /* 0x000fe2000fffe03f */
[----:B------:R4:W-:Y:S01]  /*1e090*/  STL.64 [R1+0x6e0], R8 ;  /* 0x0006e00801007387 */ /* 0x0009e20000100a00 */
[----:B------:R2:W-:Y:S02]  /*1e0a0*/  STL.64 [R1+0x6e8], R10 ;  /* 0x0006e80a01007387 */ /* 0x0005e40000100a00 */
[----:B0-----:R-:W3:Y:S02]  /*1e0b0*/  LDL.LU.64 R12, [R1+0xba0] ;  /* 0x000ba000010c7983 */ /* 0x001ee40000300a00 */
[----:B-1----:R-:W3:Y:S01]  /*1e0c0*/  LDL.LU.64 R14, [R1+0xba8] ;  /* 0x000ba800010e7983 */ /* 0x002ee20000300a00 */
[----:B----4-:R-:W4:Y:S01]  /*1e0d0*/  LDL.LU.64 R8, [R1+0xb80] ;  /* 0x000b800001087983 */ /* 0x010f220000300a00 */
[----:B--2---:R-:W2:Y:S02]  /*1e0e0*/  LDL.LU.64 R10, [R1+0xb88] ;  /* 0x000b8800010a7983 */ /* 0x004ea40000300a00 */
[----:B------:R-:W-:Y:S02]  /*1e0f0*/  IMAD.MOV.U32 R7, RZ, RZ, R20 ;  /* 0x000000ffff077224 */ /* 0x000fe400078e0014 */
[----:B------:R-:W-:Y:S01]  /*1e100*/  IMAD.MOV.U32 R6, RZ, RZ, R21 ;  /* 0x000000ffff067224 */ /* 0x000fe200078e0015 */
[----:B--2---:R-:W-:Y:S01]  /*1e110*/  STL.64 [R1+0x3ac0], R10 ;  /* 0x003ac00a01007387 */ /* 0x004fe20000100a00 */
[----:B----4-:R0:W-:Y:S03]  /*1e120*/  STL.64 [R1+0x3ab8], R8 ;  /* 0x003ab80801007387 */ /* 0x0101e60000100a00 */
[----:B0-----:R-:W2:Y:S01]  /*1e130*/  LDL.LU.64 R8, [R1+0xb90] ;  /* 0x000b900001087983 */ /* 0x001ea20000300a00 */
[----:B------:R-:W2:Y:S02]  /*1e140*/  LDL.LU.64 R10, [R1+0xb98] ;  /* 0x000b9800010a7983 */ /* 0x000ea40000300a00 */
[----:B------:R-:W4:Y:S02]  /*1e150*/  LDL.LU.64 R20, [R1+0x590] ;  /* 0x0005900001147983 */ /* 0x000f240000300a00 */
[----:B------:R-:W4:Y:S01]  /*1e160*/  LDL.LU.64 R22, [R1+0x598] ;  /* 0x0005980001167983 */ /* 0x000f220000300a00 */
[----:B------:R-:W-:Y:S01]  /*1e170*/  STL.64 [R1+0x3a38], R6 ;  /* 0x003a380601007387 */ /* 0x000fe20000100a00 */
[----:B---3--:R0:W-:Y:S03]  /*1e180*/  STL.64 [R1+0x3a30], R4 ;  /* 0x003a300401007387 */ /* 0x0081e60000100a00 */
[----:B0-----:R-:W3:Y:S01]  /*1e190*/  LDL.LU.64 R4, [R1+0xec0] ;  /* 0x000ec00001047983 */ /* 0x001ee20000300a00 */
[----:B------:R-:W2:Y:S03]  /*1e1a0*/  LDL.LU.64 R6, [R1+0xec8] ;  /* 0x000ec80001067983 */ /* 0x000ea60000300a00 */
[----:B--2---:R-:W-:Y:S01]  /*1e1b0*/  STL.64 [R1+0x3a58], R6 ;  /* 0x003a580601007387 */ /* 0x004fe20000100a00 */
[----:B---3--:R0:W-:Y:S03]  /*1e1c0*/  STL.64 [R1+0x3a50], R4 ;  /* 0x003a500401007387 */ /* 0x0081e60000100a00 */
[----:B0-----:R-:W2:Y:S01]  /*1e1d0*/  LDL.LU.64 R4, [R1+0xed0] ;  /* 0x000ed00001047983 */ /* 0x001ea20000300a00 */
[----:B------:R-:W3:Y:S01]  /*1e1e0*/  LDL.LU.64 R6, [R1+0xed8] ;  /* 0x000ed80001067983 */ /* 0x000ee20000300a00 */
[----:B------:R-:W-:Y:S02]  /*1e1f0*/  HMMA.16816.F32.BF16 R12, R16, R24, R12 ;  /* 0x00000018100c723c */ /* 0x000fe4000004180c */
[----:B---3--:R-:W-:Y:S01]  /*1e200*/  STL.64 [R1+0x3a70], R6 ;  /* 0x003a700601007387 */ /* 0x008fe20000100a00 */
[----:B--2---:R0:W-:Y:S03]  /*1e210*/  STL.64 [R1+0x3a68], R4 ;  /* 0x003a680401007387 */ /* 0x0041e60000100a00 */
[----:B0-----:R-:W2:Y:S01]  /*1e220*/  LDL.LU.64 R4, [R1+0xef0] ;  /* 0x000ef00001047983 */ /* 0x001ea20000300a00 */
[----:B------:R-:W3:Y:S03]  /*1e230*/  LDL.LU.64 R6, [R1+0xef8] ;  /* 0x000ef80001067983 */ /* 0x000ee60000300a00 */
[----:B---3--:R-:W-:Y:S01]  /*1e240*/  STL.64 [R1+0x3a88], R6 ;  /* 0x003a880601007387 */ /* 0x008fe20000100a00 */
[----:B--2---:R0:W-:Y:S03]  /*1e250*/  STL.64 [R1+0x3a80], R4 ;  /* 0x003a800401007387 */ /* 0x0041e60000100a00 */
[----:B0-----:R-:W2:Y:S01]  /*1e260*/  LDL.LU.64 R4, [R1+0xf00] ;  /* 0x000f000001047983 */ /* 0x001ea20000300a00 */
[----:B------:R-:W2:Y:S08]  /*1e270*/  LDL.LU.64 R6, [R1+0xf08] ;  /* 0x000f080001067983 */ /* 0x000eb00000300a00 */
[----:B------:R0:W-:Y:S02]  /*1e280*/  STL.64 [R1+0x6d0], R12 ;  /* 0x0006d00c01007387 */ /* 0x0001e40000100a00 */
[----:B------:R1:W-:Y:S01]  /*1e290*/  STL.64 [R1+0x6d8], R14 ;  /* 0x0006d80e01007387 */ /* 0x0003e20000100a00 */
[----:B0-----:R-:W4:Y:S01]  /*1e2a0*/  LDL.LU.64 R12, [R1+0x3ad0] ;  /* 0x003ad000010c7983 */ /* 0x001f220000300a00 */
[----:B-1----:R-:W-:-:S02]  /*1e2b0*/  IMAD.MOV.U32 R15, RZ, RZ, R24 ;  /* 0x000000ffff0f7224 */ /* 0x002fc400078e0018 */
[----:B------:R-:W-:Y:S02]  /*1e2c0*/  IMAD.MOV.U32 R14, RZ, RZ, R25 ;  /* 0x000000ffff0e7224 */ /* 0x000fe400078e0019 */
[----:B------:R-:W3:Y:S02]  /*1e2d0*/  LDL.LU.64 R24, [R1+0x3ac8] ;  /* 0x003ac80001187983 */ /* 0x000ee40000300a00 */
[C---:B---3--:R-:W-:Y:S02]  /*1e2e0*/  HMMA.16816.F32.BF16 R24, R16.reuse, R24, R8 ;  /* 0x000000181018723c */ /* 0x048fe40000041808 */
[----:B------:R-:W3:Y:S01]  /*1e2f0*/  LDL.LU.64 R10, [R1+0x3ac0] ;  /* 0x003ac000010a7983 */ /* 0x000ee20000300a00 */
[----:B------:R-:W3:Y:S11]  /*1e300*/  LDL.LU.64 R8, [R1+0x3ab8] ;  /* 0x003ab80001087983 */ /* 0x000ef60000300a00 */
[----:B------:R-:W-:Y:S09]  /*1e310*/  @!UPT UIADD3 URZ, URZ, URZ, URZ ;  /* 0x0000003f3f3ff290 */ /* 0x000ff2000fffe03f */
        /* <DEDUP_REMOVED lines=11> */
[----:B------:R-:W2:Y:S01]  /*1e3d0*/  LDL.LU.64 R24, [R1+0x3aa0] ;  /* 0x003aa00001187983 */ /* 0x000ea20000300a00 */
[----:B------:R-:W2:Y:S02]  /*1e3e0*/  LDL.LU.64 R22, [R1+0x3a98] ;  /* 0x003a980001167983 */ /* 0x000ea40000300a00 */
[----:B------:R-:W2:Y:S02]  /*1e3f0*/  LDL.LU.64 R20, [R1+0x3a90] ;  /* 0x003a900001147983 */ /* 0x000ea40000300a00 */
[----:B------:R0:W-:Y:S01]  /*1e400*/  STL.64 [R1+0x3d0], R16 ;  /* 0x0003d01001007387 */ /* 0x0001e20000100a00 */
[----:B------:R1:W-:Y:S04]  /*1e410*/  STL.64 [R1+0x3d8], R18 ;  /* 0x0003d81201007387 */ /* 0x0003e80000100a00 */
[----:B0-----:R-:W4:Y:S01]  /*1e420*/  LDL.LU.64 R16, [R1+0xb70] ;  /* 0x000b700001107983 */ /* 0x001f220000300a00 */
[----:B-1----:R-:W4:Y:S02]  /*1e430*/  LDL.LU.64 R18, [R1+0xb78] ;  /* 0x000b780001127983 */ /* 0x002f240000300a00 */
[----:B------:R-:W-:Y:S01]  /*1e440*/  STL.64 [R1+0x3998], R12 ;  /* 0x0039980c01007387 */ /* 0x000fe20000100a00 */
[C---:B--2---:R-:W-:Y:S01]  /*1e450*/  HMMA.16816.F32.BF16 R24, R20.reuse, R24, R4 ;  /* 0x000000181418723c */ /* 0x044fe20000041804 */
[----:B------:R-:W2:Y:S01]  /*1e460*/  LDL.LU.64 R6, [R1+0x3a88] ;  /* 0x003a880001067983 */ /* 0x000ea20000300a00 */
[----:B------:R-:W2:Y:S11]  /*1e470*/  LDL.LU.64 R4, [R1+0x3a80] ;  /* 0x003a800001047983 */ /* 0x000eb60000300a00 */
[----:B------:R-:W-:Y:S10]  /*1e480*/  @!UPT UIADD3 URZ, URZ, URZ, URZ ;  /* 0x0000003f3f3ff290 */ /* 0x000ff4000fffe03f */
[----:B------:R0:W-:Y:S01]  /*1e490*/  STL.64 [R1+0x3c0], R24 ;  /* 0x0003c01801007387 */ /* 0x0001e20000100a00 */
[----:B------:R-:W-:Y:S03]  /*1e4a0*/  STL.64 [R1+0x3c8], R26 ;  /* 0x0003c81a01007387 */ /* 0x000fe60000100a00 */
[----:B0-----:R-:W2:Y:S02]  /*1e4b0*/  LDL.LU.64 R24, [R1+0x3a78] ;  /* 0x003a780001187983 */ /* 0x001ea40000300a00 */
[C---:B--2---:R-:W-:Y:S01]  /*1e4c0*/  HMMA.16816.F32.BF16 R4, R20.reuse, R24, R4 ;  /* 0x000000181404723c */ /* 0x044fe20000041804 */
[----:B------:R-:W-:Y:S02]  /*1e4d0*/  IMAD.MOV.U32 R13, RZ, RZ, R24 ;  /* 0x000000ffff0d7224 */ /* 0x000fe400078e0018 */
[----:B------:R-:W-:Y:S11]  /*1e4e0*/  IMAD.MOV.U32 R12, RZ, RZ, R25 ;  /* 0x000000ffff0c7224 */ /* 0x000ff600078e0019 */
[----:B------:R-:W-:Y:S09]  /*1e4f0*/  @!UPT UIADD3 URZ, URZ, URZ, URZ ;  /* 0x0000003f3f3ff290 */ /* 0x000ff2000fffe03f */
[----:B------:R-:W-:Y:S01]  /*1e500*/  STL.64 [R1+0x3b0], R4 ;  /* 0x0003b00401007387 */ /* 0x000fe20000100a00 */
[----:B------:R0:W-:Y:S03]  /*1e510*/  STL.64 [R1+0x3b8], R6 ;  /* 0x0003b80601007387 */ /* 0x0001e60000100a00 */
[----:B0-----:R-:W2:Y:S01]  /*1e520*/  LDL.LU.64 R6, [R1+0x3a70] ;  /* 0x003a700001067983 */ /* 0x001ea20000300a00 */
[----:B------:R-:W2:Y:S02]  /*1e530*/  LDL.LU.64 R4, [R1+0x3a68] ;  /* 0x003a680001047983 */ /* 0x000ea40000300a00 */
[----:B------:R-:W2:Y:S02]  /*1e540*/  LDL.LU.64 R24, [R1+0x3a60] ;  /* 0x003a600001187983 */ /* 0x000ea40000300a00 */
[C---:B--2---:R-:W-:Y:S01]  /*1e550*/  HMMA.16816.F32.BF16 R24, R20.reuse, R24, R4 ;  /* 0x000000181418723c */ /* 0x044fe20000041804 */
[----:B------:R-:W2:Y:S01]  /*1e560*/  LDL.LU.64 R6, [R1+0x3a58] ;  /* 0x003a580001067983 */ /* 0x000ea20000300a00 */
[----:B------:R-:W2:Y:S11]  /*1e570*/  LDL.LU.64 R4, [R1+0x3a50] ;  /* 0x003a500001047983 */ /* 0x000eb60000300a00 */
[----:B------:R-:W-:Y:S10]  /*1e580*/  @!UPT UIADD3 URZ, URZ, URZ, URZ ;  /* 0x0000003f3f3ff290 */ /* 0x000ff4000fffe03f */
[----:B------:R-:W-:Y:S01]  /*1e590*/  STL.64 [R1+0x3a0], R24 ;  /* 0x0003a01801007387 */ /* 0x000fe20000100a00 */
[----:B------:R0:W-:Y:S03]  /*1e5a0*/  STL.64 [R1+0x3a8], R26 ;  /* 0x0003a81a01007387 */ /* 0x0001e60000100a00 */
[----:B0-----:R-:W2:Y:S01]  /*1e5b0*/  LDL.LU.64 R26, [R1+0x3a48] ;  /* 0x003a4800011a7983 */ /* 0x001ea20000300a00 */
[----:B------:R-:W2:Y:S02]  /*1e5c0*/  LDL.LU.64 R24, [R1+0x3a40] ;  /* 0x003a400001187983 */ /* 0x000ea40000300a00 */
[----:B--2---:R-:W-:Y:S11]  /*1e5d0*/  HMMA.16816.F32.BF16 R4, R20, R24, R4 ;  /* 0x000000181404723c */ /* 0x004ff60000041804 */
[----:B------:R-:W-:Y:S11]  /*1e5e0*/  @!UPT UIADD3 URZ, URZ, URZ, URZ ;  /* 0x0000003f3f3ff290 */ /* 0x000ff6000fffe03f */
[----:B------:R-:W-:Y:S01]  /*1e5f0*/  @!UPT UIADD3 URZ, URZ, URZ, URZ ;  /* 0x0000003f3f3ff290 */ /* 0x000fe2000fffe03f */
[----:B------:R-:W-:Y:S01]  /*1e600*/  STL.64 [R1+0x390], R4 ;  /* 0x0003900401007387 */ /* 0x000fe20000100a00 */
[----:B------:R0:W-:Y:S03]  /*1e610*/  STL.64 [R1+0x398], R6 ;  /* 0x0003980601007387 */ /* 0x0001e60000100a00 */
[----:B0-----:R-:W2:Y:S01]  /*1e620*/  LDL.LU.64 R6, [R1+0x3a38] ;  /* 0x003a380001067983 */ /* 0x001ea20000300a00 */
[----:B------:R-:W4:Y:S02]  /*1e630*/  LDL.LU.64 R4, [R1+0x3a30] ;  /* 0x003a300001047983 */ /* 0x000f240000300a00 */
[----:B------:R-:W-:Y:S02]  /*1e640*/  STL.64 [R1+0x3950], R26 ;  /* 0x0039501a01007387 */ /* 0x000fe40000100a00 */
[----:B------:R0:W-:Y:S02]  /*1e650*/  STL.64 [R1+0x3948], R24 ;  /* 0x0039481801007387 */ /* 0x0001e40000100a00 */
[----:B0-----:R-:W-:-:S02]  /*1e660*/  IMAD.MOV.U32 R24, RZ, RZ, R13 ;  /* 0x000000ffff187224 */ /* 0x001fc400078e000d */
[----:B------:R-:W-:-:S05]  /*1e670*/  IMAD.MOV.U32 R25, RZ, RZ, R12 ;  /* 0x000000ffff197224 */ /* 0x000fca00078e000c */
[----:B------:R0:W-:Y:S04]  /*1e680*/  STL.64 [R1+0x3968], R24 ;  /* 0x0039681801007387 */ /* 0x0001e80000100a00 */
[----:B0-----:R-:W3:Y:S01]  /*1e690*/  LDL.LU.64 R24, [R1+0xcf0] ;  /* 0x000cf00001187983 */ /* 0x001ee20000300a00 */
[----:B------:R-:W3:Y:S02]  /*1e6a0*/  LDL.LU.64 R26, [R1+0xcf8] ;  /* 0x000cf800011a7983 */ /* 0x000ee40000300a00 */
[C---:B---3--:R-:W-:Y:S11]  /*1e6b0*/  HMMA.16816.F32.BF16 R24, R20.reuse, R8, R24 ;  /* 0x000000081418723c */ /* 0x048ff60000041818 */
[----:B------:R-:W-:Y:S11]  /*1e6c0*/  @!UPT UIADD3 URZ, URZ, URZ, URZ ;  /* 0x0000003f3f3ff290 */ /* 0x000ff6000fffe03f */
[----:B------:R-:W-:Y:S01]  /*1e6d0*/  @!UPT UIADD3 URZ, URZ, URZ, URZ ;  /* 0x0000003f3f3ff290 */ /* 0x000fe2000fffe03f */
[----:B------:R0:W-:Y:S01]  /*1e6e0*/  STL.64 [R1+0x380], R24 ;  /* 0x0003801801007387 */ /* 0x0001e20000100a00 */
[----:B------:R-:W-:Y:S03]  /*1e6f0*/  STL.64 [R1+0x388], R26 ;  /* 0x0003881a01007387 */ /* 0x000fe60000100a00 */
[----:B0-----:R-:W3:Y:S04]  /*1e700*/  LDL.64 R24, [R1+0x20] ;  /* 0x0000200001187983 */ /* 0x001ee80000100a00 */
[----:B---3--:R0:W-:Y:S04]  /*1e710*/  STL.64 [R1+0x3990], R24 ;  /* 0x0039901801007387 */ /* 0x0081e80000100a00 */
[----:B0-----:R-:W3:Y:S01]  /*1e720*/  LDL.64 R24, [R1+0x120] ;  /* 0x0001200001187983 */ /* 0x001ee20000100a00 */
[----:B----4-:R-:W-:Y:S03]  /*1e730*/  HMMA.16816.F32.BF16 R16, R20, R4, R16 ;  /* 0x000000041410723c */ /* 0x010fe60000041810 */
[----:B---3--:R-:W-:Y:S01]  /*1e740*/  STL.64 [R1+0x39d8], R24 ;  /* 0x0039d81801007387 */ /* 0x008fe20000100a00 */
[----:B------:R-:W-:Y:S02]  /*1e750*/  STL.64 [R1+0x3940], R8 ;  /* 0x0039400801007387 */ /* 0x000fe40000100a00 */
[----:B------:R0:W-:Y:S02]  /*1e760*/  STL.64 [R1+0x39e0], R4 ;  /* 0x0039e00401007387 */ /* 0x0001e40000100a00 */
[----:B0-----:R-:W3:Y:S01]  /*1e770*/  LDL R4, [R1+0x140] ;  /* 0x0001400001047983 */ /* 0x001ee20000100800 */
[----:B------:R-:W-:Y:S11]  /*1e780*/  IMAD.MOV.U32 R5, RZ, RZ, R3 ;  /* 0x000000ffff057224 */ /* 0x000ff600078e0003 */
[----:B------:R-:W-:Y:S03]  /*1e790*/  @!UPT UIADD3 URZ, URZ, URZ, URZ ;  /* 0x0000003f3f3ff290 */ /* 0x000fe6000fffe03f */
[----:B------:R-:W-:Y:S02]  /*1e7a0*/  STL.64 [R1+0x370], R16 ;  /* 0x0003701001007387 */ /* 0x000fe40000100a00 */
[----:B------:R-:W-:Y:S01]  /*1e7b0*/  STL.64 [R1+0x378], R18 ;  /* 0x0003781201007387 */ /* 0x000fe20000100a00 */
[----:B------:R-:W4:Y:S04]  /*1e7c0*/  LDL.LU R3, [R1+0x3a28] ;  /* 0x003a280001037983 */ /* 0x000f280000300800 */
[----:B---3--:R0:W-:Y:S04]  /*1e7d0*/  STL.64 [R1+0x39f8], R4 ;  /* 0x0039f80401007387 */ /* 0x0081e80000100a00 */
[----:B----4-:R-:W1:Y:S01]  /*1e7e0*/  LDSM.16.MT88.4 R16, [R3+0x280] ;  /* 0x000280000310783b */ /* 0x010e620000004200 */
[----:B0-----:R-:W-:-:S02]  /*1e7f0*/  IMAD.MOV.U32 R4, RZ, RZ, R29 ;  /* 0x000000ffff047224 */ /* 0x001fc400078e001d */
[----:B------:R-:W-:-:S05]  /*1e800*/  IMAD.MOV.U32 R5, RZ, RZ, R28 ;  /* 0x000000ffff057224 */ /* 0x000fca00078e001c */
[----:B------:R0:W-:Y:S04]  /*1e810*/  STL.64 [R1+0x3a10], R4 ;  /* 0x003a100401007387 */ /* 0x0001e80000100a00 */
[----:B0-----:R-:W3:Y:S01]  /*1e820*/  LDL.64 R4, [R1+0x30] ;  /* 0x0000300001047983 */ /* 0x001ee20000100a00 */
[----:B------:R-:W4:Y:S02]  /*1e830*/  LDL.LU.64 R24, [R1+0xb50] ;  /* 0x000b500001187983 */ /* 0x000f240000300a00 */
[----:B------:R-:W2:Y:S02]  /*1e840*/  LDL.LU.64 R26, [R1+0xb58] ;  /* 0x000b5800011a7983 */ /* 0x000ea40000300a00 */
[----:B--2---:R-:W-:Y:S01]  /*1e850*/  STL.64 [R1+0x39f0], R26 ;  /* 0x0039f01a01007387 */ /* 0x004fe20000100a00 */
[----:B----4-:R0:W-:Y:S03]  /*1e860*/  STL.64 [R1+0x39e8], R24 ;  /* 0x0039e81801007387 */ /* 0x0101e60000100a00 */
[----:B0-----:R-:W2:Y:S01]  /*1e870*/  LDL.LU.64 R24, [R1+0xb60] ;  /* 0x000b600001187983 */ /* 0x001ea20000300a00 */
[----:B------:R-:W4:Y:S03]  /*1e880*/  LDL.LU.64 R26, [R1+0xb68] ;  /* 0x000b6800011a7983 */ /* 0x000f260000300a00 */
[----:B----4-:R-:W-:Y:S01]  /*1e890*/  STL.64 [R1+0x3a08], R26 ;  /* 0x003a081a01007387 */ /* 0x010fe20000100a00 */
[----:B--2---:R0:W-:Y:S03]  /*1e8a0*/  STL.64 [R1+0x3a00], R24 ;  /* 0x003a001801007387 */ /* 0x0041e60000100a00 */
[----:B0-----:R-:W2:Y:S01]  /*1e8b0*/  LDL.LU.64 R24, [R1+0xcd0] ;  /* 0x000cd00001187983 */ /* 0x001ea20000300a00 */
[----:B------:R-:W4:Y:S02]  /*1e8c0*/  LDL.LU.64 R26, [R1+0xcd8] ;  /* 0x000cd800011a7983 */ /* 0x000f240000300a00 */
[----:B------:R-:W-:-:S02]  /*1e8d0*/  IMAD.MOV.U32 R12, RZ, RZ, R11 ;  /* 0x000000ffff0c7224 */ /* 0x000fc400078e000b */
[----:B------:R-:W-:Y:S01]  /*1e8e0*/  IMAD.MOV.U32 R13, RZ, RZ, R10 ;  /* 0x000000ffff0d7224 */ /* 0x000fe200078e000a */
[----:B----4-:R-:W-:Y:S01]  /*1e8f0*/  STL.64 [R1+0x3a20], R26 ;  /* 0x003a201a01007387 */ /* 0x010fe20000100a00 */
[----:B--2---:R0:W-:Y:S03]  /*1e900*/  STL.64 [R1+0x3a18], R24 ;  /* 0x003a181801007387 */ /* 0x0041e60000100a00 */
[----:B0-----:R-:W2:Y:S01]  /*1e910*/  LDL.LU.64 R24, [R1+0xce0] ;  /* 0x000ce00001187983 */ /* 0x001ea20000300a00 */
[----:B------:R-:W2:Y:S02]  /*1e920*/  LDL.LU.64 R26, [R1+0xce8] ;  /* 0x000ce800011a7983 */ /* 0x000ea40000300a00 */
[----:B------:R-:W4:Y:S02]  /*1e930*/  LDL.LU.64 R8, [R1+0xb40] ;  /* 0x000b400001087983 */ /* 0x000f240000300a00 */
[----:B------:R-:W4:Y:S01]  /*1e940*/  LDL.LU.64 R10, [R1+0xb48] ;  /* 0x000b4800010a7983 */ /* 0x000f220000300a00 */
[----:B------:R0:W-:Y:S02]  /*1e950*/  STL.64 [R1+0x39b0], R12 ;  /* 0x0039b00c01007387 */ /* 0x0001e40000100a00 */
[----:B0-----:R-:W-:-:S02]  /*1e960*/  IMAD.MOV.U32 R12, RZ, RZ, R15 ;  /* 0x000000ffff0c7224 */ /* 0x001fc400078e000f */
[----:B------:R-:W-:-:S05]  /*1e970*/  IMAD.MOV.U32 R13, RZ, RZ, R14 ;  /* 0x000000ffff0d7224 */ /* 0x000fca00078e000e */
[----:B------:R-:W-:Y:S01]  /*1e980*/  STL.64 [R1+0x39c0], R12 ;  /* 0x0039c00c01007387 */ /* 0x000fe20000100a00 */
[----:B-1----:R-:W-:Y:S02]  /*1e990*/  STL.64 [R1+0x38c0], R18 ;  /* 0x0038c01201007387 */ /* 0x002fe40000100a00 */
[----:B------:R0:W-:Y:S02]  /*1e9a0*/  STL.64 [R1+0x38b8], R16 ;  /* 0x0038b81001007387 */ /* 0x0001e40000100a00 */
[----:B0-----:R-:W4:Y:S01]  /*1e9b0*/  LDL.64 R16, [R1+0xf0] ;  /* 0x0000f00001107983 */ /* 0x001f220000100a00 */
[----:B---3--:R-:W-:Y:S02]  /*1e9c0*/  IMAD.MOV.U32 R29, RZ, RZ, R4 ;  /* 0x000000ffff1d7224 */ /* 0x008fe400078e0004 */
[----:B------:R-:W-:Y:S01]  /*1e9d0*/  IMAD.MOV.U32 R28, RZ, RZ, R5 ;  /* 0x000000ffff1c7224 */ /* 0x000fe200078e0005 */
[----:B--2---:R-:W-:Y:S01]  /*1e9e0*/  HMMA.16816.F32.BF16 R24, R20, R4, R24 ;  /* 0x000000041418723c */ /* 0x004fe20000041818 */
[----:B----4-:R-:W-:Y:S11]  /*1e9f0*/  STL.64 [R1+0x39b8], R16 ;  /* 0x0039b81001007387 */ /* 0x010ff60000100a00 */
[----:B------:R-:W-:Y:S11]  /*1ea00*/  @!UPT UIADD3 URZ, URZ, URZ, URZ ;  /* 0x0000003f3f3ff290 */ /* 0x000ff6000fffe03f */
[----:B------:R-:W-:Y:S02]  /*1ea10*/  STL.64 [R1+0x360], R24 ;  /* 0x0003601801007387 */ /* 0x000fe40000100a00 */
[----:B------:R0:W-:Y:S02]  /*1ea20*/  STL.64 [R1+0x368], R26 ;  /* 0x0003681a01007387 */ /* 0x0001e40000100a00 */
[----:B0-----:R-:W2:Y:S01]  /*1ea30*/  LDL.LU.64 R26, [R1+0x3a20] ;  /* 0x003a2000011a7983 */ /* 0x001ea20000300a00 */
[----:B------:R-:W2:Y:S02]  /*1ea40*/  LDL.LU.64 R24, [R1+0x3a18] ;  /* 0x003a180001187983 */ /* 0x000ea40000300a00 */
[----:B------:R-:W2:Y:S02]  /*1ea50*/  LDL.LU.64 R4, [R1+0x3a10] ;  /* 0x003a100001047983 */ /* 0x000ea40000300a00 */
[----:B------:R-:W-:Y:S02]  /*1ea60*/  IMAD.MOV.U32 R12, RZ, RZ, R7 ;  /* 0x000000ffff0c7224 */ /* 0x000fe400078e0007 */
[----:B------:R-:W-:-:S02]  /*1ea70*/  IMAD.MOV.U32 R13, RZ, RZ, R6 ;  /* 0x000000ffff0d7224 */ /* 0x000fc400078e0006 */
[C---:B--2---:R-:W-:Y:S01]  /*1ea80*/  HMMA.16816.F32.BF16 R4, R20.reuse, R4, R24 ;  /* 0x000000041404723c */ /* 0x044fe20000041818 */
[----:B------:R-:W2:Y:S01]  /*1ea90*/  LDL.LU.64 R26, [R1+0x3a08] ;  /* 0x003a0800011a7983 */ /* 0x000ea20000300a00 */
[----:B------:R-:W2:Y:S11]  /*1eaa0*/  LDL.LU.64 R24, [R1+0x3a00] ;  /* 0x003a000001187983 */ /* 0x000eb60000300a00 */
[----:B------:R-:W-:Y:S10]  /*1eab0*/  @!UPT UIADD3 URZ, URZ, URZ, URZ ;  /* 0x0000003f3f3ff290 */ /* 0x000ff4000fffe03f */
[----:B------:R0:W-:Y:S01]  /*1eac0*/  STL.64 [R1+0x350], R4 ;  /* 0x0003500401007387 */ /* 0x0001e20000100a00 */
[----:B------:R2:W-:Y:S03]  /*1ead0*/  STL.64 [R1+0x358], R6 ;  /* 0x0003580601007387 */ /* 0x0005e60000100a00 */
[----:B0-----:R-:W2:Y:S01]  /*1eae0*/  LDL.LU.64 R4, [R1+0x39f8] ;  /* 0x0039f80001047983 */ /* 0x001ea20000300a00 */
[----:B------:R-:W-:Y:S02]  /*1eaf0*/  IMAD.MOV.U32 R16, RZ, RZ, R2 ;  /* 0x000000ffff107224 */ /* 0x000fe400078e0002 */
[----:B------:R-:W-:Y:S01]  /*1eb00*/  IMAD.MOV.U32 R17, RZ, RZ, R0 ;  /* 0x000000ffff117224 */ /* 0x000fe200078e0000 */
[C---:B--2---:R-:W-:Y:S01]  /*1eb10*/  HMMA.16816.F32.BF16 R4, R20.reuse, R4, R24 ;  /* 0x000000041404723c */ /* 0x044fe20000041818 */
[----:B------:R-:W2:Y:S01]  /*1eb20*/  LDL.LU.64 R26, [R1+0x39f0] ;  /* 0x0039f000011a7983 */ /* 0x000ea20000300a00 */
[----:B------:R-:W2:Y:S11]  /*1eb30*/  LDL.LU.64 R24, [R1+0x39e8] ;  /* 0x0039e80001187983 */ /* 0x000eb60000300a00 */
[----:B------:R-:W-:Y:S10]  /*1eb40*/  @!UPT UIADD3 URZ, URZ, URZ, URZ ;  /* 0x0000003f3f3ff290 */ /* 0x000ff4000fffe03f */
[----:B------:R0:W-:Y:S01]  /*1eb50*/  STL.64 [R1+0x340], R4 ;  /* 0x0003400401007387 */ /* 0x0001e20000100a00 */
[----:B------:R-:W-:Y:S03]  /*1eb60*/  STL.64 [R1+0x348], R6 ;  /* 0x0003480601007387 */ /* 0x000fe60000100a00 */
[----:B0-----:R-:W3:Y:S01]  /*1eb70*/  LDL.LU.64 R4, [R1+0x39e0] ;  /* 0x0039e00001047983 */ /* 0x001ee20000300a00 */
[C---:B--2---:R-:W-:Y:S03]  /*1eb80*/  HMMA.16816.F32.BF16 R16, R20.reuse, R16, R24 ;  /* 0x000000101410723c */ /* 0x044fe60000041818 */
[----:B------:R-:W2:Y:S11]  /*1eb90*/  LDL.LU.64 R24, [R1+0x39d8] ;  /* 0x0039d80001187983 */ /* 0x000eb60000300a00 */
[----:B------:R-:W-:Y:S09]  /*1eba0*/  @!UPT UIADD3 URZ, URZ, URZ, URZ ;  /* 0x0000003f3f3ff290 */ /* 0x000ff2000fffe03f */
[----:B------:R0:W-:Y:S01]  /*1ebb0*/  STL.64 [R1+0x330], R16 ;  /* 0x0003301001007387 */ /* 0x0001e20000100a00 */
[----:B------:R1:W-:Y:S01]  /*1ebc0*/  STL.64 [R1+0x338], R18 ;  /* 0x0003381201007387 */ /* 0x0003e20000100a00 */
[C---:B--2---:R-:W-:Y:S11]  /*1ebd0*/  HMMA.16816.F32.BF16 R8, R20.reuse, R24, R8 ;  /* 0x000000181408723c */ /* 0x044ff60000041808 */
[----:B------:R-:W-:Y:S11]  /*1ebe0*/  @!UPT UIADD3 URZ, URZ, URZ, URZ ;  /* 0x0000003f3f3ff290 */ /* 0x000ff6000fffe03f */
[----:B------:R-:W-:Y:S01]  /*1ebf0*/  @!UPT UIADD3 URZ, URZ, URZ, URZ ;  /* 0x0000003f3f3ff290 */ /* 0x000fe2000fffe03f */
[----:B------:R-:W-:Y:S01]  /*1ec00*/  STL.64 [R1+0x320], R8 ;  /* 0x0003200801007387 */ /* 0x000fe20000100a00 */
[----:B------:R-:W-:Y:S02]  /*1ec10*/  STL.64 [R1+0x328], R10 ;  /* 0x0003280a01007387 */ /* 0x000fe40000100a00 */
[----:B0-----:R-:W2:Y:S02]  /*1ec20*/  LDL.LU.64 R16, [R1+0xb20] ;  /* 0x000b200001107983 */ /* 0x001ea40000300a00 */
[----:B-1----:R-:W4:Y:S02]  /*1ec30*/  LDL.LU.64 R18, [R1+0xb28] ;  /* 0x000b280001127983 */ /* 0x002f240000300a00 */
[----:B------:R-:W-:Y:S02]  /*1ec40*/  IMAD.MOV.U32 R7, RZ, RZ, R24 ;  /* 0x000000ffff077224 */ /* 0x000fe400078e0018 */
[----:B------:R-:W-:Y:S01]  /*1ec50*/  IMAD.MOV.U32 R6, RZ, RZ, R25 ;  /* 0x000000ffff067224 */ /* 0x000fe200078e0019 */
[----:B----4-:R-:W-:Y:S01]  /*1ec60*/  STL.64 [R1+0x39d0], R18 ;  /* 0x0039d01201007387 */ /* 0x010fe20000100a00 */
[----:B--2---:R0:W-:Y:S03]  /*1ec70*/  STL.64 [R1+0x39c8], R16 ;  /* 0x0039c81001007387 */ /* 0x0041e60000100a00 */
[----:B0-----:R-:W2:Y:S01]  /*1ec80*/  LDL.LU.64 R16, [R1+0xb30] ;  /* 0x000b300001107983 */ /* 0x001ea20000300a00 */
[----:B------:R-:W2:Y:S02]  /*1ec90*/  LDL.LU.64 R18, [R1+0xb38] ;  /* 0x000b380001127983 */ /* 0x000ea40000300a00 */
[----:B------:R-:W4:Y:S02]  /*1eca0*/  LDL.LU.64 R8, [R1+0xb10] ;  /* 0x000b100001087983 */ /* 0x000f240000300a00 */
[----:B------:R-:W4:Y:S01]  /*1ecb0*/  LDL.LU.64 R10, [R1+0xb18] ;  /* 0x000b1800010a7983 */ /* 0x000f220000300a00 */
[----:B------:R-:W2:Y:S01]  /*1ecc0*/  LDL.LU.64 R24, [R1+0x580] ;  /* 0x0005800001187983 */ /* 0x000ea20000300a00 */
[----:B------:R-:W2:Y:S03]  /*1ecd0*/  LDL.LU.64 R26, [R1+0x588] ;  /* 0x00058800011a7983 */ /* 0x000ea60000300a00 */
[----:B--2---:R-:W-:Y:S01]  /*1ece0*/  STL.64 [R1+0x39a8], R26 ;  /* 0x0039a81a01007387 */ /* 0x004fe20000100a00 */
[----:B------:R0:W-:Y:S03]  /*1ecf0*/  STL.64 [R1+0x39a0], R24 ;  /* 0x0039a01801007387 */ /* 0x0001e60000100a00 */
[----:B0-----:R-:W2:Y:S01]  /*1ed00*/  LDL.LU.64 R24, [R1+0xb00] ;  /* 0x000b000001187983 */ /* 0x001ea20000300a00 */
[----:B------:R-:W2:Y:S02]  /*1ed10*/  LDL.LU.64 R26, [R1+0xb08] ;  /* 0x000b0800011a7983 */ /* 0x000ea40000300a00 */
[----:B------:R-:W-:Y:S02]  /*1ed20*/  STL.64 [R1+0x3960], R6 ;  /* 0x0039600601007387 */ /* 0x000fe40000100a00 */
[----:B---3--:R0:W-:Y:S02]  /*1ed30*/  STL.64 [R1+0x3958], R4 ;  /* 0x0039580401007387 */ /* 0x0081e40000100a00 */
[----:B0-----:R-:W3:Y:S01]  /*1ed40*/  LDL.LU.64 R4, [R1+0xea0] ;  /* 0x000ea00001047983 */ /* 0x001ee20000300a00 */
[----:B------:R-:W2:Y:S01]  /*1ed50*/  LDL.LU.64 R6, [R1+0xea8] ;  /* 0x000ea80001067983 */ /* 0x000ea20000300a00 */
[C---:B------:R-:W-:Y:S02]  /*1ed60*/  HMMA.16816.F32.BF16 R12, R20.reuse, R12, R16 ;  /* 0x0000000c140c723c */ /* 0x040fe40000041810 */
[----:B--2---:R-:W-:Y:S01]  /*1ed70*/  STL.64 [R1+0x3978], R6 ;  /* 0x0039780601007387 */ /* 0x004fe20000100a00 */
[----:B---3--:R0:W-:Y:S03]  /*1ed80*/  STL.64 [R1+0x3970], R4 ;  /* 0x0039700401007387 */ /* 0x0081e60000100a00 */
[----:B0-----:R-:W2:Y:S01]  /*1ed90*/  LDL.LU.64 R4, [R1+0xeb0] ;  /* 0x000eb00001047983 */ /* 0x001ea20000300a00 */
[----:B------:R-:W2:Y:S02]  /*1eda0*/  LDL.LU.64 R6, [R1+0xeb8] ;  /* 0x000eb80001067983 */ /* 0x000ea40000300a00 */
[----:B------:R-:W3:Y:S02]  /*1edb0*/  LDL.LU.64 R18, [R1+0x39d0] ;  /* 0x0039d00001127983 */ /* 0x000ee40000300a00 */
[----:B------:R-:W3:Y:S11]  /*1edc0*/  LDL.LU.64 R16, [R1+0x39c8] ;  /* 0x0039c80001107983 */ /* 0x000ef60000300a00 */
[----:B------:R-:W-:Y:S01]  /*1edd0*/  @!UPT UIADD3 URZ, URZ, URZ, URZ ;  /* 0x0000003f3f3ff290 */ /* 0x000fe2000fffe03f */
[----:B------:R0:W-:Y:S01]  /*1ede0*/  STL.64 [R1+0x310], R12 ;  /* 0x0003100c01007387 */ /* 0x0001e20000100a00 */
[----:B------:R3:W-:Y:S03]  /*1edf0*/  STL.64 [R1+0x318], R14 ;  /* 0x0003180e01007387 */ /* 0x0007e60000100a00 */
[----:B0-----:R-:W3:Y:S02]  /*1ee00*/  LDL.LU.64 R12, [R1+0x39c0] ;  /* 0x0039c000010c7983 */ /* 0x001ee40000300a00 */
[C---:B---3--:R-:W-:Y:S02]  /*1ee10*/  HMMA.16816.F32.BF16 R12, R20.reuse, R12, R16 ;  /* 0x0000000c140c723c */ /* 0x048fe40000041810 */
[----:B------:R-:W4:Y:S11]  /*1ee20*/  LDL.LU.64 R16, [R1+0x39b8] ;  /* 0x0039b80001107983 */ /* 0x000f360000300a00 */
[----:B------:R-:W-:Y:S10]  /*1ee30*/  @!UPT UIADD3 URZ, URZ, URZ, URZ ;  /* 0x0000003f3f3ff290 */ /* 0x000ff4000fffe03f */
[----:B------:R0:W-:Y:S01]  /*1ee40*/  STL.64 [R1+0x300], R12 ;  /* 0x0003000c01007387 */ /* 0x0001e20000100a00 */
[----:B------:R1:W-:Y:S03]  /*1ee50*/  STL.64 [R1+0x308], R14 ;  /* 0x0003080e01007387 */ /* 0x0003e60000100a00 */
[----:B0-----:R-:W1:Y:S01]  /*1ee60*/  LDL.LU.64 R12, [R1+0x39b0] ;  /* 0x0039b000010c7983 */ /* 0x001e620000300a00 */
[C---:B----4-:R-:W-:Y:S08]  /*1ee70*/  HMMA.16816.F32.BF16 R8, R20.reuse, R16, R8 ;  /* 0x000000101408723c */ /* 0x050ff00000041808 */
[C---:B-1----:R-:W-:Y:S11]  /*1ee80*/  HMMA.16816.F32.BF16 R12, R20.reuse, R12, R24 ;  /* 0x0000000c140c723c */ /* 0x042ff60000041818 */
[----:B------:R-:W-:Y:S04]  /*1ee90*/  @!UPT UIADD3 URZ, URZ, URZ, URZ ;  /* 0x0000003f3f3ff290 */ /* 0x000fe8000fffe03f */
[----:B------:R0:W-:Y:S01]  /*1eea0*/  STL.64 [R1+0x2f0], R8 ;  /* 0x0002f00801007387 */ /* 0x0001e20000100a00 */
[----:B------:R1:W-:Y:S03]  /*1eeb0*/  STL.64 [R1+0x2f8], R10 ;  /* 0x0002f80a01007387 */ /* 0x0003e60000100a00 */
[----:B0-----:R-:W3:Y:S01]  /*1eec0*/  LDL.LU.64 R8, [R1+0xe80] ;  /* 0x000e800001087983 */ /* 0x001ee20000300a00 */
[----:B-1----:R-:W3:Y:S02]  /*1eed0*/  LDL.LU.64 R10, [R1+0xe88] ;  /* 0x000e8800010a7983 */ /* 0x002ee40000300a00 */
[----:B------:R0:W-:Y:S02]  /*1eee0*/  STL.64 [R1+0x38e0], R16 ;  /* 0x0038e01001007387 */ /* 0x0001e40000100a00 */
[----:B0-----:R-:W4:Y:S01]  /*1eef0*/  LDL.LU.64 R16, [R1+0xe90] ;  /* 0x000e900001107983 */ /* 0x001f220000300a00 */
[----:B------:R-:W4:Y:S02]  /*1ef00*/  LDL.LU.64 R18, [R1+0xe98] ;  /* 0x000e980001127983 */ /* 0x000f240000300a00 */
[----:B------:R-:W2:Y:S02]  /*1ef10*/  LDL.LU.64 R26, [R1+0x39a8] ;  /* 0x0039a800011a7983 */ /* 0x000ea40000300a00 */
[----:B------:R-:W2:Y:S01]  /*1ef20*/  LDL.LU.64 R24, [R1+0x39a0] ;  /* 0x0039a00001187983 */ /* 0x000ea20000300a00 */
[----:B------:R0:W-:Y:S01]  /*1ef30*/  STL.64 [R1+0x6a0], R12 ;  /* 0x0006a00c01007387 */ /* 0x0001e20000100a00 */
[----:B------:R1:W-:Y:S03]  /*1ef40*/  STL.64 [R1+0x6a8], R14 ;  /* 0x0006a80e01007387 */ /* 0x0003e60000100a00 */
[----:B0-----:R-:W2:Y:S02]  /*1ef50*/  LDL.LU.64 R12, [R1+0x3998] ;  /* 0x00399800010c7983 */ /* 0x001ea40000300a00 */
[----:B--2---:R-:W-:Y:S02]  /*1ef60*/  HMMA.16816.F32.BF16 R20, R20, R12, R24 ;  /* 0x0000000c1414723c */ /* 0x004fe40000041818 */
[----:B------:R-:W2:Y:S01]  /*1ef70*/  LDL.LU.64 R24, [R1+0x3990] ;  /* 0x0039900001187983 */ /* 0x000ea20000300a00 */
[----:B-1----:R-:W2:Y:S02]  /*1ef80*/  LDL.LU.64 R14, [R1+0x3988] ;  /* 0x00398800010e7983 */ /* 0x002ea40000300a00 */
[----:B------:R-:W2:Y:S11]  /*1ef90*/  LDL.LU.64 R12, [R1+0x3980] ;  /* 0x00398000010c7983 */ /* 0x000eb60000300a00 */
[----:B------:R-:W-:Y:S07]  /*1efa0*/  @!UPT UIADD3 URZ, URZ, URZ, URZ ;  /* 0x0000003f3f3ff290 */ /* 0x000fee000fffe03f */
[----:B------:R0:W-:Y:S01]  /*1efb0*/  STL.64 [R1+0x2e0], R20 ;  /* 0x0002e01401007387 */ /* 0x0001e20000100a00 */
[----:B------:R-:W-:Y:S03]  /*1efc0*/  STL.64 [R1+0x2e8], R22 ;  /* 0x0002e81601007387 */ /* 0x000fe60000100a00 */
[----:B0-----:R-:W4:Y:S01]  /*1efd0*/  LDL.64 R20, [R1] ;  /* 0x0000000001147983 */ /* 0x001f220000100a00 */
        /* <DEDUP_REMOVED lines=8> */
[----:B------:R-:W2:Y:S01]  /*1f060*/  LDL.LU.64 R24, [R1+0x3968] ;  /* 0x0039680001187983 */ /* 0x000ea20000300a00 */
[C---:B----4-:R-:W-:Y:S08]  /*1f070*/  HMMA.16816.F32.BF16 R16, R12.reuse, R20, R16 ;  /* 0x000000140c10723c */ /* 0x050ff00000041810 */
[----:B--2---:R-:W-:Y:S01]  /*1f080*/  HMMA.16816.F32.BF16 R24, R12, R24, R4 ;  /* 0x000000180c18723c */ /* 0x004fe20000041804 */
[----:B------:R-:W2:Y:S01]  /*1f090*/  LDL.LU.64 R6, [R1+0x3960] ;  /* 0x0039600001067983 */ /* 0x000ea20000300a00 */
[----:B------:R-:W4:Y:S11]  /*1f0a0*/  LDL.LU.64 R4, [R1+0x3958] ;  /* 0x0039580001047983 */ /* 0x000f360000300a00 */
[----:B------:R-:W-:Y:S10]  /*1f0b0*/  @!UPT UIADD3 URZ, URZ, URZ, URZ ;  /* 0x0000003f3f3ff290 */ /* 0x000ff4000fffe03f */
[----:B------:R-:W-:Y:S01]  /*1f0c0*/  STL.64 [R1+0x2b0], R24 ;  /* 0x0002b01801007387 */ /* 0x000fe20000100a00 */
[----:B------:R0:W-:Y:S03]  /*1f0d0*/  STL.64 [R1+0x2b8], R26 ;  /* 0x0002b81a01007387 */ /* 0x0001e60000100a00 */
[----:B0-----:R-:W2:Y:S01]  /*1f0e0*/  LDL.LU.64 R26, [R1+0x3950] ;  /* 0x00395000011a7983 */ /* 0x001ea20000300a00 */
[----:B------:R-:W3:Y:S02]  /*1f0f0*/  LDL.LU.64 R24, [R1+0x3948] ;  /* 0x0039480001187983 */ /* 0x000ee40000300a00 */
[----:B------:R0:W-:Y:S02]  /*1f100*/  STL.64 [R1+0x2a0], R16 ;  /* 0x0002a01001007387 */ /* 0x0001e40000100a00 */
[----:B------:R-:W-:Y:S02]  /*1f110*/  STL.64 [R1+0x2a8], R18 ;  /* 0x0002a81201007387 */ /* 0x000fe40000100a00 */
[----:B0-----:R-:W-:-:S02]  /*1f120*/  IMAD.MOV.U32 R17, RZ, RZ, R20 ;  /* 0x000000ffff117224 */ /* 0x001fc400078e0014 */
[----:B------:R-:W-:Y:S02]  /*1f130*/  IMAD.MOV.U32 R16, RZ, RZ, R21 ;  /* 0x000000ffff107224 */ /* 0x000fe400078e0015 */
[----:B------:R-:W4:Y:S01]  /*1f140*/  LDL.LU.64 R20, [R1+0x560] ;  /* 0x0005600001147983 */ /* 0x000f220000300a00 */
[----:B------:R-:W4:Y:S02]  /*1f150*/  LDL.LU.64 R22, [R1+0x568] ;  /* 0x0005680001167983 */ /* 0x000f240000300a00 */
[----:B------:R0:W-:Y:S02]  /*1f160*/  STL.64 [R1+0x3928], R16 ;  /* 0x0039281001007387 */ /* 0x0001e40000100a00 */
[----:B0-----:R-:W2:Y:S01]  /*1f170*/  LDL.64 R16, [R1+0x150] ;  /* 0x0001500001107983 */ /* 0x001ea20000100a00 */
[C---:B---3--:R-:W-:Y:S03]  /*1f180*/  HMMA.16816.F32.BF16 R8, R12.reuse, R24, R8 ;  /* 0x000000180c08723c */ /* 0x048fe60000041808 */
[----:B--2---:R0:W-:Y:S04]  /*1f190*/  STL.64 [R1+0x3938], R16 ;  /* 0x0039381001007387 */ /* 0x0041e80000100a00 */
[----:B0-----:R-:W2:Y:S01]  /*1f1a0*/  LDL.LU.64 R16, [R1+0x570] ;  /* 0x0005700001107983 */ /* 0x001ea20000300a00 */
[----:B------:R-:W2:Y:S11]  /*1f1b0*/  LDL.LU.64 R18, [R1+0x578] ;  /* 0x0005780001127983 */ /* 0x000eb60000300a00 */
[----:B------:R-:W-:Y:S04]  /*1f1c0*/  @!UPT UIADD3 URZ, URZ, URZ, URZ ;  /* 0x0000003f3f3ff290 */ /* 0x000fe8000fffe03f */
[----:B------:R0:W-:Y:S02]  /*1f1d0*/  STL.64 [R1+0x290], R8 ;  /* 0x0002900801007387 */ /* 0x0001e40000100a00 */
[----:B------:R-:W-:Y:S01]  /*1f1e0*/  STL.64 [R1+0x298], R10 ;  /* 0x0002980a01007387 */ /* 0x000fe20000100a00 */
[----:B0-----:R-:W2:Y:S01]  /*1f1f0*/  LDL.LU.64 R8, [R1+0x3940] ;  /* 0x0039400001087983 */ /* 0x001ea20000300a00 */
[----:B------:R-:W-:Y:S02]  /*1f200*/  STL.64 [R1+0x3880], R26 ;  /* 0x0038801a01007387 */ /* 0x000fe40000100a00 */
[----:B------:R0:W-:Y:S02]  /*1f210*/  STL.64 [R1+0x3878], R24 ;  /* 0x0038781801007387 */ /* 0x0001e40000100a00 */
[----:B0-----:R-:W3:Y:S01]  /*1f220*/  LDL.64 R24, [R1+0x140] ;  /* 0x0001400001187983 */ /* 0x001ee20000100a00 */
[C---:B----4-:R-:W-:Y:S03]  /*1f230*/  HMMA.16816.F32.BF16 R20, R12.reuse, R4, R20 ;  /* 0x000000040c14723c */ /* 0x050fe60000041814 */
[----:B---3--:R2:W-:Y:S05]  /*1f240*/  STL.64 [R1+0x3930], R24 ;  /* 0x0039301801007387 */ /* 0x0085ea0000100a00 */
[----:B--2---:R-:W-:Y:S01]  /*1f250*/  HMMA.16816.F32.BF16 R24, R12, R8, R16 ;  /* 0x000000080c18723c */ /* 0x004fe20000041810 */
[----:B------:R-:W2:Y:S01]  /*1f260*/  LDL.LU.64 R16, [R1+0xaf0] ;  /* 0x000af00001107983 */ /* 0x000ea20000300a00 */
[----:B------:R-:W2:Y:S11]  /*1f270*/  LDL.LU.64 R18, [R1+0xaf8] ;  /* 0x000af80001127983 */ /* 0x000eb60000300a00 */
[----:B------:R-:W-:Y:S10]  /*1f280*/  @!UPT UIADD3 URZ, URZ, URZ, URZ ;  /* 0x0000003f3f3ff290 */ /* 0x000ff4000fffe03f */
[----:B------:R0:W-:Y:S01]  /*1f290*/  STL.64 [R1+0x280], R24 ;  /* 0x0002801801007387 */ /* 0x0001e20000100a00 */
[----:B------:R1:W-:Y:S03]  /*1f2a0*/  STL.64 [R1+0x288], R26 ;  /* 0x0002881a01007387 */ /* 0x0003e60000100a00 */
[----:B0-----:R-:W3:Y:S01]  /*1f2b0*/  LDL.LU.64 R24, [R1+0xae0] ;  /* 0x000ae00001187983 */ /* 0x001ee20000300a00 */
[----:B-1----:R-:W3:Y:S02]  /*1f2c0*/  LDL.LU.64 R26, [R1+0xae8] ;  /* 0x000ae800011a7983 */ /* 0x002ee40000300a00 */
[----:B------:R0:W-:Y:S02]  /*1f2d0*/  STL.64 [R1+0x3920], R8 ;  /* 0x0039200801007387 */ /* 0x0001e40000100a00 */
[----:B0-----:R-:W4:Y:S01]  /*1f2e0*/  LDL.LU.64 R8, [R1+0xad0] ;  /* 0x000ad00001087983 */ /* 0x001f220000300a00 */
[----:B------:R-:W4:Y:S02]  /*1f2f0*/  LDL.LU.64 R10, [R1+0xad8] ;  /* 0x000ad800010a7983 */ /* 0x000f240000300a00 */
[----:B------:R-:W-:Y:S02]  /*1f300*/  STL.64 [R1+0x270], R20 ;  /* 0x0002701401007387 */ /* 0x000fe40000100a00 */
[----:B------:R-:W-:Y:S02]  /*1f310*/  STL.64 [R1+0x278], R22 ;  /* 0x0002781601007387 */ /* 0x000fe40000100a00 */
[----:B------:R-:W0:Y:S04]  /*1f320*/  LDSM.16.MT88.4 R20, [R3+0x300] ;  /* 0x000300000314783b */ /* 0x000e280000004200 */
[----:B------:R-:W-:Y:S04]  /*1f330*/  STL [R1+0x3848], R3 ;  /* 0x0038480301007387 */ /* 0x000fe80000100800 */
[----:B0-----:R-:W-:Y:S01]  /*1f340*/  STL.64 [R1+0x37b0], R22 ;  /* 0x0037b01601007387 */ /* 0x001fe20000100a00 */
[----:B------:R0:W-:Y:S03]  /*1f350*/  STL.64 [R1+0x37a8], R20 ;  /* 0x0037a81401007387 */ /* 0x0001e60000100a00 */
[----:B0-----:R-:W2:Y:S04]  /*1f360*/  LDL.LU.64 R20, [R1+0xd0] ;  /* 0x0000d00001147983 */ /* 0x001ea80000300a00 */
[----:B--2---:R0:W-:Y:S04]  /*1f370*/  STL.64 [R1+0x38e8], R20 ;  /* 0x0038e81401007387 */ /* 0x0041e80000100a00 */
[----:B0-----:R-:W2:Y:S04]  /*1f380*/  LDL.64 R20, [R1+0x110] ;  /* 0x0001100001147983 */ /* 0x001ea80000100a00 */
[----:B--2---:R0:W-:Y:S02]  /*1f390*/  STL.64 [R1+0x3900], R20 ;  /* 0x0039001401007387 */ /* 0x0041e40000100a00 */
[----:B0-----:R-:W-:-:S02]  /*1f3a0*/  IMAD.MOV.U32 R20, RZ, RZ, R29 ;  /* 0x000000ffff147224 */ /* 0x001fc400078e001d */
[----:B------:R-:W-:-:S07]  /*1f3b0*/  IMAD.MOV.U32 R21, RZ, RZ, R28 ;  /* 0x000000ffff157224 */ /* 0x000fce00078e001c */
[----:B------:R-:W-:Y:S01]  /*1f3c0*/  HMMA.16816.F32.BF16 R20, R12, R20, R16 ;  /* 0x000000140c14723c */ /* 0x000fe20000041810 */
[----:B------:R-:W3:Y:S11]  /*1f3d0*/  LDL.LU.64 R16, [R1+0x3938] ;  /* 0x0039380001107983 */ /* 0x000ef60000300a00 */
[----:B------:R-:W-:Y:S11]  /*1f3e0*/  @!UPT UIADD3 URZ, URZ, URZ, URZ ;  /* 0x0000003f3f3ff290 */ /* 0x000ff6000fffe03f */
[----:B------:R0:W-:Y:S01]  /*1f3f0*/  STL.64 [R1+0x260], R20 ;  /* 0x0002601401007387 */ /* 0x0001e20000100a00 */
[----:B------:R-:W-:Y:S02]  /*1f400*/  STL.64 [R1+0x268], R22 ;  /* 0x0002681601007387 */ /* 0x000fe40000100a00 */
[----:B0-----:R-:W-:Y:S02]  /*1f410*/  IMAD.MOV.U32 R20, RZ, RZ, R7 ;  /* 0x000000ffff147224 */ /* 0x001fe400078e0007 */
[----:B------:R-:W-:-:S05]  /*1f420*/  IMAD.MOV.U32 R21, RZ, RZ, R6 ;  /* 0x000000ffff157224 */ /* 0x000fca00078e0006 */
[----:B------:R0:W-:Y:S04]  /*1f430*/  STL.64 [R1+0x3918], R20 ;  /* 0x0039181401007387 */ /* 0x0001e80000100a00 */
[----:B0-----:R-:W2:Y:S01]  /*1f440*/  LDL.64 R20, [R1+0x130] ;  /* 0x0001300001147983 */ /* 0x001ea20000100a00 */
[C---:B---3--:R-:W-:Y:S11]  /*1f450*/  HMMA.16816.F32.BF16 R24, R12.reuse, R16, R24 ;  /* 0x000000100c18723c */ /* 0x048ff60000041818 */
[----:B------:R-:W-:Y:S11]  /*1f460*/  @!UPT UIADD3 URZ, URZ, URZ, URZ ;  /* 0x0000003f3f3ff290 */ /* 0x000ff6000fffe03f */
[----:B------:R-:W-:Y:S01]  /*1f470*/  @!UPT UIADD3 URZ, URZ, URZ, URZ ;  /* 0x0000003f3f3ff290 */ /* 0x000fe2000fffe03f */
[----:B------:R0:W-:Y:S01]  /*1f480*/  STL.64 [R1+0x690], R24 ;  /* 0x0006901801007387 */ /* 0x0001e20000100a00 */
[----:B------:R-:W-:Y:S03]  /*1f490*/  STL.64 [R1+0x698], R26 ;  /* 0x0006981a01007387 */ /* 0x000fe60000100a00 */
[----:B0-----:R-:W4:Y:S01]  /*1f4a0*/  LDL.LU.64 R24, [R1+0x3930] ;  /* 0x0039300001187983 */ /* 0x001f220000300a00 */
[----:B------:R-:W-:Y:S02]  /*1f4b0*/  IMAD.MOV.U32 R6, RZ, RZ, R16 ;  /* 0x000000ffff067224 */ /* 0x000fe400078e0010 */
[----:B------:R-:W3:Y:S01]  /*1f4c0*/  LDL.LU.64 R16, [R1+0x3928] ;  /* 0x0039280001107983 */ /* 0x000ee20000300a00 */
[----:B----4-:R-:W-:Y:S01]  /*1f4d0*/  HMMA.16816.F32.BF16 R8, R12, R24, R8 ;  /* 0x000000180c08723c */ /* 0x010fe20000041808 */
[----:B------:R-:W-:-:S06]  /*1f4e0*/  IMAD.MOV.U32 R7, RZ, RZ, R25 ;  /* 0x000000ffff077224 */ /* 0x000fcc00078e0019 */
[----:B---3--:R-:W-:Y:S02]  /*1f4f0*/  IMAD.MOV.U32 R24, RZ, RZ, R17 ;  /* 0x000000ffff187224 */ /* 0x008fe400078e0011 */
[----:B------:R-:W-:Y:S11]  /*1f500*/  IMAD.MOV.U32 R25, RZ, RZ, R16 ;  /* 0x000000ffff197224 */ /* 0x000ff600078e0010 */
[----:B------:R-:W-:Y:S03]  /*1f510*/  @!UPT UIADD3 URZ, URZ, URZ, URZ ;  /* 0x0000003f3f3ff290 */ /* 0x000fe6000fffe03f */
[----:B------:R0:W-:Y:S01]  /*1f520*/  STL.64 [R1+0x680], R8 ;  /* 0x0006800801007387 */ /* 0x0001e20000100a00 */
[----:B------:R1:W-:Y:S03]  /*1f530*/  STL.64 [R1+0x688], R10 ;  /* 0x0006880a01007387 */ /* 0x0003e60000100a00 */
[----:B0-----:R-:W2:Y:S01]  /*1f540*/  LDL.LU.64 R8, [R1+0xac0] ;  /* 0x000ac00001087983 */ /* 0x001ea20000300a00 */
[----:B-1----:R-:W2:Y:S02]  /*1f550*/  LDL.LU.64 R10, [R1+0xac8] ;  /* 0x000ac800010a7983 */ /* 0x002ea40000300a00 */
[----:B------:R0:W-:Y:S02]  /*1f560*/  STL.64 [R1+0x3898], R24 ;  /* 0x0038981801007387 */ /* 0x0001e40000100a00 */
[----:B0-----:R-:W3:Y:S04]  /*1f570*/  LDL.64 R24, [R1+0x10] ;  /* 0x0000100001187983 */ /* 0x001ee80000100a00 */
[----:B---3--:R-:W-:Y:S01]  /*1f580*/  STL.64 [R1+0x38a0], R24 ;  /* 0x0038a01801007387 */ /* 0x008fe20000100a00 */
[----:B------:R-:W3:Y:S02]  /*1f590*/  LDL.LU.64 R16, [R1+0xa90] ;  /* 0x000a900001107983 */ /* 0x000ee40000300a00 */
[----:B------:R-:W4:Y:S01]  /*1f5a0*/  LDL.LU.64 R18, [R1+0xa98] ;  /* 0x000a980001127983 */ /* 0x000f220000300a00 */
[----:B--2---:R-:W-:Y:S01]  /*1f5b0*/  HMMA.16816.F32.BF16 R8, R12, R20, R8 ;  /* 0x000000140c08723c */ /* 0x004fe20000041808 */
[----:B----4-:R-:W-:Y:S01]  /*1f5c0*/  STL.64 [R1+0x38f8], R18 ;  /* 0x0038f81201007387 */ /* 0x010fe20000100a00 */
[----:B---3--:R0:W-:Y:S03]  /*1f5d0*/  STL.64 [R1+0x38f0], R16 ;  /* 0x0038f01001007387 */ /* 0x0081e60000100a00 */
[----:B0-----:R-:W2:Y:S01]  /*1f5e0*/  LDL.LU.64 R16, [R1+0xaa0] ;  /* 0x000aa00001107983 */ /* 0x001ea20000300a00 */
[----:B------:R-:W3:Y:S02]  /*1f5f0*/  LDL.LU.64 R18, [R1+0xaa8] ;  /* 0x000aa80001127983 */ /* 0x000ee40000300a00 */
[----:B------:R-:W-:-:S02]  /*1f600*/  IMAD.MOV.U32 R24, RZ, RZ, R2 ;  /* 0x000000ffff187224 */ /* 0x000fc400078e0002 */
[----:B------:R-:W-:Y:S01]  /*1f610*/  IMAD.MOV.U32 R25, RZ, RZ, R0 ;  /* 0x000000ffff197224 */ /* 0x000fe200078e0000 */
[----:B---3--:R-:W-:Y:S01]  /*1f620*/  STL.64 [R1+0x3910], R18 ;  /* 0x0039101201007387 */ /* 0x008fe20000100a00 */
[----:B--2---:R0:W-:Y:S03]  /*1f630*/  STL.64 [R1+0x3908], R16 ;  /* 0x0039081001007387 */ /* 0x0041e60000100a00 */
[----:B0-----:R-:W2:Y:S01]  /*1f640*/  LDL.LU.64 R16, [R1+0xab0] ;  /* 0x000ab00001107983 */ /* 0x001ea20000300a00 */
[----:B------:R-:W2:Y:S02]  /*1f650*/  LDL.LU.64 R18, [R1+0xab8] ;  /* 0x000ab80001127983 */ /* 0x000ea40000300a00 */
[----:B------:R0:W-:Y:S02]  /*1f660*/  STL.64 [R1+0x38c8], R24 ;  /* 0x0038c81801007387 */ /* 0x0001e40000100a00 */
[----:B0-----:R-:W3:Y:S01]  /*1f670*/  LDL.64 R24, [R1+0xe0] ;  /* 0x0000e00001187983 */ /* 0x001ee20000100a00 */
[----:B------:R-:W-:Y:S02]  /*1f680*/  STL.64 [R1+0x3860], R6 ;  /* 0x0038600601007387 */ /* 0x000fe40000100a00 */
[----:B------:R0:W-:Y:S02]  /*1f690*/  STL.64 [R1+0x3858], R4 ;  /* 0x0038580401007387 */ /* 0x0001e40000100a00 */
[----:B0-----:R-:W4:Y:S01]  /*1f6a0*/  LDL.LU.64 R4, [R1+0xa80] ;  /* 0x000a800001047983 */ /* 0x001f220000300a00 */
[----:B------:R-:W4:Y:S02]  /*1f6b0*/  LDL.LU.64 R6, [R1+0xa88] ;  /* 0x000a880001067983 */ /* 0x000f240000300a00 */
[----:B------:R0:W-:Y:S02]  /*1f6c0*/  STL.64 [R1+0x670], R8 ;  /* 0x0006700801007387 */ /* 0x0001e40000100a00 */
[----:B------:R1:W-:Y:S01]  /*1f6d0*/  STL.64 [R1+0x678], R10 ;  /* 0x0006780a01007387 */ /* 0x0003e20000100a00 */
[----:B0-----:R-:W2:Y:S01]  /*1f6e0*/  LDL.LU.64 R8, [R1+0x3920] ;  /* 0x0039200001087983 */ /* 0x001ea20000300a00 */
[----:B-1----:R-:W-:-:S02]  /*1f6f0*/  IMAD.MOV.U32 R11, RZ, RZ, R20 ;  /* 0x000000ffff0b7224 */ /* 0x002fc400078e0014 */
[----:B------:R-:W-:Y:S02]  /*1f700*/  IMAD.MOV.U32 R10, RZ, RZ, R21 ;  /* 0x000000ffff0a7224 */ /* 0x000fe400078e0015 */
[----:B------:R-:W2:Y:S01]  /*1f710*/  LDL.LU.64 R20, [R1+0x3918] ;  /* 0x0039180001147983 */ /* 0x000ea20000300a00 */
[----:B------:R-:W-:Y:S02]  /*1f720*/  STL [R1+0x384c], R11 ;  /* 0x00384c0b01007387 */ /* 0x000fe40000100800 */
[----:B------:R-:W-:Y:S01]  /*1f730*/  STL [R1+0x38d8], R10 ;  /* 0x0038d80a01007387 */ /* 0x000fe20000100800 */
[C---:B--2---:R-:W-:Y:S01]  /*1f740*/  HMMA.16816.F32.BF16 R20, R12.reuse, R20, R16 ;  /* 0x000000140c14723c */ /* 0x044fe20000041810 */
[----:B------:R0:W-:Y:S04]  /*1f750*/  STL.64 [R1+0x38d0], R8 ;  /* 0x0038d00801007387 */ /* 0x0001e80000100a00 */
[----:B0-----:R-:W2:Y:S01]  /*1f760*/  LDL.64 R8, [R1+0x100] ;  /* 0x0001000001087983 */ /* 0x001ea20000100a00 */
[----:B------:R-:W2:Y:S02]  /*1f770*/  LDL.LU.64 R18, [R1+0x3910] ;  /* 0x0039100001127983 */ /* 0x000ea40000300a00 */
[----:B------:R-:W2:Y:S11]  /*1f780*/  LDL.LU.64 R16, [R1+0x3908] ;  /* 0x0039080001107983 */ /* 0x000eb60000300a00 */
[----:B------:R-:W-:Y:S04]  /*1f790*/  @!UPT UIADD3 URZ, URZ, URZ, URZ ;  /* 0x0000003f3f3ff290 */ /* 0x000fe8000fffe03f */
[----:B------:R0:W-:Y:S01]  /*1f7a0*/  STL.64 [R1+0x660], R20 ;  /* 0x0006601401007387 */ /* 0x0001e20000100a00 */
[----:B------:R-:W-:Y:S03]  /*1f7b0*/  STL.64 [R1+0x668], R22 ;  /* 0x0006681601007387 */ /* 0x000fe60000100a00 */
[----:B0-----:R-:W2:Y:S02]  /*1f7c0*/  LDL.LU.64 R20, [R1+0x3900] ;  /* 0x0039000001147983 */ /* 0x001ea40000300a00 */
[C---:B--2---:R-:W-:Y:S11]  /*1f7d0*/  HMMA.16816.F32.BF16 R16, R12.reuse, R20, R16 ;  /* 0x000000140c10723c */ /* 0x044ff60000041810 */
[----:B------:R-:W-:Y:S11]  /*1f7e0*/  @!UPT UIADD3 URZ, URZ, URZ, URZ ;  /* 0x0000003f3f3ff290 */ /* 0x000ff6000fffe03f */
[----:B------:R-:W-:Y:S01]  /*1f7f0*/  @!UPT UIADD3 URZ, URZ, URZ, URZ ;  /* 0x0000003f3f3ff290 */ /* 0x000fe2000fffe03f */
[----:B------:R-:W-:Y:S01]  /*1f800*/  STL.64 [R1+0x650], R16 ;  /* 0x0006501001007387 */ /* 0x000fe20000100a00 */
[----:B------:R0:W-:Y:S03]  /*1f810*/  STL.64 [R1+0x658], R18 ;  /* 0x0006581201007387 */ /* 0x0001e60000100a00 */
[----:B0-----:R-:W2:Y:S01]  /*1f820*/  LDL.LU.64 R18, [R1+0x38f8] ;  /* 0x0038f80001127983 */ /* 0x001ea20000300a00 */
[----:B------:R-:W2:Y:S02]  /*1f830*/  LDL.LU.64 R16, [R1+0x38f0] ;  /* 0x0038f00001107983 */ /* 0x000ea40000300a00 */
[----:B------:R-:W-:Y:S02]  /*1f840*/  IMAD.MOV.U32 R2, RZ, RZ, R20 ;  /* 0x000000ffff027224 */ /* 0x000fe400078e0014 */
[----:B------:R-:W-:Y:S02]  /*1f850*/  IMAD.MOV.U32 R0, RZ, RZ, R21 ;  /* 0x000000ffff007224 */ /* 0x000fe400078e0015 */
[----:B------:R-:W3:Y:S01]  /*1f860*/  LDL.LU.64 R20, [R1+0x38e8] ;  /* 0x0038e80001147983 */ /* 0x000ee20000300a00 */
[C---:B--2---:R-:W-:Y:S11]  /*1f870*/  HMMA.16816.F32.BF16 R16, R12.reuse, R8, R16 ;  /* 0x000000080c10723c */ /* 0x044ff60000041810 */
[----:B------:R-:W-:Y:S11]  /*1f880*/  @!UPT UIADD3 URZ, URZ, URZ, URZ ;  /* 0x0000003f3f3ff290 */ /* 0x000ff6000fffe03f */
[----:B------:R-:W-:Y:S01]  /*1f890*/  @!UPT UIADD3 URZ, URZ, URZ, URZ ;  /* 0x0000003f3f3ff290 */ /* 0x000fe2000fffe03f */
[----:B------:R0:W-:Y:S01]  /*1f8a0*/  STL.64 [R1+0x640], R16 ;  /* 0x0006401001007387 */ /* 0x0001e20000100a00 */
[----:B------:R1:W-:Y:S03]  /*1f8b0*/  STL.64 [R1+0x648], R18 ;  /* 0x0006481201007387 */ /* 0x0003e60000100a00 */
[----:B0-----:R-:W4:Y:S01]  /*1f8c0*/  LDL.LU.64 R16, [R1+0x38e0] ;  /* 0x0038e00001107983 */ /* 0x001f220000300a00 */
[----:B------:R-:W-:Y:S02]  /*1f8d0*/  IMAD.MOV.U32 R23, RZ, RZ, R8 ;  /* 0x000000ffff177224 */ /* 0x000fe400078e0008 */
[----:B------:R-:W-:Y:S01]  /*1f8e0*/  IMAD.MOV.U32 R22, RZ, RZ, R9 ;  /* 0x000000ffff167224 */ /* 0x000fe200078e0009 */
[C---:B----4-:R-:W-:Y:S01]  /*1f8f0*/  HMMA.16816.F32.BF16 R4, R12.reuse, R16, R4 ;  /* 0x000000100c04723c */ /* 0x050fe20000041804 */
[----:B------:R-:W-:Y:S02]  /*1f900*/  IMAD.MOV.U32 R29, RZ, RZ, R16 ;  /* 0x000000ffff1d7224 */ /* 0x000fe400078e0010 */
[----:B------:R-:W-:Y:S11]  /*1f910*/  IMAD.MOV.U32 R28, RZ, RZ, R17 ;  /* 0x000000ffff1c7224 */ /* 0x000ff600078e0011 */
[----:B------:R-:W-:Y:S09]  /*1f920*/  @!UPT UIADD3 URZ, URZ, URZ, URZ ;  /* 0x0000003f3f3ff290 */ /* 0x000ff2000fffe03f */
[----:B------:R0:W-:Y:S01]  /*1f930*/  STL.64 [R1+0x630], R4 ;  /* 0x0006300401007387 */ /* 0x0001e20000100a00 */
[----:B------:R2:W-:Y:S02]  /*1f940*/  STL.64 [R1+0x638], R6 ;  /* 0x0006380601007387 */ /* 0x0005e40000100a00 */
[----:B------:R-:W3:Y:S02]  /*1f950*/  LDL.LU.64 R8, [R1+0xa70] ;  /* 0x000a700001087983 */ /* 0x000ee40000300a00 */
[----:B------:R-:W3:Y:S01]  /*1f960*/  LDL.LU.64 R10, [R1+0xa78] ;  /* 0x000a7800010a7983 */ /* 0x000ee20000300a00 */
[----:B------:R-:W4:Y:S01]  /*1f970*/  LDL.LU.64 R16, [R1+0x550] ;  /* 0x0005500001107983 */ /* 0x000f220000300a00 */
[----:B-1----:R-:W4:Y:S03]  /*1f980*/  LDL.LU.64 R18, [R1+0x558] ;  /* 0x0005580001127983 */ /* 0x002f260000300a00 */
[----:B0-----:R-:W3:Y:S01]  /*1f990*/  LDL.LU.64 R4, [R1+0x540] ;  /* 0x0005400001047983 */ /* 0x001ee20000300a00 */
[----:B--2---:R-:W2:Y:S03]  /*1f9a0*/  LDL.LU.64 R6, [R1+0x548] ;  /* 0x0005480001067983 */ /* 0x004ea60000300a00 */
[----:B--2---:R-:W-:Y:S01]  /*1f9b0*/  STL.64 [R1+0x3870], R6 ;  /* 0x0038700601007387 */ /* 0x004fe20000100a00 */
[----:B---3--:R0:W-:Y:S03]  /*1f9c0*/  STL.64 [R1+0x3868], R4 ;  /* 0x0038680401007387 */ /* 0x0081e60000100a00 */
[----:B0-----:R-:W2:Y:S01]  /*1f9d0*/  LDL.LU.64 R4, [R1+0xe40] ;  /* 0x000e400001047983 */ /* 0x001ea20000300a00 */
[----:B------:R-:W3:Y:S01]  /*1f9e0*/  LDL.LU.64 R6, [R1+0xe48] ;  /* 0x000e480001067983 */ /* 0x000ee20000300a00 */
[C---:B------:R-:W-:Y:S02]  /*1f9f0*/  HMMA.16816.F32.BF16 R8, R12.reuse, R24, R8 ;  /* 0x000000180c08723c */ /* 0x040fe40000041808 */
[----:B---3--:R-:W-:Y:S01]  /*1fa00*/  STL.64 [R1+0x3890], R6 ;  /* 0x0038900601007387 */ /* 0x008fe20000100a00 */
[----:B--2---:R0:W-:Y:S03]  /*1fa10*/  STL.64 [R1+0x3888], R4 ;  /* 0x0038880401007387 */ /* 0x0041e60000100a00 */
[----:B0-----:R-:W2:Y:S01]  /*1fa20*/  LDL.LU.64 R4, [R1+0xe50] ;  /* 0x000e500001047983 */ /* 0x001ea20000300a00 */
[----:B------:R-:W3:Y:S02]  /*1fa30*/  LDL.LU.64 R6, [R1+0xe58] ;  /* 0x000e580001067983 */ /* 0x000ee40000300a00 */
[----:B------:R-:W-:Y:S01]  /*1fa40*/  IMAD.MOV.U32 R3, RZ, RZ, R25 ;  /* 0x000000ffff037224 */ /* 0x000fe200078e0019 */
[----:B----4-:R-:W-:Y:S01]  /*1fa50*/  HMMA.16816.F32.BF16 R12, R12, R20, R16 ;  /* 0x000000140c0c723c */ /* 0x010fe20000041810 */
[----:B---3--:R-:W-:Y:S01]  /*1fa60*/  STL.64 [R1+0x38b0], R6 ;  /* 0x0038b00601007387 */ /* 0x008fe20000100a00 */
[----:B--2---:R0:W-:Y:S03]  /*1fa70*/  STL.64 [R1+0x38a8], R4 ;  /* 0x0038a80401007387 */ /* 0x0041e60000100a00 */
[----:B0-----:R-:W2:Y:S01]  /*1fa80*/  LDL.LU.64 R4, [R1+0xe70] ;  /* 0x000e700001047983 */ /* 0x001ea20000300a00 */
[----:B------:R-:W2:Y:S07]  /*1fa90*/  LDL.LU.64 R6, [R1+0xe78] ;  /* 0x000e780001067983 */ /* 0x000eae0000300a00 */
[----:B------:R-:W-:Y:S02]  /*1faa0*/  STL.64 [R1+0x620], R8 ;  /* 0x0006200801007387 */ /* 0x000fe40000100a00 */
[----:B------:R0:W-:Y:S02]  /*1fab0*/  STL.64 [R1+0x628], R10 ;  /* 0x0006280a01007387 */ /* 0x0001e40000100a00 */
[----:B0-----:R-:W3:Y:S01]  /*1fac0*/  LDL.LU R10, [R1+0x38d8] ;  /* 0x0038d800010a7983 */ /* 0x001ee20000300800 */
[----:B------:R-:W4:Y:S02]  /*1fad0*/  LDL.LU.64 R8, [R1+0x38d0] ;  /* 0x0038d00001087983 */ /* 0x000f240000300a00 */
[----:B------:R-:W-:-:S02]  /*1fae0*/  IMAD.MOV.U32 R11, RZ, RZ, R24 ;  /* 0x000000ffff0b7224 */ /* 0x000fc400078e0018 */
[----:B------:R-:W2:Y:S01]  /*1faf0*/  LDL.LU.64 R24, [R1+0x38c8] ;  /* 0x0038c80001187983 */ /* 0x000ea20000300a00 */
[----:B------:R-:W2:Y:S02]  /*1fb00*/  LDL.LU.64 R18, [R1+0x38c0] ;  /* 0x0038c00001127983 */ /* 0x000ea40000300a00 */
[----:B------:R-:W2:Y:S02]  /*1fb10*/  LDL.LU.64 R16, [R1+0x38b8] ;  /* 0x0038b80001107983 */ /* 0x000ea40000300a00 */
[----:B------:R0:W-:Y:S01]  /*1fb20*/  STL.64 [R1+0x250], R12 ;  /* 0x0002500c01007387 */ /* 0x0001e20000100a00 */
[----:B------:R1:W-:Y:S04]  /*1fb30*/  STL.64 [R1+0x258], R14 ;  /* 0x0002580e01007387 */ /* 0x0003e80000100a00 */
[----:B0-----:R-:W3:Y:S01]  /*1fb40*/  LDL.LU.64 R12, [R1+0xe60] ;  /* 0x000e6000010c7983 */ /* 0x001ee20000300a00 */
[----:B-1----:R-:W3:Y:S02]  /*1fb50*/  LDL.LU.64 R14, [R1+0xe68] ;  /* 0x000e6800010e7983 */ /* 0x002ee40000300a00 */
[----:B------:R-:W-:Y:S01]  /*1fb60*/  STL.64 [R1+0x37c0], R20 ;  /* 0x0037c01401007387 */ /* 0x000fe20000100a00 */
[C---:B--2---:R-:W-:Y:S01]  /*1fb70*/  HMMA.16816.F32.BF16 R24, R16.reuse, R24, R4 ;  /* 0x000000181018723c */ /* 0x044fe20000041804 */
[----:B------:R-:W2:Y:S01]  /*1fb80*/  LDL.LU.64 R6, [R1+0x38b0] ;  /* 0x0038b00001067983 */ /* 0x000ea20000300a00 */
[----:B------:R-:W2:Y:S11]  /*1fb90*/  LDL.LU.64 R4, [R1+0x38a8] ;  /* 0x0038a80001047983 */ /* 0x000eb60000300a00 */
[----:B------:R-:W-:Y:S10]  /*1fba0*/  @!UPT UIADD3 URZ, URZ, URZ, URZ ;  /* 0x0000003f3f3ff290 */ /* 0x000ff4000fffe03f */
[----:B------:R0:W-:Y:S01]  /*1fbb0*/  STL.64 [R1+0x610], R24 ;  /* 0x0006101801007387 */ /* 0x0001e20000100a00 */
[----:B------:R-:W-:Y:S03]  /*1fbc0*/  STL.64 [R1+0x618], R26 ;  /* 0x0006181a01007387 */ /* 0x000fe60000100a00 */
[----:B0-----:R-:W3:Y:S02]  /*1fbd0*/  LDL.LU.64 R24, [R1+0x38a0] ;  /* 0x0038a00001187983 */ /* 0x001ee40000300a00 */
[C---:B---3--:R-:W-:Y:S11]  /*1fbe0*/  HMMA.16816.F32.BF16 R12, R16.reuse, R24, R12 ;  /* 0x00000018100c723c */ /* 0x048ff6000004180c */
[----:B------:R-:W-:Y:S11]  /*1fbf0*/  @!UPT UIADD3 URZ, URZ, URZ, URZ ;  /* 0x0000003f3f3ff290 */ /* 0x000ff6000fffe03f */
[----:B------:R-:W-:Y:S01]  /*1fc00*/  @!UPT UIADD3 URZ, URZ, URZ, URZ ;  /* 0x0000003f3f3ff290 */ /* 0x000fe2000fffe03f */
[----:B------:R0:W-:Y:S01]  /*1fc10*/  STL.64 [R1+0x600], R12 ;  /* 0x0006000c01007387 */ /* 0x0001e20000100a00 */
[----:B------:R-:W-:Y:S02]  /*1fc20*/  STL.64 [R1+0x608], R14 ;  /* 0x0006080e01007387 */ /* 0x000fe40000100a00 */
[----:B0-----:R-:W-:Y:S02]  /*1fc30*/  IMAD.MOV.U32 R13, RZ, RZ, R24 ;  /* 0x000000ffff0d7224 */ /* 0x001fe400078e0018 */
[----:B------:R-:W-:Y:S02]  /*1fc40*/  IMAD.MOV.U32 R12, RZ, RZ, R25 ;  /* 0x000000ffff0c7224 */ /* 0x000fe400078e0019 */
[----:B------:R-:W2:Y:S02]  /*1fc50*/  LDL.LU.64 R24, [R1+0x3898] ;  /* 0x0038980001187983 */ /* 0x000ea40000300a00 */
[C---:B--2---:R-:W-:Y:S02]  /*1fc60*/  HMMA.16816.F32.BF16 R24, R16.reuse, R24, R4 ;  /* 0x000000181018723c */ /* 0x044fe40000041804 */
[----:B------:R-:W2:Y:S01]  /*1fc70*/  LDL.LU.64 R6, [R1+0x3890] ;  /* 0x0038900001067983 */ /* 0x000ea20000300a00 */
[----:B------:R-:W2:Y:S11]  /*1fc80*/  LDL.LU.64 R4, [R1+0x3888] ;  /* 0x0038880001047983 */ /* 0x000eb60000300a00 */
[----:B------:R-:W-:Y:S09]  /*1fc90*/  @!UPT UIADD3 URZ, URZ, URZ, URZ ;  /* 0x0000003f3f3ff290 */ /* 0x000ff2000fffe03f */
[----:B------:R-:W-:Y:S01]  /*1fca0*/  STL.64 [R1+0x5f0], R24 ;  /* 0x0005f01801007387 */ /* 0x000fe20000100a00 */
[----:B------:R0:W-:Y:S03]  /*1fcb0*/  STL.64 [R1+0x5f8], R26 ;  /* 0x0005f81a01007387 */ /* 0x0001e60000100a00 */
[----:B0-----:R-:W3:Y:S01]  /*1fcc0*/  LDL.LU.64 R26, [R1+0x3880] ;  /* 0x00388000011a7983 */ /* 0x001ee20000300a00 */
[----:B------:R-:W2:Y:S02]  /*1fcd0*/  LDL.LU.64 R24, [R1+0x3878] ;  /* 0x0038780001187983 */ /* 0x000ea40000300a00 */
[C---:B--2---:R-:W-:Y:S11]  /*1fce0*/  HMMA.16816.F32.BF16 R4, R16.reuse, R24, R4 ;  /* 0x000000181004723c */ /* 0x044ff60000041804 */
[----:B------:R-:W-:Y:S11]  /*1fcf0*/  @!UPT UIADD3 URZ, URZ, URZ, URZ ;  /* 0x0000003f3f3ff290 */ /* 0x000ff6000fffe03f */
[----:B------:R-:W-:Y:S01]  /*1fd00*/  @!UPT UIADD3 URZ, URZ, URZ, URZ ;  /* 0x0000003f3f3ff290 */ /* 0x000fe2000fffe03f */
[----:B------:R-:W-:Y:S01]  /*1fd10*/  STL.64 [R1+0x5e0], R4 ;  /* 0x0005e00401007387 */ /* 0x000fe20000100a00 */
[----:B------:R0:W-:Y:S03]  /*1fd20*/  STL.64 [R1+0x5e8], R6 ;  /* 0x0005e80601007387 */ /* 0x0001e60000100a00 */
[----:B0-----:R-:W4:Y:S01]  /*1fd30*/  LDL.LU.64 R6, [R1+0x3870] ;  /* 0x0038700001067983 */ /* 0x001f220000300a00 */
[----:B------:R-:W4:Y:S02]  /*1fd40*/  LDL.LU.64 R4, [R1+0x3868] ;  /* 0x0038680001047983 */ /* 0x000f240000300a00 */
[----:B---3--:R-:W-:Y:S02]  /*1fd50*/  STL.64 [R1+0x3770], R26 ;  /* 0x0037701a01007387 */ /* 0x008fe40000100a00 */
[----:B------:R0:W-:Y:S02]  /*1fd60*/  STL.64 [R1+0x3768], R24 ;  /* 0x0037681801007387 */ /* 0x0001e40000100a00 */
[----:B0-----:R-:W2:Y:S01]  /*1fd70*/  LDL.LU.64 R24, [R1+0x530] ;  /* 0x0005300001187983 */ /* 0x001ea20000300a00 */
[----:B------:R-:W2:Y:S01]  /*1fd80*/  LDL.LU.64 R26, [R1+0x538] ;  /* 0x00053800011a7983 */ /* 0x000ea20000300a00 */
[C---:B----4-:R-:W-:Y:S11]  /*1fd90*/  HMMA.16816.F32.BF16 R4, R16.reuse, R8, R4 ;  /* 0x000000081004723c */ /* 0x050ff60000041804 */
[----:B------:R-:W-:Y:S11]  /*1fda0*/  @!UPT UIADD3 URZ, URZ, URZ, URZ ;  /* 0x0000003f3f3ff290 */ /* 0x000ff6000fffe03f */
[----:B------:R-:W-:Y:S01]  /*1fdb0*/  @!UPT UIADD3 URZ, URZ, URZ, URZ ;  /* 0x0000003f3f3ff290 */ /* 0x000fe2000fffe03f */
[----:B------:R-:W-:Y:S01]  /*1fdc0*/  STL.64 [R1+0x5d0], R4 ;  /* 0x0005d00401007387 */ /* 0x000fe20000100a00 */
[----:B------:R0:W-:Y:S03]  /*1fdd0*/  STL.64 [R1+0x5d8], R6 ;  /* 0x0005d80601007387 */ /* 0x0001e60000100a00 */
[----:B0-----:R-:W3:Y:S01]  /*1fde0*/  LDL.LU.64 R6, [R1+0x3860] ;  /* 0x0038600001067983 */ /* 0x001ee20000300a00 */
[----:B------:R-:W2:Y:S02]  /*1fdf0*/  LDL.LU.64 R4, [R1+0x3858] ;  /* 0x0038580001047983 */ /* 0x000ea40000300a00 */
[----:B------:R-:W-:Y:S02]  /*1fe00*/  STL.64 [R1+0x3760], R8 ;  /* 0x0037600801007387 */ /* 0x000fe40000100a00 */
[----:B------:R-:W4:Y:S01]  /*1fe10*/  LDL.64 R20, [R1+0x120] ;  /* 0x0001200001147983 */ /* 0x000f220000100a00 */
[----:B--2---:R-:W-:Y:S01]  /*1fe20*/  HMMA.16816.F32.BF16 R24, R16, R4, R24 ;  /* 0x000000041018723c */ /* 0x004fe20000041818 */
[----:B----4-:R-:W-:Y:S11]  /*1fe30*/  STL.64 [R1+0x3800], R20 ;  /* 0x0038001401007387 */ /* 0x010ff60000100a00 */
[----:B------:R-:W-:Y:S11]  /*1fe40*/  @!UPT UIADD3 URZ, URZ, URZ, URZ ;  /* 0x0000003f3f3ff290 */ /* 0x000ff6000fffe03f */
[----:B------:R0:W-:Y:S01]  /*1fe50*/  STL.64 [R1+0x5c0], R24 ;  /* 0x0005c01801007387 */ /* 0x0001e20000100a00 */
[----:B------:R-:W-:Y:S03]  /*1fe60*/  STL.64 [R1+0x5c8], R26 ;  /* 0x0005c81a01007387 */ /* 0x000fe60000100a00 */
[----:B0-----:R-:W2:Y:S01]  /*1fe70*/  LDL.LU.64 R24, [R1] ;  /* 0x0000000001187983 */ /* 0x001ea20000300a00 */
[----:B---3--:R-:W-:-:S03]  /*1fe80*/  IMAD.MOV.U32 R21, RZ, RZ, R7 ;  /* 0x000000ffff157224 */ /* 0x008fc600078e0007 */
[----:B--2---:R-:W-:Y:S01]  /*1fe90*/  STL.64 [R1+0x3778], R24 ;  /* 0x0037781801007387 */ /* 0x004fe20000100a00 */
[----:B------:R-:W2:Y:S02]  /*1fea0*/  LDL R20, [R1+0x140] ;  /* 0x0001400001147983 */ /* 0x000ea40000100800 */
[----:B------:R-:W3:Y:S01]  /*1feb0*/  LDL.LU R7, [R1+0x3854] ;  /* 0x0038540001077983 */ /* 0x000ee20000300800 */
[----:B--2---:R0:W-:Y:S02]  /*1fec0*/  STL.64 [R1+0x3818], R20 ;  /* 0x0038181401007387 */ /* 0x0041e40000100a00 */
[----:B0-----:R-:W-:Y:S02]  /*1fed0*/  IMAD.MOV.U32 R20, RZ, RZ, R6 ;  /* 0x000000ffff147224 */ /* 0x001fe400078e0006 */
[----:B------:R-:W3:Y:S01]  /*1fee0*/  LDL.LU R6, [R1+0x3850] ;  /* 0x0038500001067983 */ /* 0x000ee20000300800 */
[----:B------:R-:W2:Y:S02]  /*1fef0*/  LDL R21, [R1+0x154] ;  /* 0x0001540001157983 */ /* 0x000ea40000100800 */
[----:B------:R-:W-:-:S02]  /*1ff00*/  IMAD.MOV.U32 R24, RZ, RZ, R13 ;  /* 0x000000ffff187224 */ /* 0x000fc400078e000d */
[----:B------:R-:W-:Y:S01]  /*1ff10*/  IMAD.MOV.U32 R25, RZ, RZ, R12 ;  /* 0x000000ffff197224 */ /* 0x000fe200078e000c */
[----:B--2---:R0:W-:Y:S04]  /*1ff20*/  STL.64 [R1+0x3830], R20 ;  /* 0x0038301401007387 */ /* 0x0041e80000100a00 */
[----:B0-----:R-:W2:Y:S04]  /*1ff30*/  LDL R20, [R1+0x30] ;  /* 0x0000300001147983 */ /* 0x001ea80000100800 */
[----:B------:R-:W2:Y:S01]  /*1ff40*/  LDL R21, [R1+0x34] ;  /* 0x0000340001157983 */ /* 0x000ea20000100800 */
[----:B------:R0:W-:Y:S03]  /*1ff50*/  STL.64 [R1+0x3790], R24 ;  /* 0x0037901801007387 */ /* 0x0001e60000100a00 */
[----:B0-----:R-:W4:Y:S04]  /*1ff60*/  LDL.LU.64 R24, [R1+0x20] ;  /* 0x0000200001187983 */ /* 0x001f280000300a00 */
[----:B----4-:R-:W-:Y:S01]  /*1ff70*/  STL.64 [R1+0x37b8], R24 ;  /* 0x0037b81801007387 */ /* 0x010fe20000100a00 */
[----:B---3--:R-:W-:Y:S02]  /*1ff80*/  STL.64 [R1+0x3758], R6 ;  /* 0x0037580601007387 */ /* 0x008fe40000100a00 */
[----:B------:R0:W-:Y:S02]  /*1ff90*/  STL.64 [R1+0x3750], R4 ;  /* 0x0037500401007387 */ /* 0x0001e40000100a00 */
[----:B0-----:R-:W-:-:S02]  /*1ffa0*/  IMAD.MOV.U32 R4, RZ, RZ, R11 ;  /* 0x000000ffff047224 */ /* 0x001fc400078e000b */
[----:B------:R-:W-:Y:S01]  /*1ffb0*/  IMAD.MOV.U32 R5, RZ, RZ, R3 ;  /* 0x000000ffff057224 */ /* 0x000fe200078e0003 */
[----:B------:R-:W3:Y:S01]  /*1ffc0*/  LDL.LU R11, [R1+0x384c] ;  /* 0x00384c00010b7983 */ /* 0x000ee20000300800 */
[----:B------:R-:W4:Y:S03]  /*1ffd0*/  LDL.LU R3, [R1+0x3848] ;  /* 0x0038480001037983 */ /* 0x000f260000300800 */
[----:B------:R-:W-:Y:S01]  /*1ffe0*/  STL.64 [R1+0x37c8], R4 ;  /* 0x0037c80401007387 */ /* 0x000fe20000100a00 */
[----:B------:R-:W2:Y:S02]  /*1fff0*/  LDL.LU.64 R24, [R1+0xa20] ;  /* 0x000a200001187983 */ /* 0x000ea40000300a00 */
[----:B------:R-:W2:Y:S01]  /*20000*/  LDL.LU.64 R26, [R1+0xa28] ;  /* 0x000a2800011a7983 */ /* 0x000ea20000300a00 */
[----:B----4-:R-:W0:Y:S04]  /*20010*/  LDSM.16.MT88.4 R12, [R3+0x380] ;  /* 0x00038000030c783b */ /* 0x010e280000004200 */
[----:B--2---:R-:W-:Y:S01]  /*20020*/  STL.64 [R1+0x3810], R26 ;  /* 0x0038101a01007387 */ /* 0x004fe20000100a00 */
[----:B------:R1:W-:Y:S03]  /*20030*/  STL.64 [R1+0x3808], R24 ;  /* 0x0038081801007387 */ /* 0x0003e60000100a00 */
[----:B-1----:R-:W2:Y:S01]  /*20040*/  LDL.LU.64 R24, [R1+0xa40] ;  /* 0x000a400001187983 */ /* 0x002ea20000300a00 */
[----:B------:R-:W4:Y:S03]  /*20050*/  LDL.LU.64 R26, [R1+0xa48] ;  /* 0x000a4800011a7983 */ /* 0x000f260000300a00 */
[----:B----4-:R-:W-:Y:S01]  /*20060*/  STL.64 [R1+0x3828], R26 ;  /* 0x0038281a01007387 */ /* 0x010fe20000100a00 */
[----:B--2---:R1:W-:Y:S03]  /*20070*/  STL.64 [R1+0x3820], R24 ;  /* 0x0038201801007387 */ /* 0x0043e60000100a00 */
[----:B-1----:R-:W2:Y:S01]  /*20080*/  LDL.LU.64 R24, [R1+0xa50] ;  /* 0x000a500001187983 */ /* 0x002ea20000300a00 */
[----:B------:R-:W4:Y:S02]  /*20090*/  LDL.LU.64 R26, [R1+0xa58] ;  /* 0x000a5800011a7983 */ /* 0x000f240000300a00 */
[----:B------:R-:W-:-:S02]  /*200a0*/  IMAD.MOV.U32 R4, RZ, RZ, R29 ;  /* 0x000000ffff047224 */ /* 0x000fc400078e001d */
[----:B------:R-:W-:Y:S01]  /*200b0*/  IMAD.MOV.U32 R5, RZ, RZ, R28 ;  /* 0x000000ffff057224 */ /* 0x000fe200078e001c */
[----:B----4-:R-:W-:Y:S01]  /*200c0*/  STL.64 [R1+0x3840], R26 ;  /* 0x0038401a01007387 */ /* 0x010fe20000100a00 */
[----:B--2---:R1:W-:Y:S03]  /*200d0*/  STL.64 [R1+0x3838], R24 ;  /* 0x0038381801007387 */ /* 0x0043e60000100a00 */
[----:B-1----:R-:W2:Y:S01]  /*200e0*/  LDL.LU.64 R24, [R1+0xa60] ;  /* 0x000a600001187983 */ /* 0x002ea20000300a00 */
[----:B------:R-:W2:Y:S02]  /*200f0*/  LDL.LU.64 R26, [R1+0xa68] ;  /* 0x000a6800011a7983 */ /* 0x000ea40000300a00 */
[----:B------:R1:W-:Y:S02]  /*20100*/  STL.64 [R1+0x37e0], R4 ;  /* 0x0037e00401007387 */ /* 0x0003e40000100a00 */
[----:B-1----:R-:W-:-:S02]  /*20110*/  IMAD.MOV.U32 R4, RZ, RZ, R23 ;  /* 0x000000ffff047224 */ /* 0x002fc400078e0017 */
[----:B------:R-:W-:-:S05]  /*20120*/  IMAD.MOV.U32 R5, RZ, RZ, R22 ;  /* 0x000000ffff057224 */ /* 0x000fca00078e0016 */
[----:B------:R-:W-:Y:S01]  /*20130*/  STL.64 [R1+0x37f8], R4 ;  /* 0x0037f80401007387 */ /* 0x000fe20000100a00 */
[----:B------:R-:W-:Y:S02]  /*20140*/  STL [R1+0x3748], R3 ;  /* 0x0037480301007387 */ /* 0x000fe40000100800 */
[----:B0-----:R-:W-:Y:S02]  /*20150*/  STL [R1+0x36c8], R12 ;  /* 0x0036c80c01007387 */ /* 0x001fe40000100800 */
[----:B------:R0:W-:Y:S01]  /*20160*/  STL [R1+0x36c4], R13 ;  /* 0x0036c40d01007387 */ /* 0x0001e20000100800 */
[----:B------:R-:W-:Y:S01]  /*20170*/  STL [R1+0x36c0], R14 ;  /* 0x0036c00e01007387 */ /* 0x000fe20000100800 */
[----:B------:R1:W-:Y:S03]  /*20180*/  STL [R1+0x36bc], R15 ;  /* 0x0036bc0f01007387 */ /* 0x0003e60000100800 */
[----:B0-----:R-:W4:Y:S01]  /*20190*/  LDL.LU.64 R12, [R1+0xa30] ;  /* 0x000a3000010c7983 */ /* 0x001f220000300a00 */
[----:B-1----:R-:W4:Y:S01]  /*201a0*/  LDL.LU.64 R14, [R1+0xa38] ;  /* 0x000a3800010e7983 */ /* 0x002f220000300a00 */
[C---:B--2---:R-:W-:Y:S02]  /*201b0*/  HMMA.16816.F32.BF16 R20, R16.reuse, R20, R24 ;  /* 0x000000141014723c */ /* 0x044fe40000041818 */
[----:B------:R-:W2:Y:S01]  /*201c0*/  LDL.LU.64 R26, [R1+0x3840] ;  /* 0x00384000011a7983 */ /* 0x000ea20000300a00 */
[----:B------:R-:W2:Y:S11]  /*201d0*/  LDL.LU.64 R24, [R1+0x3838] ;  /* 0x0038380001187983 */ /* 0x000eb60000300a00 */
[----:B------:R-:W-:Y:S09]  /*201e0*/  @!UPT UIADD3 URZ, URZ, URZ, URZ ;  /* 0x0000003f3f3ff290 */ /* 0x000ff2000fffe03f */
[----:B------:R0:W-:Y:S01]  /*201f0*/  STL.64 [R1+0x5b0], R20 ;  /* 0x0005b01401007387 */ /* 0x0001e20000100a00 */
[----:B------:R2:W-:Y:S03]  /*20200*/  STL.64 [R1+0x5b8], R22 ;  /* 0x0005b81601007387 */ /* 0x0005e60000100a00 */
[----:B0-----:R-:W2:Y:S02]  /*20210*/  LDL.LU.64 R20, [R1+0x3830] ;  /* 0x0038300001147983 */ /* 0x001ea40000300a00 */
[C---:B--2---:R-:W-:Y:S02]  /*20220*/  HMMA.16816.F32.BF16 R20, R16.reuse, R20, R24 ;  /* 0x000000141014723c */ /* 0x044fe40000041818 */
[----:B------:R-:W2:Y:S01]  /*20230*/  LDL.LU.64 R26, [R1+0x3828] ;  /* 0x00382800011a7983 */ /* 0x000ea20000300a00 */
[----:B------:R-:W2:Y:S11]  /*20240*/  LDL.LU.64 R24, [R1+0x3820] ;  /* 0x0038200001187983 */ /* 0x000eb60000300a00 */
[----:B------:R-:W-:Y:S09]  /*20250*/  @!UPT UIADD3 URZ, URZ, URZ, URZ ;  /* 0x0000003f3f3ff290 */ /* 0x000ff2000fffe03f */
[----:B------:R0:W-:Y:S01]  /*20260*/  STL.64 [R1+0x5a0], R20 ;  /* 0x0005a01401007387 */ /* 0x0001e20000100a00 */
[----:B------:R2:W-:Y:S03]  /*20270*/  STL.64 [R1+0x5a8], R22 ;  /* 0x0005a81601007387 */ /* 0x0005e60000100a00 */
[----:B0-----:R-:W2:Y:S02]  /*20280*/  LDL.LU.64 R20, [R1+0x3818] ;  /* 0x0038180001147983 */ /* 0x001ea40000300a00 */
[----:B--2---:R-:W-:Y:S02]  /*20290*/  HMMA.16816.F32.BF16 R20, R16, R20, R24 ;  /* 0x000000141014723c */ /* 0x004fe40000041818 */
[----:B------:R-:W2:Y:S01]  /*202a0*/  LDL.LU.64 R26, [R1+0x3810] ;  /* 0x00381000011a7983 */ /* 0x000ea20000300a00 */
[----:B------:R-:W2:Y:S11]  /*202b0*/  LDL.LU.64 R24, [R1+0x3808] ;  /* 0x0038080001187983 */ /* 0x000eb60000300a00 */
[----:B------:R-:W-:Y:S09]  /*202c0*/  @!UPT UIADD3 URZ, URZ, URZ, URZ ;  /* 0x0000003f3f3ff290 */ /* 0x000ff2000fffe03f */
[----:B------:R0:W-:Y:S01]  /*202d0*/  STL.64 [R1+0x590], R20 ;  /* 0x0005901401007387 */ /* 0x0001e20000100a00 */
[----:B------:R-:W-:Y:S03]  /*202e0*/  STL.64 [R1+0x598], R22 ;  /* 0x0005981601007387 */ /* 0x000fe60000100a00 */
[----:B0-----:R-:W2:Y:S01]  /*202f0*/  LDL.LU.64 R20, [R1+0x3800] ;  /* 0x0038000001147983 */ /* 0x001ea20000300a00 */
[----:B---3--:R-:W-:Y:S02]  /*20300*/  IMAD.MOV.U32 R4, RZ, RZ, R11 ;  /* 0x000000ffff047224 */ /* 0x008fe400078e000b */
[----:B------:R-:W-:-:S07]  /*20310*/  IMAD.MOV.U32 R5, RZ, RZ, R10 ;  /* 0x000000ffff057224 */ /* 0x000fce00078e000a */
[C---:B----4-:R-:W-:Y:S11]  /*20320*/  HMMA.16816.F32.BF16 R4, R16.reuse, R4, R12 ;  /* 0x000000041004723c */ /* 0x050ff6000004180c */
[----:B------:R-:W-:Y:S11]  /*20330*/  @!UPT UIADD3 URZ, URZ, URZ, URZ ;  /* 0x0000003f3f3ff290 */ /* 0x000ff6000fffe03f */
[----:B------:R-:W-:Y:S01]  /*20340*/  @!UPT UIADD3 URZ, URZ, URZ, URZ ;  /* 0x0000003f3f3ff290 */ /* 0x000fe2000fffe03f */
[----:B------:R0:W-:Y:S01]  /*20350*/  STL.64 [R1+0x580], R4 ;  /* 0x0005800401007387 */ /* 0x0001e20000100a00 */
[----:B------:R1:W-:Y:S03]  /*20360*/  STL.64 [R1+0x588], R6 ;  /* 0x0005880601007387 */ /* 0x0003e60000100a00 */
[----:B0-----:R-:W3:Y:S01]  /*20370*/  LDL.LU.64 R4, [R1+0xa10] ;  /* 0x000a100001047983 */ /* 0x001ee20000300a00 */
[----:B--2---:R-:W-:Y:S01]  /*20380*/  HMMA.16816.F32.BF16 R12, R16, R20, R24 ;  /* 0x00000014100c723c */ /* 0x004fe20000041818 */
[----:B------:R-:W-:Y:S11]  /*20390*/  IMAD.MOV.U32 R3, RZ, RZ, R21 ;  /* 0x000000ffff037224 */ /* 0x000ff600078e0015 */
[----:B------:R-:W-:Y:S11]  /*203a0*/  @!UPT UIADD3 URZ, URZ, URZ, URZ ;  /* 0x0000003f3f3ff290 */ /* 0x000ff6000fffe03f */
[----:B------:R-:W-:Y:S01]  /*203b0*/  STL.64 [R1+0x570], R12 ;  /* 0x0005700c01007387 */ /* 0x000fe20000100a00 */
[----:B------:R-:W-:Y:S02]  /*203c0*/  STL.64 [R1+0x578], R14 ;  /* 0x0005780e01007387 */ /* 0x000fe40000100a00 */
[----:B-1----:R-:W3:Y:S02]  /*203d0*/  LDL.LU.64 R6, [R1+0xa18] ;  /* 0x000a180001067983 */ /* 0x002ee40000300a00 */
[----:B------:R-:W2:Y:S01]  /*203e0*/  LDL.LU.64 R20, [R1+0x9e0] ;  /* 0x0009e00001147983 */ /* 0x000ea20000300a00 */
[----:B------:R-:W4:Y:S04]  /*203f0*/  LDL.LU.64 R22, [R1+0x9e8] ;  /* 0x0009e80001167983 */ /* 0x000f280000300a00 */
[----:B----4-:R-:W-:Y:S01]  /*20400*/  STL.64 [R1+0x37d8], R22 ;  /* 0x0037d81601007387 */ /* 0x010fe20000100a00 */
[----:B--2---:R0:W-:Y:S03]  /*20410*/  STL.64 [R1+0x37d0], R20 ;  /* 0x0037d01401007387 */ /* 0x0041e60000100a00 */
[----:B0-----:R-:W2:Y:S01]  /*20420*/  LDL.LU.64 R20, [R1+0x9f0] ;  /* 0x0009f00001147983 */ /* 0x001ea20000300a00 */
[----:B------:R-:W4:Y:S03]  /*20430*/  LDL.LU.64 R22, [R1+0x9f8] ;  /* 0x0009f80001167983 */ /* 0x000f260000300a00 */
[----:B----4-:R-:W-:Y:S01]  /*20440*/  STL.64 [R1+0x37f0], R22 ;  /* 0x0037f01601007387 */ /* 0x010fe20000100a00 */
[----:B--2---:R0:W-:Y:S03]  /*20450*/  STL.64 [R1+0x37e8], R20 ;  /* 0x0037e81401007387 */ /* 0x0041e60000100a00 */
[----:B0-----:R-:W2:Y:S01]  /*20460*/  LDL.LU.64 R20, [R1+0xa00] ;  /* 0x000a000001147983 */ /* 0x001ea20000300a00 */
[----:B------:R-:W2:Y:S02]  /*20470*/  LDL.LU.64 R22, [R1+0xa08] ;  /* 0x000a080001167983 */ /* 0x000ea40000300a00 */
[----:B------:R-:W4:Y:S02]  /*20480*/  LDL.LU.64 R24, [R1+0x930] ;  /* 0x0009300001187983 */ /* 0x000f240000300a00 */
[----:B------:R-:W4:Y:S01]  /*20490*/  LDL.LU.64 R26, [R1+0x938] ;  /* 0x00093800011a7983 */ /* 0x000f220000300a00 */
[----:B------:R-:W2:Y:S01]  /*204a0*/  LDL.LU.64 R12, [R1+0xe10] ;  /* 0x000e1000010c7983 */ /* 0x000ea20000300a00 */
[----:B------:R-:W2:Y:S02]  /*204b0*/  LDL.LU.64 R14, [R1+0xe18] ;  /* 0x000e1800010e7983 */ /* 0x000ea40000300a00 */
[----:B------:R-:W-:Y:S01]  /*204c0*/  IMAD.MOV.U32 R8, RZ, RZ, R2 ;  /* 0x000000ffff087224 */ /* 0x000fe200078e0002 */
[----:B--2---:R-:W-:Y:S01]  /*204d0*/  STL.64 [R1+0x3788], R14 ;  /* 0x0037880e01007387 */ /* 0x004fe20000100a00 */
[----:B------:R0:W-:Y:S03]  /*204e0*/  STL.64 [R1+0x3780], R12 ;  /* 0x0037800c01007387 */ /* 0x0001e60000100a00 */
[----:B0-----:R-:W2:Y:S01]  /*204f0*/  LDL.LU.64 R12, [R1+0xe20] ;  /* 0x000e2000010c7983 */ /* 0x001ea20000300a00 */
[----:B------:R-:W2:Y:S02]  /*20500*/  LDL.LU.64 R14, [R1+0xe28] ;  /* 0x000e2800010e7983 */ /* 0x000ea40000300a00 */
[----:B------:R-:W-:-:S07]  /*20510*/  IMAD.MOV.U32 R9, RZ, RZ, R0 ;  /* 0x000000ffff097224 */ /* 0x000fce00078e0000 */
[C---:B---3--:R-:W-:Y:S01]  /*20520*/  HMMA.16816.F32.BF16 R8, R16.reuse, R8, R4 ;  /* 0x000000081008723c */ /* 0x048fe20000041804 */
[----:B--2---:R-:W-:Y:S01]  /*20530*/  STL.64 [R1+0x37a0], R14 ;  /* 0x0037a00e01007387 */ /* 0x004fe20000100a00 */
[----:B------:R0:W-:Y:S03]  /*20540*/  STL.64 [R1+0x3798], R12 ;  /* 0x0037980c01007387 */ /* 0x0001e60000100a00 */
[----:B0-----:R-:W2:Y:S01]  /*20550*/  LDL.LU.64 R12, [R1+0xe30] ;  /* 0x000e3000010c7983 */ /* 0x001ea20000300a00 */
[----:B------:R-:W2:Y:S02]  /*20560*/  LDL.LU.64 R14, [R1+0xe38] ;  /* 0x000e3800010e7983 */ /* 0x000ea40000300a00 */
[----:B------:R-:W3:Y:S11]  /*20570*/  LDL.LU.64 R4, [R1+0x37f8] ;  /* 0x0037f80001047983 */ /* 0x000ef60000300a00 */
[----:B------:R-:W-:Y:S04]  /*20580*/  @!UPT UIADD3 URZ, URZ, URZ, URZ ;  /* 0x0000003f3f3ff290 */ /* 0x000fe8000fffe03f */
[----:B------:R0:W-:Y:S01]  /*20590*/  STL.64 [R1+0x560], R8 ;  /* 0x0005600801007387 */ /* 0x0001e20000100a00 */
[----:B------:R1:W-:Y:S04]  /*205a0*/  STL.64 [R1+0x568], R10 ;  /* 0x0005680a01007387 */ /* 0x0003e80000100a00 */
[----:B0-----:R-:W2:Y:S01]  /*205b0*/  LDL.LU.64 R8, [R1+0xe00] ;  /* 0x000e000001087983 */ /* 0x001ea20000300a00 */
[----:B-1----:R-:W2:Y:S01]  /*205c0*/  LDL.LU.64 R10, [R1+0xe08] ;  /* 0x000e0800010a7983 */ /* 0x002ea20000300a00 */
[C---:B---3--:R-:W-:Y:S02]  /*205d0*/  HMMA.16816.F32.BF16 R4, R16.reuse, R4, R20 ;  /* 0x000000041004723c */ /* 0x048fe40000041814 */
[----:B------:R-:W3:Y:S01]  /*205e0*/  LDL.LU.64 R22, [R1+0x37f0] ;  /* 0x0037f00001167983 */ /* 0x000ee20000300a00 */
[----:B------:R-:W3:Y:S11]  /*205f0*/  LDL.LU.64 R20, [R1+0x37e8] ;  /* 0x0037e80001147983 */ /* 0x000ef60000300a00 */
[----:B------:R-:W-:Y:S09]  /*20600*/  @!UPT UIADD3 URZ, URZ, URZ, URZ ;  /* 0x0000003f3f3ff290 */ /* 0x000ff2000fffe03f */
[----:B------:R0:W-:Y:S01]  /*20610*/  STL.64 [R1+0x550], R4 ;  /* 0x0005500401007387 */ /* 0x0001e20000100a00 */
[----:B------:R3:W-:Y:S03]  /*20620*/  STL.64 [R1+0x558], R6 ;  /* 0x0005580601007387 */ /* 0x0007e60000100a00 */
[----:B0-----:R-:W3:Y:S02]  /*20630*/  LDL.LU.64 R4, [R1+0x37e0] ;  /* 0x0037e00001047983 */ /* 0x001ee40000300a00 */
        /* <DEDUP_REMOVED lines=12> */
[----:B0-----:R-:W3:Y:S01]  /*20700*/  LDL.LU.64 R4, [R1+0x920] ;  /* 0x0009200001047983 */ /* 0x001ee20000300a00 */
[----:B-1----:R-:W3:Y:S01]  /*20710*/  LDL.LU.64 R6, [R1+0x928] ;  /* 0x0009280001067983 */ /* 0x002ee20000300a00 */
[----:B----4-:R-:W-:Y:S02]  /*20720*/  HMMA.16816.F32.BF16 R16, R16, R20, R24 ;  /* 0x000000141010723c */ /* 0x010fe40000041818 */
[----:B------:R-:W2:Y:S01]  /*20730*/  LDL.LU.64 R24, [R1+0x37b8] ;  /* 0x0037b80001187983 */ /* 0x000ea20000300a00 */
[----:B------:R-:W-:Y:S02]  /*20740*/  IMAD.MOV.U32 R28, RZ, RZ, R20 ;  /* 0x000000ffff1c7224 */ /* 0x000fe400078e0014 */
[----:B------:R-:W-:Y:S11]  /*20750*/  IMAD.MOV.U32 R0, RZ, RZ, R21 ;  /* 0x000000ffff007224 */ /* 0x000ff600078e0015 */
[----:B------:R-:W-:Y:S07]  /*20760*/  @!UPT UIADD3 URZ, URZ, URZ, URZ ;  /* 0x0000003f3f3ff290 */ /* 0x000fee000fffe03f */
[----:B------:R0:W-:Y:S01]  /*20770*/  STL.64 [R1+0x240], R16 ;  /* 0x0002401001007387 */ /* 0x0001e20000100a00 */
[----:B------:R-:W-:Y:S02]  /*20780*/  STL.64 [R1+0x248], R18 ;  /* 0x0002481201007387 */ /* 0x000fe40000100a00 */
[----:B------:R-:W2:Y:S02]  /*20790*/  LDL.LU.64 R22, [R1+0x37b0] ;  /* 0x0037b00001167983 */ /* 0x000ea40000300a00 */
[----:B------:R-:W2:Y:S01]  /*207a0*/  LDL.LU.64 R20, [R1+0x37a8] ;  /* 0x0037a80001147983 */ /* 0x000ea20000300a00 */
[----:B0-----:R-:W4:Y:S01]  /*207b0*/  LDL.LU.64 R16, [R1+0x30] ;  /* 0x0000300001107983 */ /* 0x001f220000300a00 */
        /* <DEDUP_REMOVED lines=13> */
[----:B------:R0:W-:Y:S01]  /*20890*/  STL.64 [R1+0x220], R24 ;  /* 0x0002201801007387 */ /* 0x0001e20000100a00 */
[----:B------:R1:W-:Y:S03]  /*208a0*/  STL.64 [R1+0x228], R26 ;  /* 0x0002281a01007387 */ /* 0x0003e60000100a00 */
[----:B0-----:R-:W2:Y:S02]  /*208b0*/  LDL.LU.64 R24, [R1+0x3778] ;  /* 0x0037780001187983 */ /* 0x001ea40000300a00 */
[C---:B--2---:R-:W-:Y:S11]  /*208c0*/  HMMA.16816.F32.BF16 R12, R20.reuse, R24, R12 ;  /* 0x00000018140c723c */ /* 0x044ff6000004180c */
[----:B------:R-:W-:Y:S11]  /*208d0*/  @!UPT UIADD3 URZ, URZ, URZ, URZ ;  /* 0x0000003f3f3ff290 */ /* 0x000ff6000fffe03f */
[----:B------:R-:W-:Y:S01]  /*208e0*/  @!UPT UIADD3 URZ, URZ, URZ, URZ ;  /* 0x0000003f3f3ff290 */ /* 0x000fe2000fffe03f */
[----:B------:R-:W-:Y:S01]  /*208f0*/  STL.64 [R1+0x210], R12 ;  /* 0x0002100c01007387 */ /* 0x000fe20000100a00 */
[----:B------:R0:W-:Y:S02]  /*20900*/  STL.64 [R1+0x218], R14 ;  /* 0x0002180e01007387 */ /* 0x0001e40000100a00 */
[----:B-1----:R-:W2:Y:S02]  /*20910*/  LDL.LU.64 R26, [R1+0x3770] ;  /* 0x00377000011a7983 */ /* 0x002ea40000300a00 */
[----:B0-----:R-:W-:Y:S02]  /*20920*/  IMAD.MOV.U32 R14, RZ, RZ, R24 ;  /* 0x000000ffff0e7224 */ /* 0x001fe400078e0018 */
[----:B------:R-:W-:Y:S02]  /*20930*/  IMAD.MOV.U32 R15, RZ, RZ, R25 ;  /* 0x000000ffff0f7224 */ /* 0x000fe400078e0019 */
[----:B------:R-:W2:Y:S02]  /*20940*/  LDL.LU.64 R24, [R1+0x3768] ;  /* 0x0037680001187983 */ /* 0x000ea40000300a00 */
[C---:B--2---:R-:W-:Y:S11]  /*20950*/  HMMA.16816.F32.BF16 R8, R20.reuse, R24, R8 ;  /* 0x000000181408723c */ /* 0x044ff60000041808 */
[----:B------:R-:W-:Y:S11]  /*20960*/  @!UPT UIADD3 URZ, URZ, URZ, URZ ;  /* 0x0000003f3f3ff290 */ /* 0x000ff6000fffe03f */
[----:B------:R-:W-:Y:S01]  /*20970*/  @!UPT UIADD3 URZ, URZ, URZ, URZ ;  /* 0x0000003f3f3ff290 */ /* 0x000fe2000fffe03f */
[----:B------:R0:W-:Y:S01]  /*20980*/  STL.64 [R1+0x200], R8 ;  /* 0x0002000801007387 */ /* 0x0001e20000100a00 */
[----:B------:R-:W-:Y:S03]  /*20990*/  STL.64 [R1+0x208], R10 ;  /* 0x0002080a01007387 */ /* 0x000fe60000100a00 */
[----:B0-----:R-:W3:Y:S01]  /*209a0*/  LDL.LU.64 R8, [R1+0x3760] ;  /* 0x0037600001087983 */ /* 0x001ee20000300a00 */
[----:B------:R-:W-:Y:S02]  /*209b0*/  STL.64 [R1+0x3688], R26 ;  /* 0x0036881a01007387 */ /* 0x000fe40000100a00 */
[----:B------:R0:W-:Y:S02]  /*209c0*/  STL.64 [R1+0x3680], R24 ;  /* 0x0036801801007387 */ /* 0x0001e40000100a00 */
[----:B0-----:R-:W4:Y:S01]  /*209d0*/  LDL.LU.64 R24, [R1+0x900] ;  /* 0x0009000001187983 */ /* 0x001f220000300a00 */
[----:B------:R-:W4:Y:S01]  /*209e0*/  LDL.LU.64 R26, [R1+0x908] ;  /* 0x00090800011a7983 */ /* 0x000f220000300a00 */
[C---:B---3--:R-:W-:Y:S11]  /*209f0*/  HMMA.16816.F32.BF16 R4, R20.reuse, R8, R4 ;  /* 0x000000081404723c */ /* 0x048ff60000041804 */
[----:B------:R-:W-:Y:S11]  /*20a00*/  @!UPT UIADD3 URZ, URZ, URZ, URZ ;  /* 0x0000003f3f3ff290 */ /* 0x000ff6000fffe03f */
[----:B------:R-:W-:Y:S01]  /*20a10*/  @!UPT UIADD3 URZ, URZ, URZ, URZ ;  /* 0x0000003f3f3ff290 */ /* 0x000fe2000fffe03f */
[----:B------:R-:W-:Y:S01]  /*20a20*/  STL.64 [R1+0x1f0], R4 ;  /* 0x0001f00401007387 */ /* 0x000fe20000100a00 */
[----:B------:R0:W-:Y:S03]  /*20a30*/  STL.64 [R1+0x1f8], R6 ;  /* 0x0001f80601007387 */ /* 0x0001e60000100a00 */
[----:B0-----:R-:W2:Y:S01]  /*20a40*/  LDL.LU.64 R6, [R1+0x3758] ;  /* 0x0037580001067983 */ /* 0x001ea20000300a00 */
[----:B------:R-:W3:Y:S02]  /*20a50*/  LDL.LU.64 R4, [R1+0x3750] ;  /* 0x0037500001047983 */ /* 0x000ee40000300a00 */
[----:B------:R0:W-:Y:S02]  /*20a60*/  STL.64 [R1+0x3708], R8 ;  /* 0x0037080801007387 */ /* 0x0001e40000100a00 */
[----:B0-----:R-:W3:Y:S01]  /*20a70*/  LDL.LU.64 R8, [R1+0x910] ;  /* 0x0009100001087983 */ /* 0x001ee20000300a00 */
[----:B------:R-:W3:Y:S02]  /*20a80*/  LDL.LU.64 R10, [R1+0x918] ;  /* 0x00091800010a7983 */ /* 0x000ee40000300a00 */
[C---:B---3--:R-:W-:Y:S01]  /*20a90*/  HMMA.16816.F32.BF16 R8, R20.reuse, R4, R8 ;  /* 0x000000041408723c */ /* 0x048fe20000041808 */
[----:B--2---:R-:W-:Y:S01]  /*20aa0*/  STL.64 [R1+0x3670], R6 ;  /* 0x0036700601007387 */ /* 0x004fe20000100a00 */
[----:B------:R0:W-:Y:S11]  /*20ab0*/  STL.64 [R1+0x3668], R4 ;  /* 0x0036680401007387 */ /* 0x0001f60000100a00 */
[----:B------:R-:W-:Y:S10]  /*20ac0*/  @!UPT UIADD3 URZ, URZ, URZ, URZ ;  /* 0x0000003f3f3ff290 */ /* 0x000ff4000fffe03f */
[----:B------:R-:W-:Y:S01]  /*20ad0*/  STL.64 [R1+0x1e0], R8 ;  /* 0x0001e00801007387 */ /* 0x000fe20000100a00 */
[----:B------:R4:W-:Y:S02]  /*20ae0*/  STL.64 [R1+0x1e8], R10 ;  /* 0x0001e80a01007387 */ /* 0x0009e40000100a00 */
[----:B0-----:R-:W2:Y:S01]  /*20af0*/  LDL.LU.64 R4, [R1+0x150] ;  /* 0x0001500001047983 */ /* 0x001ea20000300a00 */
[----:B----4-:R-:W-:Y:S11]  /*20b00*/  HMMA.16816.F32.BF16 R8, R20, R16, R24 ;  /* 0x000000101408723c */ /* 0x010ff60000041818 */
[----:B------:R-:W-:Y:S11]  /*20b10*/  @!UPT UIADD3 URZ, URZ, URZ, URZ ;  /* 0x0000003f3f3ff290 */ /* 0x000ff6000fffe03f */
[----:B------:R-:W-:Y:S01]  /*20b20*/  @!UPT UIADD3 URZ, URZ, URZ, URZ ;  /* 0x0000003f3f3ff290 */ /* 0x000fe2000fffe03f */
[----:B------:R0:W-:Y:S01]  /*20b30*/  STL.64 [R1+0x1d0], R8 ;  /* 0x0001d00801007387 */ /* 0x0001e20000100a00 */
[----:B------:R1:W-:Y:S02]  /*20b40*/  STL.64 [R1+0x1d8], R10 ;  /* 0x0001d80a01007387 */ /* 0x0003e40000100a00 */
[----:B------:R-:W2:Y:S02]  /*20b50*/  LDL.LU.64 R24, [R1+0x9d0] ;  /* 0x0009d00001187983 */ /* 0x000ea40000300a00 */
[----:B------:R-:W2:Y:S01]  /*20b60*/  LDL.LU.64 R26, [R1+0x9d8] ;  /* 0x0009d800011a7983 */ /* 0x000ea20000300a00 */
[----:B0-----:R-:W3:Y:S01]  /*20b70*/  LDL.LU.64 R8, [R1+0x990] ;  /* 0x0009900001087983 */ /* 0x001ee20000300a00 */
[----:B-1----:R-:W4:Y:S03]  /*20b80*/  LDL.LU.64 R10, [R1+0x998] ;  /* 0x00099800010a7983 */ /* 0x002f260000300a00 */
[----:B----4-:R-:W-:Y:S01]  /*20b90*/  STL.64 [R1+0x3718], R10 ;  /* 0x0037180a01007387 */ /* 0x010fe20000100a00 */
[----:B---3--:R0:W-:Y:S03]  /*20ba0*/  STL.64 [R1+0x3710], R8 ;  /* 0x0037100801007387 */ /* 0x0081e60000100a00 */
[----:B0-----:R-:W3:Y:S01]  /*20bb0*/  LDL R8, [R1+0x120] ;  /* 0x0001200001087983 */ /* 0x001ee20000100800 */
[----:B------:R-:W-:-:S02]  /*20bc0*/  IMAD.MOV.U32 R9, RZ, RZ, R3 ;  /* 0x000000ffff097224 */ /* 0x000fc400078e0003 */
[----:B------:R-:W4:Y:S03]  /*20bd0*/  LDL.LU R3, [R1+0x3748] ;  /* 0x0037480001037983 */ /* 0x000f260000300800 */
[----:B---3--:R0:W-:Y:S04]  /*20be0*/  STL.64 [R1+0x3728], R8 ;  /* 0x0037280801007387 */ /* 0x0081e80000100a00 */
[----:B0-----:R-:W3:Y:S01]  /*20bf0*/  LDL.LU.64 R8, [R1+0x130] ;  /* 0x0001300001087983 */ /* 0x001ee20000300a00 */
[----:B------:R-:W-:Y:S02]  /*20c00*/  IMAD.MOV.U32 R12, RZ, RZ, R16 ;  /* 0x000000ffff0c7224 */ /* 0x000fe400078e0010 */
[----:B------:R-:W-:-:S02]  /*20c10*/  IMAD.MOV.U32 R13, RZ, RZ, R17 ;  /* 0x000000ffff0d7224 */ /* 0x000fc400078e0011 */
[----:B----4-:R-:W0:Y:S04]  /*20c20*/  LDSM.16.MT88.4 R16, [R3+0x4000] ;  /* 0x004000000310783b */ /* 0x010e280000004200 */
[----:B---3--:R1:W-:Y:S04]  /*20c30*/  STL.64 [R1+0x3730], R8 ;  /* 0x0037300801007387 */ /* 0x0083e80000100a00 */
[----:B-1----:R-:W3:Y:S01]  /*20c40*/  LDL.64 R8, [R1+0x140] ;  /* 0x0001400001087983 */ /* 0x002ee20000100a00 */
[----:B------:R-:W-:Y:S02]  /*20c50*/  STL.64 [R1+0x36e0], R14 ;  /* 0x0036e00e01007387 */ /* 0x000fe40000100a00 */
[----:B------:R1:W-:Y:S02]  /*20c60*/  STL.64 [R1+0x36d8], R12 ;  /* 0x0036d80c01007387 */ /* 0x0003e40000100a00 */
[----:B-1----:R-:W4:Y:S04]  /*20c70*/  LDL.LU.64 R12, [R1+0x100] ;  /* 0x00010000010c7983 */ /* 0x002f280000300a00 */
[----:B----4-:R1:W-:Y:S04]  /*20c80*/  STL.64 [R1+0x3700], R12 ;  /* 0x0037000c01007387 */ /* 0x0103e80000100a00 */
[----:B-1----:R-:W4:Y:S04]  /*20c90*/  LDL.LU.64 R12, [R1+0x110] ;  /* 0x00011000010c7983 */ /* 0x002f280000300a00 */
[----:B----4-:R1:W-:Y:S04]  /*20ca0*/  STL.64 [R1+0x3720], R12 ;  /* 0x0037200c01007387 */ /* 0x0103e80000100a00 */
[----:B-1----:R-:W4:Y:S01]  /*20cb0*/  LDL.LU.64 R12, [R1+0x9a0] ;  /* 0x0009a000010c7983 */ /* 0x002f220000300a00 */
[----:B------:R-:W3:Y:S01]  /*20cc0*/  LDL.LU.64 R14, [R1+0x9a8] ;  /* 0x0009a800010e7983 */ /* 0x000ee20000300a00 */
[----:B--2---:R-:W-:Y:S02]  /*20cd0*/  HMMA.16816.F32.BF16 R24, R20, R4, R24 ;  /* 0x000000041418723c */ /* 0x004fe40000041818 */
[----:B---3--:R-:W-:Y:S01]  /*20ce0*/  STL.64 [R1+0x3740], R14 ;  /* 0x0037400e01007387 */ /* 0x008fe20000100a00 */
[----:B----4-:R1:W-:Y:S03]  /*20cf0*/  STL.64 [R1+0x3738], R12 ;  /* 0x0037380c01007387 */ /* 0x0103e60000100a00 */
[----:B-1----:R-:W2:Y:S01]  /*20d00*/  LDL.LU.64 R12, [R1+0x9c0] ;  /* 0x0009c000010c7983 */ /* 0x002ea20000300a00 */
[----:B------:R-:W2:Y:S02]  /*20d10*/  LDL.LU.64 R14, [R1+0x9c8] ;  /* 0x0009c800010e7983 */ /* 0x000ea40000300a00 */
[----:B------:R-:W-:Y:S02]  /*20d20*/  STL [R1+0x36b8], R3 ;  /* 0x0036b80301007387 */ /* 0x000fe40000100800 */
[----:B0-----:R-:W-:Y:S01]  /*20d30*/  STL.64 [R1+0x35b8], R18 ;  /* 0x0035b81201007387 */ /* 0x001fe20000100a00 */
[----:B------:R-:W-:Y:S11]  /*20d40*/  STL.64 [R1+0x35b0], R16 ;  /* 0x0035b01001007387 */ /* 0x000ff60000100a00 */
[----:B------:R-:W-:Y:S02]  /*20d50*/  STL.64 [R1+0x1c0], R24 ;  /* 0x0001c01801007387 */ /* 0x000fe40000100a00 */
[----:B------:R0:W-:Y:S02]  /*20d60*/  STL.64 [R1+0x1c8], R26 ;  /* 0x0001c81a01007387 */ /* 0x0001e40000100a00 */
[----:B0-----:R-:W-:-:S02]  /*20d70*/  IMAD.MOV.U32 R26, RZ, RZ, R5 ;  /* 0x000000ffff1a7224 */ /* 0x001fc400078e0005 */
[----:B------:R-:W-:Y:S02]  /*20d80*/  IMAD.MOV.U32 R27, RZ, RZ, R4 ;  /* 0x000000ffff1b7224 */ /* 0x000fe400078e0004 */
[----:B------:R-:W3:Y:S01]  /*20d90*/  LDL.LU.64 R4, [R1+0x980] ;  /* 0x0009800001047983 */ /* 0x000ee20000300a00 */
[----:B------:R-:W3:Y:S02]  /*20da0*/  LDL.LU.64 R6, [R1+0x988] ;  /* 0x0009880001067983 */ /* 0x000ee40000300a00 */
[----:B------:R-:W-:Y:S02]  /*20db0*/  STL [R1+0x36d0], R26 ;  /* 0x0036d01a01007387 */ /* 0x000fe40000100800 */
[----:B------:R0:W-:Y:S01]  /*20dc0*/  STL [R1+0x36cc], R27 ;  /* 0x0036cc1b01007387 */ /* 0x0001e20000100800 */
[----:B------:R-:W4:Y:S01]  /*20dd0*/  LDL.LU.64 R24, [R1+0x9b0] ;  /* 0x0009b00001187983 */ /* 0x000f220000300a00 */
[----:B------:R-:W-:-:S03]  /*20de0*/  IMAD.MOV.U32 R3, RZ, RZ, R9 ;  /* 0x000000ffff037224 */ /* 0x000fc600078e0009 */
[----:B0-----:R-:W4:Y:S01]  /*20df0*/  LDL.LU.64 R26, [R1+0x9b8] ;  /* 0x0009b800011a7983 */ /* 0x001f220000300a00 */
[C---:B--2---:R-:W-:Y:S11]  /*20e00*/  HMMA.16816.F32.BF16 R12, R20.reuse, R8, R12 ;  /* 0x00000008140c723c */ /* 0x044ff6000004180c */
[----:B------:R-:W-:Y:S11]  /*20e10*/  @!UPT UIADD3 URZ, URZ, URZ, URZ ;  /* 0x0000003f3f3ff290 */ /* 0x000ff6000fffe03f */
[----:B------:R-:W-:Y:S01]  /*20e20*/  @!UPT UIADD3 URZ, URZ, URZ, URZ ;  /* 0x0000003f3f3ff290 */ /* 0x000fe2000fffe03f */
[----:B------:R-:W-:Y:S01]  /*20e30*/  STL.64 [R1+0x1b0], R12 ;  /* 0x0001b00c01007387 */ /* 0x000fe20000100a00 */
[----:B------:R0:W-:Y:S03]  /*20e40*/  STL.64 [R1+0x1b8], R14 ;  /* 0x0001b80e01007387 */ /* 0x0001e60000100a00 */
[----:B0-----:R-:W2:Y:S01]  /*20e50*/  LDL.LU.64 R14, [R1+0x3740] ;  /* 0x00374000010e7983 */ /* 0x001ea20000300a00 */
[----:B------:R-:W2:Y:S02]  /*20e60*/  LDL.LU.64 R12, [R1+0x3738] ;  /* 0x00373800010c7983 */ /* 0x000ea40000300a00 */
        /* <DEDUP_REMOVED lines=10> */
[----:B------:R-:W2:Y:S11]  /*20f10*/  LDL.LU.64 R12, [R1+0x3720] ;  /* 0x00372000010c7983 */ /* 0x000eb60000300a00 */
[----:B------:R-:W-:Y:S10]  /*20f20*/  @!UPT UIADD3 URZ, URZ, URZ, URZ ;  /* 0x0000003f3f3ff290 */ /* 0x000ff4000fffe03f */
[----:B------:R-:W-:Y:S01]  /*20f30*/  STL.64 [R1+0x190], R8 ;  /* 0x0001900801007387 */ /* 0x000fe20000100a00 */
[----:B------:R0:W-:Y:S03]  /*20f40*/  STL.64 [R1+0x198], R10 ;  /* 0x0001980a01007387 */ /* 0x0001e60000100a00 */
[----:B0-----:R-:W2:Y:S01]  /*20f50*/  LDL.LU.64 R10, [R1+0x3718] ;  /* 0x00371800010a7983 */ /* 0x001ea20000300a00 */
[----:B------:R-:W2:Y:S02]  /*20f60*/  LDL.LU.64 R8, [R1+0x3710] ;  /* 0x0037100001087983 */ /* 0x000ea40000300a00 */
[C---:B--2---:R-:W-:Y:S11]  /*20f70*/  HMMA.16816.F32.BF16 R8, R20.reuse, R12, R8 ;  /* 0x0000000c1408723c */ /* 0x044ff60000041808 */
[----:B------:R-:W-:Y:S11]  /*20f80*/  @!UPT UIADD3 URZ, URZ, URZ, URZ ;  /* 0x0000003f3f3ff290 */ /* 0x000ff6000fffe03f */
[----:B------:R-:W-:Y:S01]  /*20f90*/  @!UPT UIADD3 URZ, URZ, URZ, URZ ;  /* 0x0000003f3f3ff290 */ /* 0x000fe2000fffe03f */
        /* <DEDUP_REMOVED lines=9> */
[----:B---3--:R-:W-:Y:S01]  /*21030*/  HMMA.16816.F32.BF16 R4, R20, R12, R4 ;  /* 0x0000000c1404723c */ /* 0x008fe20000041804 */
[----:B------:R-:W-:-:S02]  /*21040*/  IMAD.MOV.U32 R19, RZ, RZ, R12 ;  /* 0x000000ffff137224 */ /* 0x000fc400078e000c */
[----:B------:R-:W-:Y:S02]  /*21050*/  IMAD.MOV.U32 R18, RZ, RZ, R13 ;  /* 0x000000ffff127224 */ /* 0x000fe400078e000d */
[----:B------:R-:W-:Y:S02]  /*21060*/  IMAD.MOV.U32 R16, RZ, RZ, R28 ;  /* 0x000000ffff107224 */ /* 0x000fe400078e001c */
[----:B------:R-:W-:Y:S11]  /*21070*/  IMAD.MOV.U32 R17, RZ, RZ, R0 ;  /* 0x000000ffff117224 */ /* 0x000ff600078e0000 */
[----:B------:R-:W-:Y:S06]  /*21080*/  @!UPT UIADD3 URZ, URZ, URZ, URZ ;  /* 0x0000003f3f3ff290 */ /* 0x000fec000fffe03f */
[----:B------:R-:W-:Y:S02]  /*21090*/  IMAD.MOV.U32 R28, RZ, RZ, R6 ;  /* 0x000000ffff1c7224 */ /* 0x000fe400078e0006 */
[----:B------:R-:W-:Y:S01]  /*210a0*/  IMAD.MOV.U32 R0, RZ, RZ, R7 ;  /* 0x000000ffff007224 */ /* 0x000fe200078e0007 */
[----:B--2---:R0:W-:Y:S04]  /*210b0*/  STL.64 [R1+0x36e8], R8 ;  /* 0x0036e80801007387 */ /* 0x0041e80000100a00 */
[----:B0-----:R-:W2:Y:S01]  /*210c0*/  LDL.LU.64 R8, [R1+0xf0] ;  /* 0x0000f00001087983 */ /* 0x001ea20000300a00 */
[----:B------:R-:W-:Y:S02]  /*210d0*/  STL.64 [R1+0x170], R4 ;  /* 0x0001700401007387 */ /* 0x000fe40000100a00 */
[----:B------:R-:W-:Y:S02]  /*210e0*/  STL.64 [R1+0x36f8], R18 ;  /* 0x0036f81201007387 */ /* 0x000fe40000100a00 */
[----:B------:R0:W-:Y:S02]  /*210f0*/  STL.64 [R1+0x36f0], R16 ;  /* 0x0036f01001007387 */ /* 0x0001e40000100a00 */
[----:B0-----:R-:W2:Y:S01]  /*21100*/  LDL.LU.64 R16, [R1+0x970] ;  /* 0x0009700001107983 */ /* 0x001ea20000300a00 */
[----:B------:R-:W2:Y:S02]  /*21110*/  LDL.LU.64 R18, [R1+0x978] ;  /* 0x0009780001127983 */ /* 0x000ea40000300a00 */
[----:B------:R-:W3:Y:S02]  /*21120*/  LDL.LU.64 R12, [R1+0x960] ;  /* 0x00096000010c7983 */ /* 0x000ee40000300a00 */
[----:B------:R-:W3:Y:S01]  /*21130*/  LDL.LU.64 R14, [R1+0x968] ;  /* 0x00096800010e7983 */ /* 0x000ee20000300a00 */
[----:B------:R-:W4:Y:S01]  /*21140*/  LDL.LU.64 R4, [R1+0x8f0] ;  /* 0x0008f00001047983 */ /* 0x000f220000300a00 */
[----:B------:R-:W4:Y:S02]  /*21150*/  LDL.LU.64 R6, [R1+0x8f8] ;  /* 0x0008f80001067983 */ /* 0x000f240000300a00 */
[----:B------:R-:W3:Y:S02]  /*21160*/  LDL.LU R24, [R1+0x10] ;  /* 0x0000100001187983 */ /* 0x000ee40000300800 */
[----:B------:R-:W3:Y:S01]  /*21170*/  LDL.LU R25, [R1+0x14] ;  /* 0x0000140001197983 */ /* 0x000ee20000300800 */
[----:B--2---:R-:W-:Y:S01]  /*21180*/  HMMA.16816.F32.BF16 R16, R20, R8, R16 ;  /* 0x000000081410723c */ /* 0x004fe20000041810 */
[----:B---3--:R-:W-:Y:S01]  /*21190*/  STL.64 [R1+0x36a0], R24 ;  /* 0x0036a01801007387 */ /* 0x008fe20000100a00 */
[----:B------:R0:W-:Y:S02]  /*211a0*/  STL [R1+0x3014], R0 ;  /* 0x0030140001007387 */ /* 0x0001e40000100800 */
[----:B------:R1:W-:Y:S02]  /*211b0*/  STL [R1+0x3010], R28 ;  /* 0x0030101c01007387 */ /* 0x0003e40000100800 */
[----:B0-----:R-:W-:-:S02]  /*211c0*/  IMAD.MOV.U32 R0, RZ, RZ, R9 ;  /* 0x000000ffff007224 */ /* 0x001fc400078e0009 */
[----:B-1----:R-:W-:Y:S11]  /*211d0*/  IMAD.MOV.U32 R28, RZ, RZ, R8 ;  /* 0x000000ffff1c7224 */ /* 0x002ff600078e0008 */
[----:B------:R-:W-:Y:S04]  /*211e0*/  @!UPT UIADD3 URZ, URZ, URZ, URZ ;  /* 0x0000003f3f3ff290 */ /* 0x000fe8000fffe03f */
[----:B------:R-:W-:Y:S01]  /*211f0*/  STL.64 [R1+0x160], R16 ;  /* 0x0001601001007387 */ /* 0x000fe20000100a00 */
[----:B------:R0:W-:Y:S03]  /*21200*/  STL.64 [R1+0x168], R18 ;  /* 0x0001681201007387 */ /* 0x0001e60000100a00 */
[----:B0-----:R-:W2:Y:S01]  /*21210*/  LDL.LU.64 R18, [R1+0x36f8] ;  /* 0x0036f80001127983 */ /* 0x001ea20000300a00 */
[----:B------:R-:W4:Y:S02]  /*21220*/  LDL.LU.64 R16, [R1+0x36f0] ;  /* 0x0036f00001107983 */ /* 0x000f240000300a00 */
[----:B------:R-:W3:Y:S02]  /*21230*/  LDL.LU.64 R8, [R1+0x36e8] ;  /* 0x0036e80001087983 */ /* 0x000ee40000300a00 */
[----:B------:R-:W-:Y:S02]  /*21240*/  IMAD.MOV.U32 R24, RZ, RZ, R29 ;  /* 0x000000ffff187224 */ /* 0x000fe400078e001d */
[----:B------:R-:W-:Y:S01]  /*21250*/  IMAD.MOV.U32 R25, RZ, RZ, R2 ;  /* 0x000000ffff197224 */ /* 0x000fe200078e0002 */
[----:B---3--:R-:W-:Y:S01]  /*21260*/  HMMA.16816.F32.BF16 R12, R20, R8, R12 ;  /* 0x00000008140c723c */ /* 0x008fe2000004180c */
[----:B------:R-:W-:-:S02]  /*21270*/  IMAD.MOV.U32 R2, RZ, RZ, R8 ;  /* 0x000000ffff027224 */ /* 0x000fc400078e0008 */
[----:B------:R-:W-:Y:S11]  /*21280*/  IMAD.MOV.U32 R29, RZ, RZ, R9 ;  /* 0x000000ffff1d7224 */ /* 0x000ff600078e0009 */
[----:B------:R-:W-:Y:S09]  /*21290*/  @!UPT UIADD3 URZ, URZ, URZ, URZ ;  /* 0x0000003f3f3ff290 */ /* 0x000ff2000fffe03f */
[----:B------:R-:W-:Y:S01]  /*212a0*/  STL.64 [R1+0xc0], R12 ;  /* 0x0000c00c01007387 */ /* 0x000fe20000100a00 */
[----:B------:R0:W-:Y:S03]  /*212b0*/  STL.64 [R1+0xc8], R14 ;  /* 0x0000c80e01007387 */ /* 0x0001e60000100a00 */
[----:B0-----:R-:W3:Y:S01]  /*212c0*/  LDL.LU.64 R14, [R1+0x36e0] ;  /* 0x0036e000010e7983 */ /* 0x001ee20000300a00 */
[----:B------:R-:W2:Y:S02]  /*212d0*/  LDL.LU.64 R12, [R1+0x36d8] ;  /* 0x0036d800010c7983 */ /* 0x000ea40000300a00 */
[----:B------:R-:W2:Y:S02]  /*212e0*/  LDL.LU.64 R8, [R1+0xda0] ;  /* 0x000da00001087983 */ /* 0x000ea40000300a00 */
[----:B------:R-:W2:Y:S01]  /*212f0*/  LDL.LU.64 R10, [R1+0xda8] ;  /* 0x000da800010a7983 */ /* 0x000ea20000300a00 */
[----:B----4-:R-:W-:Y:S11]  /*21300*/  HMMA.16816.F32.BF16 R4, R20, R16, R4 ;  /* 0x000000101404723c */ /* 0x010ff60000041804 */
[----:B------:R-:W-:Y:S11]  /*21310*/  @!UPT UIADD3 URZ, URZ, URZ, URZ ;  /* 0x0000003f3f3ff290 */ /* 0x000ff6000fffe03f */
[----:B------:R-:W-:Y:S01]  /*21320*/  @!UPT UIADD3 URZ, URZ, URZ, URZ ;  /* 0x0000003f3f3ff290 */ /* 0x000fe2000fffe03f */
[----:B------:R-:W-:Y:S01]  /*21330*/  STL.64 [R1+0xb0], R4 ;  /* 0x0000b00401007387 */ /* 0x000fe20000100a00 */
[----:B------:R-:W-:Y:S03]  /*21340*/  STL.64 [R1+0xb8], R6 ;  /* 0x0000b80601007387 */ /* 0x000fe60000100a00 */
[----:B--2---:R-:W-:Y:S01]  /*21350*/  STL.64 [R1+0x36b0], R10 ;  /* 0x0036b00a01007387 */ /* 0x004fe20000100a00 */
[----:B------:R0:W-:Y:S02]  /*21360*/  STL.64 [R1+0x36a8], R8 ;  /* 0x0036a80801007387 */ /* 0x0001e40000100a00 */
[----:B------:R-:W-:Y:S02]  /*21370*/  IMAD.MOV.U32 R20, RZ, RZ, R12 ;  /* 0x000000ffff147224 */ /* 0x000fe400078e000c */
[----:B------:R-:W-:Y:S01]  /*21380*/  IMAD.MOV.U32 R21, RZ, RZ, R13 ;  /* 0x000000ffff157224 */ /* 0x000fe200078e000d */
[----:B0-----:R-:W2:Y:S01]  /*21390*/  LDL.LU.64 R8, [R1+0xdf0] ;  /* 0x000df00001087983 */ /* 0x001ea20000300a00 */
[----:B------:R-:W2:Y:S02]  /*213a0*/  LDL.LU.64 R10, [R1+0xdf8] ;  /* 0x000df800010a7983 */ /* 0x000ea40000300a00 */
[----:B------:R-:W4:Y:S02]  /*213b0*/  LDL.LU.64 R4, [R1+0xd40] ;  /* 0x000d400001047983 */ /* 0x000f240000300a00 */
[----:B------:R-:W4:Y:S01]  /*213c0*/  LDL.LU.64 R6, [R1+0xd48] ;  /* 0x000d480001067983 */ /* 0x000f220000300a00 */
[----:B------:R0:W-:Y:S01]  /*213d0*/  STL.64 [R1+0x35d0], R16 ;  /* 0x0035d01001007387 */ /* 0x0001e20000100a00 */
[----:B------:R-:W-:Y:S02]  /*213e0*/  STL.64 [R1+0x3618], R18 ;  /* 0x0036181201007387 */ /* 0x000fe40000100a00 */
[----:B0-----:R-:W-:-:S02]  /*213f0*/  IMAD.MOV.U32 R16, RZ, RZ, R26 ;  /* 0x000000ffff107224 */ /* 0x001fc400078e001a */
[----:B------:R-:W-:Y:S01]  /*21400*/  IMAD.MOV.U32 R17, RZ, RZ, R27 ;  /* 0x000000ffff117224 */ /* 0x000fe200078e001b */
[----:B------:R-:W2:Y:S01]  /*21410*/  LDL.LU R26, [R1+0x36d0] ;  /* 0x0036d000011a7983 */ /* 0x000ea20000300800 */
[----:B------:R-:W2:Y:S02]  /*21420*/  LDL.LU R27, [R1+0x36cc] ;  /* 0x0036cc00011b7983 */ /* 0x000ea40000300800 */
[----:B------:R-:W2:Y:S02]  /*21430*/  LDL.LU R12, [R1+0x36c8] ;  /* 0x0036c800010c7983 */ /* 0x000ea40000300800 */
[----:B------:R-:W2:Y:S01]  /*21440*/  LDL.LU R13, [R1+0x36c4] ;  /* 0x0036c400010d7983 */ /* 0x000ea20000300800 */
[----:B------:R3:W-:Y:S02]  /*21450*/  STL.64 [R1+0x3660], R20 ;  /* 0x0036601401007387 */ /* 0x0007e40000100a00 */
[----:B---3--:R-:W-:Y:S02]  /*21460*/  IMAD.MOV.U32 R20, RZ, RZ, R14 ;  /* 0x000000ffff147224 */ /* 0x008fe400078e000e */
[----:B------:R-:W-:Y:S01]  /*21470*/  IMAD.MOV.U32 R21, RZ, RZ, R15 ;  /* 0x000000ffff157224 */ /* 0x000fe200078e000f */
[----:B------:R-:W3:Y:S01]  /*21480*/  LDL.LU R14, [R1+0x36c0] ;  /* 0x0036c000010e7983 */ /* 0x000ee20000300800 */
[----:B------:R-:W3:Y:S02]  /*21490*/  LDL.LU R15, [R1+0x36bc] ;  /* 0x0036bc00010f7983 */ /* 0x000ee40000300800 */
[----:B------:R0:W-:Y:S02]  /*214a0*/  STL.64 [R1+0x3628], R16 ;  /* 0x0036281001007387 */ /* 0x0001e40000100a00 */
[----:B0-----:R-:W2:Y:S01]  /*214b0*/  LDL.LU R16, [R1+0x140] ;  /* 0x0001400001107983 */ /* 0x001ea20000300800 */
[----:B------:R-:W-:-:S02]  /*214c0*/  IMAD.MOV.U32 R17, RZ, RZ, R3 ;  /* 0x000000ffff117224 */ /* 0x000fc400078e0003 */
[----:B------:R-:W3:Y:S03]  /*214d0*/  LDL.LU R3, [R1+0x36b8] ;  /* 0x0036b80001037983 */ /* 0x000ee60000300800 */
[----:B--2---:R0:W-:Y:S02]  /*214e0*/  STL.64 [R1+0x3640], R16 ;  /* 0x0036401001007387 */ /* 0x0041e40000100a00 */
[----:B0-----:R-:W-:Y:S02]  /*214f0*/  IMAD.MOV.U32 R16, RZ, RZ, R27 ;  /* 0x000000ffff107224 */ /* 0x001fe400078e001b */
[----:B------:R-:W-:Y:S02]  /*21500*/  IMAD.MOV.U32 R17, RZ, RZ, R26 ;  /* 0x000000ffff117224 */ /* 0x000fe400078e001a */
[C---:B---3--:R-:W-:Y:S03]  /*21510*/  HMMA.16816.F32.BF16 R24, R12.reuse, R24, R8 ;  /* 0x000000180c18723c */ /* 0x048fe60000041808 */
[----:B------:R0:W-:Y:S04]  /*21520*/  STL.64 [R1+0x3658], R16 ;  /* 0x0036581001007387 */ /* 0x0001e80000100a00 */
[----:B0-----:R-:W2:Y:S01]  /*21530*/  LDL.LU.64 R16, [R1+0xd60] ;  /* 0x000d600001107983 */ /* 0x001ea20000300a00 */
[----:B------:R-:W2:Y:S02]  /*21540*/  LDL.LU.64 R18, [R1+0xd68] ;  /* 0x000d680001127983 */ /* 0x000ea40000300a00 */
[----:B------:R-:W3:Y:S02]  /*21550*/  LDL.LU.64 R10, [R1+0x36b0] ;  /* 0x0036b000010a7983 */ /* 0x000ee40000300a00 */
[----:B------:R-:W3:Y:S11]  /*21560*/  LDL.LU.64 R8, [R1+0x36a8] ;  /* 0x0036a80001087983 */ /* 0x000ef60000300a00 */
[----:B------:R0:W-:Y:S01]  /*21570*/  STL.64 [R1+0xa0], R24 ;  /* 0x0000a01801007387 */ /* 0x0001e20000100a00 */
[----:B------:R3:W-:Y:S03]  /*21580*/  STL.64 [R1+0xa8], R26 ;  /* 0x0000a81a01007387 */ /* 0x0007e60000100a00 */
[----:B0-----:R-:W3:Y:S02]  /*21590*/  LDL.LU.64 R24, [R1+0x36a0] ;  /* 0x0036a00001187983 */ /* 0x001ee40000300a00 */
[C---:B---3--:R-:W-:Y:S02]  /*215a0*/  HMMA.16816.F32.BF16 R24, R12.reuse, R24, R8 ;  /* 0x000000180c18723c */ /* 0x048fe40000041808 */
[----:B------:R-:W3:Y:S01]  /*215b0*/  LDL.LU.64 R10, [R1+0x3698] ;  /* 0x00369800010a7983 */ /* 0x000ee20000300a00 */
[----:B------:R-:W3:Y:S11]  /*215c0*/  LDL.LU.64 R8, [R1+0x3690] ;  /* 0x0036900001087983 */ /* 0x000ef60000300a00 */
[----:B------:R-:W-:Y:S09]  /*215d0*/  @!UPT UIADD3 URZ, URZ, URZ, URZ ;  /* 0x0000003f3f3ff290 */ /* 0x000ff2000fffe03f */
[----:B------:R-:W-:Y:S01]  /*215e0*/  STL.64 [R1+0x90], R24 ;  /* 0x0000901801007387 */ /* 0x000fe20000100a00 */
[----:B------:R0:W-:Y:S03]  /*215f0*/  STL.64 [R1+0x98], R26 ;  /* 0x0000981a01007387 */ /* 0x0001e60000100a00 */
[----:B0-----:R-:W3:Y:S01]  /*21600*/  LDL.LU.64 R26, [R1+0x3688] ;  /* 0x00368800011a7983 */ /* 0x001ee20000300a00 */
[----:B------:R-:W4:Y:S01]  /*21610*/  LDL.LU.64 R24, [R1+0x3680] ;  /* 0x0036800001187983 */ /* 0x000f220000300a00 */
[C---:B--2---:R-:W-:Y:S08]  /*21620*/  HMMA.16816.F32.BF16 R20, R12.reuse, R20, R16 ;  /* 0x000000140c14723c */ /* 0x044ff00000041810 */
[C---:B----4-:R-:W-:Y:S01]  /*21630*/  HMMA.16816.F32.BF16 R16, R12.reuse, R24, R4 ;  /* 0x000000180c10723c */ /* 0x050fe20000041804 */
[----:B------:R-:W2:Y:S11]  /*21640*/  LDL.LU.64 R4, [R1+0x8e0] ;  /* 0x0008e00001047983 */ /* 0x000eb60000300a00 */
[----:B------:R-:W-:Y:S03]  /*21650*/  @!UPT UIADD3 URZ, URZ, URZ, URZ ;  /* 0x0000003f3f3ff290 */ /* 0x000fe6000fffe03f */
[----:B------:R0:W-:Y:S02]  /*21660*/  STL.64 [R1+0x80], R20 ;  /* 0x0000801401007387 */ /* 0x0001e40000100a00 */
[----:B------:R1:W-:Y:S02]  /*21670*/  STL.64 [R1+0x88], R22 ;  /* 0x0000881601007387 */ /* 0x0003e40000100a00 */
[----:B------:R-:W2:Y:S02]  /*21680*/  LDL.LU.64 R6, [R1+0x8e8] ;  /* 0x0008e80001067983 */ /* 0x000ea40000300a00 */
[----:B---3--:R-:W-:Y:S02]  /*21690*/  IMAD.MOV.U32 R24, RZ, RZ, R10 ;  /* 0x000000ffff187224 */ /* 0x008fe400078e000a */
[----:B------:R-:W-:Y:S01]  /*216a0*/  IMAD.MOV.U32 R25, RZ, RZ, R11 ;  /* 0x000000ffff197224 */ /* 0x000fe200078e000b */
[----:B------:R3:W-:Y:S01]  /*216b0*/  STL.64 [R1+0x70], R16 ;  /* 0x0000701001007387 */ /* 0x0007e20000100a00 */
[----:B------:R4:W-:Y:S02]  /*216c0*/  STL.64 [R1+0x78], R18 ;  /* 0x0000781201007387 */ /* 0x0009e40000100a00 */
[----:B------:R-:W-:Y:S02]  /*216d0*/  STL.64 [R1+0x3580], R26 ;  /* 0x0035801a01007387 */ /* 0x000fe40000100a00 */
[----:B------:R-:W2:Y:S01]  /*216e0*/  LDL.LU R10, [R1+0x367c] ;  /* 0x00367c00010a7983 */ /* 0x000ea20000300800 */
[----:B------:R-:W2:Y:S01]  /*216f0*/  LDL.LU R11, [R1+0x3678] ;  /* 0x00367800010b7983 */ /* 0x000ea20000300800 */
[----:B0-----:R-:W2:Y:S02]  /*21700*/  LDL.LU.64 R20, [R1+0x8d0] ;  /* 0x0008d00001147983 */ /* 0x001ea40000300a00 */
[----:B-1----:R-:W2:Y:S01]  /*21710*/  LDL.LU.64 R22, [R1+0x8d8] ;  /* 0x0008d80001167983 */ /* 0x002ea20000300a00 */
[----:B---3--:R-:W3:Y:S01]  /*21720*/  LDL.LU.64 R16, [R1+0x860] ;  /* 0x0008600001107983 */ /* 0x008ee20000300a00 */
[----:B----4-:R-:W3:Y:S02]  /*21730*/  LDL.LU.64 R18, [R1+0x868] ;  /* 0x0008680001127983 */ /* 0x010ee40000300a00 */
[----:B------:R0:W-:Y:S02]  /*21740*/  STL.64 [R1+0x3620], R24 ;  /* 0x0036201801007387 */ /* 0x0001e40000100a00 */
[----:B0-----:R-:W4:Y:S01]  /*21750*/  LDL.LU.64 R24, [R1+0x890] ;  /* 0x0008900001187983 */ /* 0x001f220000300a00 */
[----:B------:R-:W2:Y:S03]  /*21760*/  LDL.LU.64 R26, [R1+0x898] ;  /* 0x00089800011a7983 */ /* 0x000ea60000300a00 */
[----:B--2---:R-:W-:Y:S01]  /*21770*/  STL.64 [R1+0x3638], R26 ;  /* 0x0036381a01007387 */ /* 0x004fe20000100a00 */
[----:B----4-:R0:W-:Y:S03]  /*21780*/  STL.64 [R1+0x3630], R24 ;  /* 0x0036301801007387 */ /* 0x0101e60000100a00 */
[----:B0-----:R-:W2:Y:S01]  /*21790*/  LDL.LU.64 R24, [R1+0x880] ;  /* 0x0008800001187983 */ /* 0x001ea20000300a00 */
[----:B------:R-:W4:Y:S01]  /*217a0*/  LDL.LU.64 R26, [R1+0x888] ;  /* 0x00088800011a7983 */ /* 0x000f220000300a00 */
[C---:B------:R-:W-:Y:S02]  /*217b0*/  HMMA.16816.F32.BF16 R4, R12.reuse, R8, R4 ;  /* 0x000000080c04723c */ /* 0x040fe40000041804 */
[----:B----4-:R-:W-:Y:S01]  /*217c0*/  STL.64 [R1+0x3650], R26 ;  /* 0x0036501a01007387 */ /* 0x010fe20000100a00 */
[----:B--2---:R0:W-:Y:S03]  /*217d0*/  STL.64 [R1+0x3648], R24 ;  /* 0x0036481801007387 */ /* 0x0041e60000100a00 */
[----:B0-----:R-:W2:Y:S01]  /*217e0*/  LDL.LU.64 R24, [R1+0x870] ;  /* 0x0008700001187983 */ /* 0x001ea20000300a00 */
[----:B------:R-:W2:Y:S11]  /*217f0*/  LDL.LU.64 R26, [R1+0x878] ;  /* 0x00087800011a7983 */ /* 0x000eb60000300a00 */
[----:B------:R-:W-:Y:S05]  /*21800*/  @!UPT UIADD3 URZ, URZ, URZ, URZ ;  /* 0x0000003f3f3ff290 */ /* 0x000fea000fffe03f */
[----:B------:R-:W-:Y:S02]  /*21810*/  STL.64 [R1+0x60], R4 ;  /* 0x0000600401007387 */ /* 0x000fe40000100a00 */
[----:B------:R0:W-:Y:S02]  /*21820*/  STL.64 [R1+0x68], R6 ;  /* 0x0000680601007387 */ /* 0x0001e40000100a00 */
[----:B0-----:R-:W4:Y:S01]  /*21830*/  LDL.LU.64 R6, [R1+0x3670] ;  /* 0x0036700001067983 */ /* 0x001f220000300a00 */
[----:B------:R-:W2:Y:S02]  /*21840*/  LDL.LU.64 R4, [R1+0x3668] ;  /* 0x0036680001047983 */ /* 0x000ea40000300a00 */
[----:B------:R0:W-:Y:S02]  /*21850*/  STL.64 [R1+0x3568], R10 ;  /* 0x0035680a01007387 */ /* 0x0001e40000100a00 */
[----:B------:R-:W3:Y:S01]  /*21860*/  LDL.LU.64 R8, [R1+0x8c0] ;  /* 0x0008c00001087983 */ /* 0x000ee20000300a00 */
[----:B0-----:R-:W3:Y:S01]  /*21870*/  LDL.LU.64 R10, [R1+0x8c8] ;  /* 0x0008c800010a7983 */ /* 0x001ee20000300a00 */
[C---:B--2---:R-:W-:Y:S11]  /*21880*/  HMMA.16816.F32.BF16 R20, R12.reuse, R4, R20 ;  /* 0x000000040c14723c */ /* 0x044ff60000041814 */
[----:B------:R-:W-:Y:S11]  /*21890*/  @!UPT UIADD3 URZ, URZ, URZ, URZ ;  /* 0x0000003f3f3ff290 */ /* 0x000ff6000fffe03f */
[----:B------:R-:W-:Y:S01]  /*218a0*/  @!UPT UIADD3 URZ, URZ, URZ, URZ ;  /* 0x0000003f3f3ff290 */ /* 0x000fe2000fffe03f */
[----:B------:R0:W-:Y:S01]  /*218b0*/  STL.64 [R1+0x50], R20 ;  /* 0x0000501401007387 */ /* 0x0001e20000100a00 */
[----:B------:R3:W-:Y:S03]  /*218c0*/  STL.64 [R1+0x58], R22 ;  /* 0x0000581601007387 */ /* 0x0007e60000100a00 */
[----:B0-----:R-:W3:Y:S01]  /*218d0*/  LDL.LU.64 R20, [R1+0x3660] ;  /* 0x0036600001147983 */ /* 0x001ee20000300a00 */
[----:B----4-:R-:W-:Y:S02]  /*218e0*/  STL.64 [R1+0x3608], R6 ;  /* 0x0036080601007387 */ /* 0x010fe40000100a00 */
[----:B------:R-:W2:Y:S02]  /*218f0*/  LDL.LU R4, [R1+0x120] ;  /* 0x0001200001047983 */ /* 0x000ea40000300800 */
[----:B------:R-:W2:Y:S01]  /*21900*/  LDL.LU R5, [R1+0x124] ;  /* 0x0001240001057983 */ /* 0x000ea20000300800 */
[C---:B---3--:R-:W-:Y:S01]  /*21910*/  HMMA.16816.F32.BF16 R20, R12.reuse, R20, R16 ;  /* 0x000000140c14723c */ /* 0x048fe20000041810 */
[----:B------:R-:W3:Y:S11]  /*21920*/  LDL.LU.64 R16, [R1+0x3658] ;  /* 0x0036580001107983 */ /* 0x000ef60000300a00 */
[----:B------:R-:W-:Y:S11]  /*21930*/  @!UPT UIADD3 URZ, URZ, URZ, URZ ;  /* 0x0000003f3f3ff290 */ /* 0x000ff6000fffe03f */
[----:B------:R-:W-:Y:S01]  /*21940*/  STL.64 [R1+0x860], R20 ;  /* 0x0008601401007387 */ /* 0x000fe20000100a00 */
[----:B------:R-:W-:Y:S02]  /*21950*/  STL.64 [R1+0x868], R22 ;  /* 0x0008681601007387 */ /* 0x000fe40000100a00 */
[----:B------:R-:W0:Y:S02]  /*21960*/  LDSM.16.MT88.4 R20, [R3+0x4080] ;  /* 0x004080000314783b */ /* 0x000e240000004200 */
[----:B0-----:R-:W-:Y:S02]  /*21970*/  STL.64 [R1+0x34c0], R22 ;  /* 0x0034c01601007387 */ /* 0x001fe40000100a00 */
[----:B------:R0:W-:Y:S02]  /*21980*/  STL.64 [R1+0x34b8], R20 ;  /* 0x0034b81401007387 */ /* 0x0001e40000100a00 */
[----:B0-----:R-:W2:Y:S01]  /*21990*/  LDL.LU.64 R20, [R1+0x8a0] ;  /* 0x0008a00001147983 */ /* 0x001ea20000300a00 */
[----:B------:R-:W2:Y:S01]  /*219a0*/  LDL.LU.64 R22, [R1+0x8a8] ;  /* 0x0008a80001167983 */ /* 0x000ea20000300a00 */
        /* <DEDUP_REMOVED lines=13> */
[----:B0-----:R-:W3:Y:S01]  /*21a80*/  LDL.LU.64 R16, [R1+0x3628] ;  /* 0x0036280001107983 */ /* 0x001ee20000300a00 */
[C---:B--2---:R-:W-:Y:S08]  /*21a90*/  HMMA.16816.F32.BF16 R20, R12.reuse, R4, R20 ;  /* 0x000000040c14723c */ /* 0x044ff00000041814 */
[C---:B---3--:R-:W-:Y:S01]  /*21aa0*/  HMMA.16816.F32.BF16 R16, R12.reuse, R16, R24 ;  /* 0x000000100c10723c */ /* 0x048fe20000041818 */
[----:B------:R-:W2:Y:S11]  /*21ab0*/  LDL.LU.64 R24, [R1+0x3620] ;  /* 0x0036200001187983 */ /* 0x000eb60000300a00 */
[----:B------:R-:W-:Y:S11]  /*21ac0*/  @!UPT UIADD3 URZ, URZ, URZ, URZ ;  /* 0x0000003f3f3ff290 */ /* 0x000ff6000fffe03f */
[----:B------:R-:W-:Y:S01]  /*21ad0*/  STL.64 [R1+0x890], R16 ;  /* 0x0008901001007387 */ /* 0x000fe20000100a00 */
[----:B------:R0:W-:Y:S03]  /*21ae0*/  STL.64 [R1+0x898], R18 ;  /* 0x0008981201007387 */ /* 0x0001e60000100a00 */
[----:B0-----:R-:W3:Y:S01]  /*21af0*/  LDL.LU.64 R18, [R1+0x3618] ;  /* 0x0036180001127983 */ /* 0x001ee20000300a00 */
[----:B--2---:R-:W-:Y:S03]  /*21b00*/  HMMA.16816.F32.BF16 R4, R12, R24, R8 ;  /* 0x000000180c04723c */ /* 0x004fe60000041808 */
[----:B------:R-:W2:Y:S01]  /*21b10*/  LDL.LU R8, [R1+0x4f0] ;  /* 0x0004f00001087983 */ /* 0x000ea20000300800 */
[----:B------:R0:W-:Y:S02]  /*21b20*/  STL.64 [R1+0x8a0], R20 ;  /* 0x0008a01401007387 */ /* 0x0001e40000100a00 */
[----:B------:R1:W-:Y:S11]  /*21b30*/  STL.64 [R1+0x8a8], R22 ;  /* 0x0008a81601007387 */ /* 0x0003f60000100a00 */
[----:B------:R-:W-:Y:S06]  /*21b40*/  @!UPT UIADD3 URZ, URZ, URZ, URZ ;  /* 0x0000003f3f3ff290 */ /* 0x000fec000fffe03f */
[----:B------:R-:W-:Y:S01]  /*21b50*/  STL.64 [R1+0x8c0], R4 ;  /* 0x0008c00401007387 */ /* 0x000fe20000100a00 */
[----:B------:R-:W-:Y:S02]  /*21b60*/  STL.64 [R1+0x8c8], R6 ;  /* 0x0008c80601007387 */ /* 0x000fe40000100a00 */
[----:B------:R-:W2:Y:S02]  /*21b70*/  LDL.LU R9, [R1+0x4f4] ;  /* 0x0004f40001097983 */ /* 0x000ea40000300800 */
[----:B------:R-:W4:Y:S01]  /*21b80*/  LDL.LU R10, [R1+0x4f8] ;  /* 0x0004f800010a7983 */ /* 0x000f220000300800 */
[----:B------:R-:W4:Y:S01]  /*21b90*/  LDL.LU R11, [R1+0x4fc] ;  /* 0x0004fc00010b7983 */ /* 0x000f220000300800 */
[----:B0-----:R-:W2:Y:S02]  /*21ba0*/  LDL.LU R20, [R1+0x520] ;  /* 0x0005200001147983 */ /* 0x001ea40000300800 */
[----:B------:R-:W2:Y:S02]  /*21bb0*/  LDL.LU R21, [R1+0x524] ;  /* 0x0005240001157983 */ /* 0x000ea40000300800 */
[----:B-1----:R-:W2:Y:S01]  /*21bc0*/  LDL.LU R22, [R1+0x528] ;  /* 0x0005280001167983 */ /* 0x002ea20000300800 */
[----:B------:R-:W2:Y:S01]  /*21bd0*/  LDL.LU R23, [R1+0x52c] ;  /* 0x00052c0001177983 */ /* 0x000ea20000300800 */
[----:B------:R-:W-:-:S02]  /*21be0*/  IMAD.MOV.U32 R16, RZ, RZ, R2 ;  /* 0x000000ffff107224 */ /* 0x000fc400078e0002 */
[----:B------:R-:W-:Y:S02]  /*21bf0*/  IMAD.MOV.U32 R17, RZ, RZ, R29 ;  /* 0x000000ffff117224 */ /* 0x000fe400078e001d */
[----:B------:R-:W3:Y:S01]  /*21c00*/  LDL.LU R2, [R1+0x3614] ;  /* 0x0036140001027983 */ /* 0x000ee20000300800 */
[----:B------:R-:W3:Y:S02]  /*21c10*/  LDL.LU R29, [R1+0x3610] ;  /* 0x00361000011d7983 */ /* 0x000ee40000300800 */
[----:B------:R0:W-:Y:S02]  /*21c20*/  STL.64 [R1+0x35e8], R16 ;  /* 0x0035e81001007387 */ /* 0x0001e40000100a00 */
[----:B0-----:R-:W-:Y:S02]  /*21c30*/  IMAD.MOV.U32 R16, RZ, RZ, R28 ;  /* 0x000000ffff107224 */ /* 0x001fe400078e001c */
[----:B------:R-:W-:-:S05]  /*21c40*/  IMAD.MOV.U32 R17, RZ, RZ, R0 ;  /* 0x000000ffff117224 */ /* 0x000fca00078e0000 */
[----:B------:R-:W-:Y:S01]  /*21c50*/  STL.64 [R1+0x3600], R16 ;  /* 0x0036001001007387 */ /* 0x000fe20000100a00 */
[----:B------:R-:W3:Y:S02]  /*21c60*/  LDL.LU.64 R4, [R1+0x8b0] ;  /* 0x0008b00001047983 */ /* 0x000ee40000300a00 */
[----:B------:R-:W3:Y:S01]  /*21c70*/  LDL.LU.64 R6, [R1+0x8b8] ;  /* 0x0008b80001067983 */ /* 0x000ee20000300a00 */
[----:B--2---:R-:W-:Y:S01]  /*21c80*/  STL.64 [R1+0x35c8], R22 ;  /* 0x0035c81601007387 */ /* 0x004fe20000100a00 */
[----:B------:R-:W-:Y:S02]  /*21c90*/  STL.64 [R1+0x35c0], R20 ;  /* 0x0035c01401007387 */ /* 0x000fe40000100a00 */
[----:B------:R-:W2:Y:S02]  /*21ca0*/  LDL.LU R24, [R1+0x500] ;  /* 0x0005000001187983 */ /* 0x000ea40000300800 */
[----:B------:R-:W2:Y:S01]  /*21cb0*/  LDL.LU R25, [R1+0x504] ;  /* 0x0005040001197983 */ /* 0x000ea20000300800 */
[----:B------:R-:W2:Y:S01]  /*21cc0*/  LDL.LU R26, [R1+0x508] ;  /* 0x00050800011a7983 */ /* 0x000ea20000300800 */
[----:B------:R-:W2:Y:S03]  /*21cd0*/  LDL.LU R27, [R1+0x50c] ;  /* 0x00050c00011b7983 */ /* 0x000ea60000300800 */
[----:B--2---:R-:W-:Y:S01]  /*21ce0*/  STL.64 [R1+0x3590], R26 ;  /* 0x0035901a01007387 */ /* 0x004fe20000100a00 */
[----:B------:R0:W-:Y:S03]  /*21cf0*/  STL.64 [R1+0x3588], R24 ;  /* 0x0035881801007387 */ /* 0x0001e60000100a00 */
[----:B0-----:R-:W2:Y:S01]  /*21d00*/  LDL.LU R24, [R1+0x510] ;  /* 0x0005100001187983 */ /* 0x001ea20000300800 */
[----:B------:R-:W2:Y:S02]  /*21d10*/  LDL.LU R25, [R1+0x514] ;  /* 0x0005140001197983 */ /* 0x000ea40000300800 */
[----:B------:R-:W2:Y:S02]  /*21d20*/  LDL.LU R26, [R1+0x518] ;  /* 0x00051800011a7983 */ /* 0x000ea40000300800 */
[----:B------:R-:W2:Y:S01]  /*21d30*/  LDL.LU.64 R20, [R1+0x40] ;  /* 0x0000400001147983 */ /* 0x000ea20000300a00 */
[----:B------:R-:W2:Y:S04]  /*21d40*/  LDL.LU.64 R22, [R1+0x48] ;  /* 0x0000480001167983 */ /* 0x000ea80000300a00 */
[----:B--2---:R-:W-:Y:S01]  /*21d50*/  STL.64 [R1+0x35e0], R22 ;  /* 0x0035e01601007387 */ /* 0x004fe20000100a00 */
[----:B------:R0:W-:Y:S03]  /*21d60*/  STL.64 [R1+0x35d8], R20 ;  /* 0x0035d81401007387 */ /* 0x0001e60000100a00 */
[----:B0-----:R-:W2:Y:S01]  /*21d70*/  LDL.LU.64 R20, [R1+0x2c0] ;  /* 0x0002c00001147983 */ /* 0x001ea20000300a00 */
[----:B------:R-:W2:Y:S02]  /*21d80*/  LDL.LU.64 R22, [R1+0x2c8] ;  /* 0x0002c80001167983 */ /* 0x000ea40000300a00 */
[----:B---3--:R-:W-:-:S02]  /*21d90*/  IMAD.MOV.U32 R27, RZ, RZ, R29 ;  /* 0x000000ffff1b7224 */ /* 0x008fc400078e001d */
[----:B------:R-:W-:Y:S02]  /*21da0*/  IMAD.MOV.U32 R16, RZ, RZ, R19 ;  /* 0x000000ffff107224 */ /* 0x000fe400078e0013 */
[----:B------:R-:W-:-:S07]  /*21db0*/  IMAD.MOV.U32 R17, RZ, RZ, R18 ;  /* 0x000000ffff117224 */ /* 0x000fce00078e0012 */
[----:B------:R-:W-:Y:S01]  /*21dc0*/  HMMA.16816.F32.BF16 R16, R12, R16, R4 ;  /* 0x000000100c10723c */ /* 0x000fe20000041804 */
[----:B--2---:R-:W-:Y:S01]  /*21dd0*/  STL.64 [R1+0x35f8], R22 ;  /* 0x0035f81601007387 */ /* 0x004fe20000100a00 */
[----:B------:R0:W-:Y:S03]  /*21de0*/  STL.64 [R1+0x35f0], R20 ;  /* 0x0035f01401007387 */ /* 0x0001e60000100a00 */
[----:B0-----:R-:W2:Y:S01]  /*21df0*/  LDL.LU.64 R20, [R1+0x4c0] ;  /* 0x0004c00001147983 */ /* 0x001ea20000300a00 */
[----:B------:R-:W2:Y:S02]  /*21e00*/  LDL.LU.64 R22, [R1+0x4c8] ;  /* 0x0004c80001167983 */ /* 0x000ea40000300a00 */
[----:B------:R0:W-:Y:S02]  /*21e10*/  STL.64 [R1+0x35a8], R26 ;  /* 0x0035a81a01007387 */ /* 0x0001e40000100a00 */
[----:B------:R-:W-:Y:S01]  /*21e20*/  STL.64 [R1+0x35a0], R24 ;  /* 0x0035a01801007387 */ /* 0x000fe20000100a00 */
[----:B0-----:R-:W3:Y:S01]  /*21e30*/  LDL.64 R26, [R1+0x28] ;  /* 0x00002800011a7983 */ /* 0x001ee20000100a00 */
[----:B----4-:R0:W-:Y:S02]  /*21e40*/  STL.64 [R1+0x3578], R10 ;  /* 0x0035780a01007387 */ /* 0x0101e40000100a00 */
[----:B------:R-:W-:Y:S01]  /*21e50*/  STL.64 [R1+0x3570], R8 ;  /* 0x0035700801007387 */ /* 0x000fe20000100a00 */
[----:B0-----:R-:W4:Y:S09]  /*21e60*/  LDL.64 R10, [R1+0x8] ;  /* 0x00000800010a7983 */ /* 0x001f320000100a00 */
[----:B------:R-:W-:Y:S01]  /*21e70*/  IMAD.MOV.U32 R29, RZ, RZ, R17 ;  /* 0x000000ffff1d7224 */ /* 0x000fe200078e0011 */
[----:B----4-:R0:W-:Y:S04]  /*21e80*/  STL.64 [R1+0x3598], R10 ;  /* 0x0035980a01007387 */ /* 0x0101e80000100a00 */
[----:B0-----:R-:W4:Y:S01]  /*21e90*/  LDL.64 R10, [R1+0x18] ;  /* 0x00001800010a7983 */ /* 0x001f220000100a00 */
[----:B------:R-:W2:Y:S02]  /*21ea0*/  LDL.LU.64 R6, [R1+0x3608] ;  /* 0x0036080001067983 */ /* 0x000ea40000300a00 */
[----:B------:R0:W-:Y:S02]  /*21eb0*/  STL [R1+0x9d0], R16 ;  /* 0x0009d01001007387 */ /* 0x0001e40000100800 */
[----:B0-----:R-:W2:Y:S01]  /*21ec0*/  LDL.LU.64 R16, [R1+0x3600] ;  /* 0x0036000001107983 */ /* 0x001ea20000300a00 */
[----:B------:R-:W-:-:S02]  /*21ed0*/  IMAD.MOV.U32 R5, RZ, RZ, R18 ;  /* 0x000000ffff057224 */ /* 0x000fc400078e0012 */
[----:B------:R-:W-:-:S05]  /*21ee0*/  IMAD.MOV.U32 R4, RZ, RZ, R19 ;  /* 0x000000ffff047224 */ /* 0x000fca00078e0013 */
[----:B------:R-:W-:Y:S01]  /*21ef0*/  STL [R1+0x2d20], R4 ;  /* 0x002d200401007387 */ /* 0x000fe20000100800 */
[----:B------:R-:W-:Y:S02]  /*21f00*/  STL [R1+0x2d1c], R5 ;  /* 0x002d1c0501007387 */ /* 0x000fe40000100800 */
[----:B------:R-:W-:Y:S01]  /*21f10*/  STL [R1+0x2d18], R29 ;  /* 0x002d181d01007387 */ /* 0x000fe20000100800 */
[C---:B--2---:R-:W-:Y:S01]  /*21f20*/  HMMA.16816.F32.BF16 R16, R12.reuse, R16, R20 ;  /* 0x000000100c10723c */ /* 0x044fe20000041814 */
[----:B------:R-:W2:Y:S01]  /*21f30*/  LDL.LU.64 R22, [R1+0x35f8] ;  /* 0x0035f80001167983 */ /* 0x000ea20000300a00 */
[----:B------:R-:W2:Y:S11]  /*21f40*/  LDL.LU.64 R20, [R1+0x35f0] ;  /* 0x0035f00001147983 */ /* 0x000eb60000300a00 */
[----:B------:R-:W-:Y:S10]  /*21f50*/  @!UPT UIADD3 URZ, URZ, URZ, URZ ;  /* 0x0000003f3f3ff290 */ /* 0x000ff4000fffe03f */
        /* <DEDUP_REMOVED lines=11> */
[----:B------:R-:W3:Y:S01]  /*22010*/  LDL.LU.64 R22, [R1+0x35c8] ;  /* 0x0035c80001167983 */ /* 0x000ee20000300a00 */
[----:B------:R-:W3:Y:S02]  /*22020*/  LDL.LU.64 R20, [R1+0x35c0] ;  /* 0x0035c00001147983 */ /* 0x000ee40000300a00 */
[----:B-1----:R-:W3:Y:S02]  /*22030*/  LDL.LU.64 R18, [R1+0x35b8] ;  /* 0x0035b80001127983 */ /* 0x002ee40000300a00 */
[----:B------:R-:W3:Y:S11]  /*22040*/  LDL.LU.64 R16, [R1+0x35b0] ;  /* 0x0035b00001107983 */ /* 0x000ef60000300a00 */
[----:B------:R-:W-:Y:S05]  /*22050*/  @!UPT UIADD3 URZ, URZ, URZ, URZ ;  /* 0x0000003f3f3ff290 */ /* 0x000fea000fffe03f */
[----:B------:R0:W-:Y:S01]  /*22060*/  STL.64 [R1+0x8b0], R12 ;  /* 0x0008b00c01007387 */ /* 0x0001e20000100a00 */
[----:B------:R1:W-:Y:S03]  /*22070*/  STL.64 [R1+0x8b8], R14 ;  /* 0x0008b80e01007387 */ /* 0x0003e60000100a00 */
[----:B0-----:R-:W2:Y:S01]  /*22080*/  LDL.LU R12, [R1+0x4d0] ;  /* 0x0004d000010c7983 */ /* 0x001ea20000300800 */
[----:B------:R-:W2:Y:S02]  /*22090*/  LDL.LU R13, [R1+0x4d4] ;  /* 0x0004d400010d7983 */ /* 0x000ea40000300800 */
[----:B-1----:R-:W2:Y:S01]  /*220a0*/  LDL.LU R14, [R1+0x4d8] ;  /* 0x0004d800010e7983 */ /* 0x002ea20000300800 */
[----:B---3--:R-:W-:Y:S11]  /*220b0*/  HMMA.16816.F32.BF16 R20, R16, R26, R20 ;  /* 0x0000001a1014723c */ /* 0x008ff60000041814 */
[----:B------:R-:W-:Y:S11]  /*220c0*/  @!UPT UIADD3 URZ, URZ, URZ, URZ ;  /* 0x0000003f3f3ff290 */ /* 0x000ff6000fffe03f */
[----:B------:R-:W-:Y:S01]  /*220d0*/  @!UPT UIADD3 URZ, URZ, URZ, URZ ;  /* 0x0000003f3f3ff290 */ /* 0x000fe2000fffe03f */
[----:B------:R0:W-:Y:S01]  /*220e0*/  STL.64 [R1+0x520], R20 ;  /* 0x0005201401007387 */ /* 0x0001e20000100a00 */
[----:B------:R-:W-:Y:S02]  /*220f0*/  STL.64 [R1+0x528], R22 ;  /* 0x0005281601007387 */ /* 0x000fe40000100a00 */
[----:B0-----:R-:W-:Y:S02]  /*22100*/  IMAD.MOV.U32 R21, RZ, RZ, R26 ;  /* 0x000000ffff157224 */ /* 0x001fe400078e001a */
[----:B------:R-:W-:Y:S02]  /*22110*/  IMAD.MOV.U32 R20, RZ, RZ, R27 ;  /* 0x000000ffff147224 */ /* 0x000fe400078e001b */
[----:B------:R-:W3:Y:S01]  /*22120*/  LDL.LU.64 R26, [R1+0x35a8] ;  /* 0x0035a800011a7983 */ /* 0x000ee20000300a00 */
[----:B------:R-:W3:Y:S02]  /*22130*/  LDL.LU.64 R24, [R1+0x35a0] ;  /* 0x0035a00001187983 */ /* 0x000ee40000300a00 */
[----:B------:R4:W-:Y:S02]  /*22140*/  STL.64 [R1+0x34f8], R20 ;  /* 0x0034f81401007387 */ /* 0x0009e40000100a00 */
[----:B------:R-:W-:-:S02]  /*22150*/  IMAD.MOV.U32 R15, RZ, RZ, R2 ;  /* 0x000000ffff0f7224 */ /* 0x000fc400078e0002 */
[----:B----4-:R-:W-:Y:S02]  /*22160*/  IMAD.MOV.U32 R21, RZ, RZ, R10 ;  /* 0x000000ffff157224 */ /* 0x010fe400078e000a */
[----:B------:R-:W-:Y:S01]  /*22170*/  IMAD.MOV.U32 R20, RZ, RZ, R11 ;  /* 0x000000ffff147224 */ /* 0x000fe200078e000b */
[C---:B---3--:R-:W-:Y:S01]  /*22180*/  HMMA.16816.F32.BF16 R24, R16.reuse, R10, R24 ;  /* 0x0000000a1018723c */ /* 0x048fe20000041818 */
[----:B------:R-:W3:Y:S11]  /*22190*/  LDL.LU.64 R10, [R1+0x3598] ;  /* 0x00359800010a7983 */ /* 0x000ef60000300a00 */
[----:B------:R-:W-:Y:S11]  /*221a0*/  @!UPT UIADD3 URZ, URZ, URZ, URZ ;  /* 0x0000003f3f3ff290 */ /* 0x000ff6000fffe03f */
[----:B------:R-:W-:Y:S01]  /*221b0*/  STL.64 [R1+0x510], R24 ;  /* 0x0005101801007387 */ /* 0x000fe20000100a00 */
[----:B------:R0:W-:Y:S02]  /*221c0*/  STL [R1+0x518], R26 ;  /* 0x0005181a01007387 */ /* 0x0001e40000100800 */
[----:B------:R-:W-:Y:S02]  /*221d0*/  IMAD.MOV.U32 R2, RZ, RZ, R27 ;  /* 0x000000ffff027224 */ /* 0x000fe400078e001b */
[----:B0-----:R-:W3:Y:S01]  /*221e0*/  LDL.LU.64 R26, [R1+0x3590] ;  /* 0x00359000011a7983 */ /* 0x001ee20000300a00 */
[----:B------:R-:W3:Y:S02]  /*221f0*/  LDL.LU.64 R24, [R1+0x3588] ;  /* 0x0035880001187983 */ /* 0x000ee40000300a00 */
[----:B------:R-:W-:Y:S02]  /*22200*/  STL.64 [R1+0x3538], R20 ;  /* 0x0035381401007387 */ /* 0x000fe40000100a00 */
[----:B------:R-:W4:Y:S01]  /*22210*/  LDL.64 R22, [R1+0x158] ;  /* 0x0001580001167983 */ /* 0x000f220000100a00 */
[C---:B---3--:R-:W-:Y:S01]  /*22220*/  HMMA.16816.F32.BF16 R24, R16.reuse, R10, R24 ;  /* 0x0000000a1018723c */ /* 0x048fe20000041818 */
[----:B----4-:R0:W-:Y:S04]  /*22230*/  STL.64 [R1+0x3548], R22 ;  /* 0x0035481601007387 */ /* 0x0101e80000100a00 */
[----:B0-----:R-:W3:Y:S01]  /*22240*/  LDL.64 R22, [R1+0x38] ;  /* 0x0000380001167983 */ /* 0x001ee20000100a00 */
[----:B------:R-:W-:Y:S11]  /*22250*/  STL [R1+0x2c90], R2 ;  /* 0x002c900201007387 */ /* 0x000ff60000100800 */
[----:B------:R-:W-:Y:S06]  /*22260*/  @!UPT UIADD3 URZ, URZ, URZ, URZ ;  /* 0x0000003f3f3ff290 */ /* 0x000fec000fffe03f */
[----:B------:R0:W-:Y:S01]  /*22270*/  STL.64 [R1+0x500], R24 ;  /* 0x0005001801007387 */ /* 0x0001e20000100a00 */
[----:B------:R1:W-:Y:S02]  /*22280*/  STL.64 [R1+0x508], R26 ;  /* 0x0005081a01007387 */ /* 0x0003e40000100a00 */
[----:B0-----:R-:W-:Y:S01]  /*22290*/  IMAD.MOV.U32 R25, RZ, RZ, R10 ;  /* 0x000000ffff197224 */ /* 0x001fe200078e000a */
[----:B-1----:R-:W4:Y:S01]  /*222a0*/  LDL.LU.64 R26, [R1+0x3580] ;  /* 0x00358000011a7983 */ /* 0x002f220000300a00 */
[----:B------:R-:W-:Y:S02]  /*222b0*/  IMAD.MOV.U32 R24, RZ, RZ, R11 ;  /* 0x000000ffff187224 */ /* 0x000fe400078e000b */
[----:B------:R-:W4:Y:S02]  /*222c0*/  LDL.LU.64 R10, [R1+0x3578] ;  /* 0x00357800010a7983 */ /* 0x000f240000300a00 */
[----:B------:R-:W4:Y:S02]  /*222d0*/  LDL.LU.64 R8, [R1+0x3570] ;  /* 0x0035700001087983 */ /* 0x000f240000300a00 */
[C---:B----4-:R-:W-:Y:S11]  /*222e0*/  HMMA.16816.F32.BF16 R8, R16.reuse, R26, R8 ;  /* 0x0000001a1008723c */ /* 0x050ff60000041808 */
[----:B------:R-:W-:Y:S11]  /*222f0*/  @!UPT UIADD3 URZ, URZ, URZ, URZ ;  /* 0x0000003f3f3ff290 */ /* 0x000ff6000fffe03f */
[----:B------:R-:W-:Y:S01]  /*22300*/  @!UPT UIADD3 URZ, URZ, URZ, URZ ;  /* 0x0000003f3f3ff290 */ /* 0x000fe2000fffe03f */
[----:B------:R-:W-:Y:S01]  /*22310*/  STL.64 [R1+0x4f0], R8 ;  /* 0x0004f00801007387 */ /* 0x000fe20000100a00 */
[----:B------:R0:W-:Y:S03]  /*22320*/  STL.64 [R1+0x4f8], R10 ;  /* 0x0004f80a01007387 */ /* 0x0001e60000100a00 */
[----:B0-----:R-:W4:Y:S01]  /*22330*/  LDL.LU.64 R10, [R1+0x3568] ;  /* 0x00356800010a7983 */ /* 0x001f220000300a00 */
[----:B------:R-:W-:Y:S02]  /*22340*/  STL.64 [R1+0x3470], R26 ;  /* 0x0034701a01007387 */ /* 0x000fe40000100a00 */
[----:B------:R0:W-:Y:S02]  /*22350*/  STL.64 [R1+0x3518], R24 ;  /* 0x0035181801007387 */ /* 0x0001e40000100a00 */
[----:B0-----:R-:W-:Y:S02]  /*22360*/  IMAD.MOV.U32 R24, RZ, RZ, R6 ;  /* 0x000000ffff187224 */ /* 0x001fe400078e0006 */
[----:B------:R-:W-:Y:S01]  /*22370*/  IMAD.MOV.U32 R25, RZ, RZ, R7 ;  /* 0x000000ffff197224 */ /* 0x000fe200078e0007 */
[----:B------:R-:W2:Y:S01]  /*22380*/  LDL.LU R6, [R1+0x3564] ;  /* 0x0035640001067983 */ /* 0x000ea20000300800 */
[----:B------:R-:W2:Y:S02]  /*22390*/  LDL.LU R7, [R1+0x3560] ;  /* 0x0035600001077983 */ /* 0x000ea40000300800 */
[----:B------:R-:W4:Y:S02]  /*223a0*/  LDL.LU R26, [R1+0x4e8] ;  /* 0x0004e800011a7983 */ /* 0x000f240000300800 */
[----:B------:R-:W4:Y:S02]  /*223b0*/  LDL.LU R27, [R1+0x4ec] ;  /* 0x0004ec00011b7983 */ /* 0x000f240000300800 */
[C---:B----4-:R-:W-:Y:S11]  /*223c0*/  HMMA.16816.F32.BF16 R24, R16.reuse, R10, R24 ;  /* 0x0000000a1018723c */ /* 0x050ff60000041818 */
[----:B------:R-:W-:Y:S11]  /*223d0*/  @!UPT UIADD3 URZ, URZ, URZ, URZ ;  /* 0x0000003f3f3ff290 */ /* 0x000ff6000fffe03f */
[----:B------:R-:W-:Y:S01]  /*223e0*/  @!UPT UIADD3 URZ, URZ, URZ, URZ ;  /* 0x0000003f3f3ff290 */ /* 0x000fe2000fffe03f */
[----:B------:R-:W-:Y:S01]  /*223f0*/  STL.64 [R1+0x4e0], R24 ;  /* 0x0004e01801007387 */ /* 0x000fe20000100a00 */
[----:B------:R-:W-:Y:S02]  /*22400*/  STL [R1+0x4e8], R26 ;  /* 0x0004e81a01007387 */ /* 0x000fe40000100800 */
[----:B------:R2:W-:Y:S02]  /*22410*/  STL.64 [R1+0x3530], R10 ;  /* 0x0035300a01007387 */ /* 0x0005e40000100a00 */
[----:B--2---:R-:W-:Y:S01]  /*22420*/  HMMA.16816.F32.BF16 R8, R16, R6, R12 ;  /* 0x000000061008723c */ /* 0x004fe2000004180c */
[----:B------:R-:W-:Y:S01]  /*22430*/  IMAD.MOV.U32 R2, RZ, RZ, R27 ;  /* 0x000000ffff027224 */ /* 0x000fe200078e001b */
[----:B------:R-:W0:Y:S04]  /*22440*/  LDSM.16.MT88.4 R12, [R3+0x4100] ;  /* 0x00410000030c783b */ /* 0x000e280000004200 */
[----:B------:R-:W-:Y:S01]  /*22450*/  STL [R1+0x2ca0], R2 ;  /* 0x002ca00201007387 */ /* 0x000fe20000100800 */
[----:B------:R1:W-:Y:S02]  /*22460*/  STL.64 [R1+0x3540], R6 ;  /* 0x0035400601007387 */ /* 0x0003e40000100a00 */
[----:B------:R-:W2:Y:S11]  /*22470*/  LDL.LU R4, [R1+0x840] ;  /* 0x0008400001047983 */ /* 0x000eb60000300800 */
[----:B------:R-:W-:Y:S03]  /*22480*/  @!UPT UIADD3 URZ, URZ, URZ, URZ ;  /* 0x0000003f3f3ff290 */ /* 0x000fe6000fffe03f */
[----:B------:R-:W-:Y:S01]  /*22490*/  STL.64 [R1+0x4c0], R8 ;  /* 0x0004c00801007387 */ /* 0x000fe20000100a00 */
[----:B------:R-:W-:Y:S02]  /*224a0*/  STL.64 [R1+0x4c8], R10 ;  /* 0x0004c80a01007387 */ /* 0x000fe40000100a00 */
[----:B------:R-:W2:Y:S02]  /*224b0*/  LDL.LU R5, [R1+0x844] ;  /* 0x0008440001057983 */ /* 0x000ea40000300800 */
[----:B-1----:R-:W4:Y:S01]  /*224c0*/  LDL.LU R6, [R1+0x848] ;  /* 0x0008480001067983 */ /* 0x002f220000300800 */
[----:B------:R-:W4:Y:S04]  /*224d0*/  LDL.LU R7, [R1+0x84c] ;  /* 0x00084c0001077983 */ /* 0x000f280000300800 */
[----:B----4-:R-:W-:Y:S01]  /*224e0*/  STL.64 [R1+0x3558], R6 ;  /* 0x0035580601007387 */ /* 0x010fe20000100a00 */
[----:B--2---:R1:W-:Y:S03]  /*224f0*/  STL.64 [R1+0x3550], R4 ;  /* 0x0035500401007387 */ /* 0x0043e60000100a00 */
[----:B-1----:R-:W2:Y:S01]  /*22500*/  LDL.LU R4, [R1+0x850] ;  /* 0x0008500001047983 */ /* 0x002ea20000300800 */
[----:B------:R-:W2:Y:S02]  /*22510*/  LDL.LU R5, [R1+0x854] ;  /* 0x0008540001057983 */ /* 0x000ea40000300800 */
[----:B------:R-:W2:Y:S02]  /*22520*/  LDL.LU R6, [R1+0x858] ;  /* 0x0008580001067983 */ /* 0x000ea40000300800 */
[----:B------:R-:W2:Y:S01]  /*22530*/  LDL.LU R7, [R1+0x85c] ;  /* 0x00085c0001077983 */ /* 0x000ea20000300800 */
[----:B------:R-:W4:Y:S01]  /*22540*/  LDL.LU R24, [R1+0x820] ;  /* 0x0008200001187983 */ /* 0x000f220000300800 */
[----:B------:R-:W4:Y:S02]  /*22550*/  LDL.LU R25, [R1+0x824] ;  /* 0x0008240001197983 */ /* 0x000f240000300800 */
[----:B------:R-:W4:Y:S02]  /*22560*/  LDL.LU R26, [R1+0x828] ;  /* 0x00082800011a7983 */ /* 0x000f240000300800 */
[----:B------:R-:W4:Y:S01]  /*22570*/  LDL.LU R27, [R1+0x82c] ;  /* 0x00082c00011b7983 */ /* 0x000f220000300800 */
[----:B------:R-:W4:Y:S01]  /*22580*/  LDL.LU R8, [R1+0x830] ;  /* 0x0008300001087983 */ /* 0x000f220000300800 */
[----:B------:R-:W4:Y:S02]  /*22590*/  LDL.LU R9, [R1+0x834] ;  /* 0x0008340001097983 */ /* 0x000f240000300800 */
[----:B------:R-:W4:Y:S02]  /*225a0*/  LDL.LU R10, [R1+0x838] ;  /* 0x00083800010a7983 */ /* 0x000f240000300800 */
[----:B------:R-:W4:Y:S02]  /*225b0*/  LDL.LU R11, [R1+0x83c] ;  /* 0x00083c00010b7983 */ /* 0x000f240000300800 */
[----:B---3--:R-:W-:-:S02]  /*225c0*/  IMAD.MOV.U32 R2, RZ, RZ, R22 ;  /* 0x000000ffff027224 */ /* 0x008fc400078e0016 */
[----:B------:R-:W-:Y:S01]  /*225d0*/  IMAD.MOV.U32 R0, RZ, RZ, R23 ;  /* 0x000000ffff007224 */ /* 0x000fe200078e0017 */
[C---:B--2---:R-:W-:Y:S01]  /*225e0*/  HMMA.16816.F32.BF16 R4, R16.reuse, R22, R4 ;  /* 0x000000161004723c */ /* 0x044fe20000041804 */
[----:B----4-:R1:W-:Y:S01]  /*225f0*/  STL.64 [R1+0x3528], R26 ;  /* 0x0035281a01007387 */ /* 0x0103e20000100a00 */
[----:B------:R-:W-:Y:S03]  /*22600*/  STL.64 [R1+0x3520], R24 ;  /* 0x0035201801007387 */ /* 0x000fe60000100a00 */
[----:B-1----:R-:W2:Y:S01]  /*22610*/  LDL.64 R26, [R1+0x148] ;  /* 0x00014800011a7983 */ /* 0x002ea20000100a00 */
[----:B------:R-:W-:Y:S02]  /*22620*/  STL [R1+0x3440], R3 ;  /* 0x0034400301007387 */ /* 0x000fe40000100800 */
[----:B0-----:R0:W-:Y:S02]  /*22630*/  STL.64 [R1+0x3360], R14 ;  /* 0x0033600e01007387 */ /* 0x0011e40000100a00 */
[----:B------:R-:W-:Y:S01]  /*22640*/  STL.64 [R1+0x3358], R12 ;  /* 0x0033580c01007387 */ /* 0x000fe20000100a00 */
[----:B0-----:R-:W3:Y:S11]  /*22650*/  LDL.64 R14, [R1+0xd8] ;  /* 0x0000d800010e7983 */ /* 0x001ef60000100a00 */
[----:B------:R-:W-:Y:S01]  /*22660*/  @!UPT UIADD3 URZ, URZ, URZ, URZ ;  /* 0x0000003f3f3ff290 */ /* 0x000fe2000fffe03f */
[----:B------:R-:W-:Y:S02]  /*22670*/  STL.64 [R1+0x9a0], R4 ;  /* 0x0009a00401007387 */ /* 0x000fe40000100a00 */
[----:B------:R0:W-:Y:S02]  /*22680*/  STL.64 [R1+0x9a8], R6 ;  /* 0x0009a80601007387 */ /* 0x0001e40000100a00 */
[----:B0-----:R-:W4:Y:S01]  /*22690*/  LDL.LU.64 R6, [R1+0x3558] ;  /* 0x0035580001067983 */ /* 0x001f220000300a00 */
[----:B------:R-:W4:Y:S02]  /*226a0*/  LDL.LU.64 R4, [R1+0x3550] ;  /* 0x0035500001047983 */ /* 0x000f240000300a00 */
[----:B------:R-:W4:Y:S02]  /*226b0*/  LDL.LU.64 R22, [R1+0x3548] ;  /* 0x0035480001167983 */ /* 0x000f240000300a00 */
[----:B------:R-:W-:Y:S01]  /*226c0*/  STL [R1+0x3448], R0 ;  /* 0x0034480001007387 */ /* 0x000fe20000100800 */
[----:B------:R-:W-:Y:S01]  /*226d0*/  STL [R1+0x3444], R2 ;  /* 0x0034440201007387 */ /* 0x000fe20000100800 */
[C---:B----4-:R-:W-:Y:S11]  /*226e0*/  HMMA.16816.F32.BF16 R4, R16.reuse, R22, R4 ;  /* 0x000000161004723c */ /* 0x050ff60000041804 */
[----:B------:R-:W-:Y:S11]  /*226f0*/  @!UPT UIADD3 URZ, URZ, URZ, URZ ;  /* 0x0000003f3f3ff290 */ /* 0x000ff6000fffe03f */
[----:B------:R-:W-:Y:S01]  /*22700*/  @!UPT UIADD3 URZ, URZ, URZ, URZ ;  /* 0x0000003f3f3ff290 */ /* 0x000fe2000fffe03f */
[----:B------:R0:W-:Y:S01]  /*22710*/  STL.64 [R1+0x990], R4 ;  /* 0x0009900401007387 */ /* 0x0001e20000100a00 */
[----:B------:R1:W-:Y:S02]  /*22720*/  STL.64 [R1+0x998], R6 ;  /* 0x0009980601007387 */ /* 0x0003e40000100a00 */
[----:B0-----:R-:W-:Y:S01]  /*22730*/  IMAD.MOV.U32 R5, RZ, RZ, R22 ;  /* 0x000000ffff057224 */ /* 0x001fe200078e0016 */
[----:B-1----:R-:W4:Y:S01]  /*22740*/  LDL.LU.64 R6, [R1+0x3540] ;  /* 0x0035400001067983 */ /* 0x002f220000300a00 */
[----:B------:R-:W-:Y:S02]  /*22750*/  IMAD.MOV.U32 R4, RZ, RZ, R23 ;  /* 0x000000ffff047224 */ /* 0x000fe400078e0017 */
[----:B------:R-:W3:Y:S02]  /*22760*/  LDL.LU.64 R20, [R1+0x3538] ;  /* 0x0035380001147983 */ /* 0x000ee40000300a00 */
[----:B------:R-:W3:Y:S01]  /*22770*/  LDL.64 R22, [R1+0x118] ;  /* 0x0001180001167983 */ /* 0x000ee20000100a00 */
[----:B--2---:R-:W-:Y:S01]  /*22780*/  HMMA.16816.F32.BF16 R8, R16, R26, R8 ;  /* 0x0000001a1008723c */ /* 0x004fe20000041808 */
[----:B---3--:R-:W-:Y:S01]  /*22790*/  STL.64 [R1+0x3510], R22 ;  /* 0x0035101601007387 */ /* 0x008fe20000100a00 */
[----:B------:R0:W-:Y:S03]  /*227a0*/  STL.64 [R1+0x3508], R20 ;  /* 0x0035081401007387 */ /* 0x0001e60000100a00 */
[----:B0-----:R-:W2:Y:S01]  /*227b0*/  LDL.LU R20, [R1+0x810] ;  /* 0x0008100001147983 */ /* 0x001ea20000300800 */
[----:B------:R-:W2:Y:S02]  /*227c0*/  LDL.LU R21, [R1+0x814] ;  /* 0x0008140001157983 */ /* 0x000ea40000300800 */
[----:B------:R-:W2:Y:S02]  /*227d0*/  LDL.LU R22, [R1+0x818] ;  /* 0x0008180001167983 */ /* 0x000ea40000300800 */
[----:B------:R-:W2:Y:S01]  /*227e0*/  LDL.LU R23, [R1+0x81c] ;  /* 0x00081c0001177983 */ /* 0x000ea20000300800 */
[----:B------:R0:W-:Y:S01]  /*227f0*/  STL [R1+0x3450], R4 ;  /* 0x0034500401007387 */ /* 0x0001e20000100800 */
[----:B------:R1:W-:Y:S02]  /*22800*/  STL [R1+0x344c], R5 ;  /* 0x00344c0501007387 */ /* 0x0003e40000100800 */
[----:B----4-:R3:W-:Y:S01]  /*22810*/  STL.64 [R1+0x3500], R6 ;  /* 0x0035000601007387 */ /* 0x0107e20000100a00 */
[----:B0-----:R-:W4:Y:S01]  /*22820*/  LDL.LU R4, [R1+0x800] ;  /* 0x0008000001047983 */ /* 0x001f220000300800 */
[----:B-1----:R-:W4:Y:S03]  /*22830*/  LDL.LU R5, [R1+0x804] ;  /* 0x0008040001057983 */ /* 0x002f260000300800 */
[----:B---3--:R-:W4:Y:S01]  /*22840*/  LDL.LU R6, [R1+0x808] ;  /* 0x0008080001067983 */ /* 0x008f220000300800 */
[----:B------:R-:W4:Y:S03]  /*22850*/  LDL.LU R7, [R1+0x80c] ;  /* 0x00080c0001077983 */ /* 0x000f260000300800 */
[----:B------:R-:W-:Y:S02]  /*22860*/  STL.64 [R1+0x980], R8 ;  /* 0x0009800801007387 */ /* 0x000fe40000100a00 */
[----:B------:R0:W-:Y:S02]  /*22870*/  STL.64 [R1+0x988], R10 ;  /* 0x0009880a01007387 */ /* 0x0001e40000100a00 */
[----:B0-----:R-:W3:Y:S01]  /*22880*/  LDL.LU.64 R10, [R1+0x3530] ;  /* 0x00353000010a7983 */ /* 0x001ee20000300a00 */
[----:B------:R-:W-:-:S02]  /*22890*/  IMAD.MOV.U32 R8, RZ, RZ, R27 ;  /* 0x000000ffff087224 */ /* 0x000fc400078e001b */
[----:B------:R-:W-:Y:S02]  /*228a0*/  IMAD.MOV.U32 R9, RZ, RZ, R26 ;  /* 0x000000ffff097224 */ /* 0x000fe400078e001a */
[----:B------:R-:W2:Y:S01]  /*228b0*/  LDL.LU.64 R26, [R1+0x3528] ;  /* 0x00352800011a7983 */ /* 0x000ea20000300a00 */
[----:B------:R-:W2:Y:S02]  /*228c0*/  LDL.LU.64 R24, [R1+0x3520] ;  /* 0x0035200001187983 */ /* 0x000ea40000300a00 */
[----:B------:R-:W-:Y:S02]  /*228d0*/  STL [R1+0x3458], R8 ;  /* 0x0034580801007387 */ /* 0x000fe40000100800 */
[----:B------:R-:W-:Y:S01]  /*228e0*/  STL [R1+0x3454], R9 ;  /* 0x0034540901007387 */ /* 0x000fe20000100800 */
[----:B---3--:R0:W-:Y:S04]  /*228f0*/  STL.64 [R1+0x34f0], R10 ;  /* 0x0034f00a01007387 */ /* 0x0081e80000100a00 */
[----:B0-----:R-:W2:Y:S02]  /*22900*/  LDL.64 R10, [R1+0x138] ;  /* 0x00013800010a7983 */ /* 0x001ea40000100a00 */
[----:B--2---:R-:W-:Y:S11]  /*22910*/  HMMA.16816.F32.BF16 R24, R16, R10, R24 ;  /* 0x0000000a1018723c */ /* 0x004ff60000041818 */
[----:B------:R-:W-:Y:S11]  /*22920*/  @!UPT UIADD3 URZ, URZ, URZ, URZ ;  /* 0x0000003f3f3ff290 */ /* 0x000ff6000fffe03f */
[----:B------:R-:W-:Y:S01]  /*22930*/  @!UPT UIADD3 URZ, URZ, URZ, URZ ;  /* 0x0000003f3f3ff290 */ /* 0x000fe2000fffe03f */
[----:B------:R0:W-:Y:S01]  /*22940*/  STL.64 [R1+0x970], R24 ;  /* 0x0009701801007387 */ /* 0x0001e20000100a00 */
[----:B------:R1:W-:Y:S03]  /*22950*/  STL.64 [R1+0x978], R26 ;  /* 0x0009781a01007387 */ /* 0x0003e60000100a00 */
[----:B0-----:R-:W1:Y:S01]  /*22960*/  LDL.LU.64 R24, [R1+0x3518] ;  /* 0x0035180001187983 */ /* 0x001e620000300a00 */
[----:B------:R-:W2:Y:S02]  /*22970*/  LDL.LU R8, [R1+0x7e0] ;  /* 0x0007e00001087983 */ /* 0x000ea40000300800 */
[----:B------:R-:W-:Y:S02]  /*22980*/  IMAD.MOV.U32 R13, RZ, RZ, R10 ;  /* 0x000000ffff0d7224 */ /* 0x000fe400078e000a */
[----:B------:R-:W2:Y:S02]  /*22990*/  LDL.LU R9, [R1+0x7e4] ;  /* 0x0007e40001097983 */ /* 0x000ea40000300800 */
[----:B------:R-:W-:Y:S01]  /*229a0*/  IMAD.MOV.U32 R12, RZ, RZ, R11 ;  /* 0x000000ffff0c7224 */ /* 0x000fe200078e000b */
[----:B------:R-:W2:Y:S01]  /*229b0*/  LDL.LU R10, [R1+0x7e8] ;  /* 0x0007e800010a7983 */ /* 0x000ea20000300800 */
[----:B------:R-:W2:Y:S02]  /*229c0*/  LDL.LU R11, [R1+0x7ec] ;  /* 0x0007ec00010b7983 */ /* 0x000ea40000300800 */
[----:B-1----:R-:W-:-:S02]  /*229d0*/  IMAD.MOV.U32 R26, RZ, RZ, R25 ;  /* 0x000000ffff1a7224 */ /* 0x002fc400078e0019 */
[----:B------:R-:W-:-:S05]  /*229e0*/  IMAD.MOV.U32 R27, RZ, RZ, R24 ;  /* 0x000000ffff1b7224 */ /* 0x000fca00078e0018 */
[----:B------:R0:W-:Y:S04]  /*229f0*/  STL.64 [R1+0x3488], R26 ;  /* 0x0034881a01007387 */ /* 0x0001e80000100a00 */
[----:B0-----:R-:W3:Y:S01]  /*22a00*/  LDL.64 R26, [R1+0x128] ;  /* 0x00012800011a7983 */ /* 0x001ee20000100a00 */
[----:B------:R-:W-:Y:S02]  /*22a10*/  STL [R1+0x345c], R13 ;  /* 0x00345c0d01007387 */ /* 0x000fe40000100800 */
[----:B------:R0:W-:Y:S02]  /*22a20*/  STL.64 [R1+0x34d8], R14 ;  /* 0x0034d80e01007387 */ /* 0x0001e40000100a00 */
[----:B------:R-:W-:Y:S01]  /*22a30*/  STL [R1+0x34d0], R12 ;  /* 0x0034d00c01007387 */ /* 0x000fe20000100800 */
[----:B0-----:R-:W2:Y:S01]  /*22a40*/  LDL.64 R14, [R1+0x108] ;  /* 0x00010800010e7983 */ /* 0x001ea20000100a00 */
[----:B---3--:R-:W-:Y:S11]  /*22a50*/  HMMA.16816.F32.BF16 R20, R16, R26, R20 ;  /* 0x0000001a1014723c */ /* 0x008ff60000041814 */
[----:B------:R-:W-:Y:S11]  /*22a60*/  @!UPT UIADD3 URZ, URZ, URZ, URZ ;  /* 0x0000003f3f3ff290 */ /* 0x000ff6000fffe03f */
[----:B------:R-:W-:Y:S01]  /*22a70*/  @!UPT UIADD3 URZ, URZ, URZ, URZ ;  /* 0x0000003f3f3ff290 */ /* 0x000fe2000fffe03f */
[----:B------:R-:W-:Y:S01]  /*22a80*/  STL.64 [R1+0x960], R20 ;  /* 0x0009601401007387 */ /* 0x000fe20000100a00 */
[----:B------:R0:W-:Y:S03]  /*22a90*/  STL.64 [R1+0x968], R22 ;  /* 0x0009681601007387 */ /* 0x0001e60000100a00 */
[----:B0-----:R-:W4:Y:S01]  /*22aa0*/  LDL.LU.64 R22, [R1+0x3510] ;  /* 0x0035100001167983 */ /* 0x001f220000300a00 */
[----:B------:R-:W3:Y:S02]  /*22ab0*/  LDL.LU.64 R20, [R1+0x3508] ;  /* 0x0035080001147983 */ /* 0x000ee40000300a00 */
[----:B------:R-:W-:Y:S02]  /*22ac0*/  IMAD.MOV.U32 R29, RZ, RZ, R26 ;  /* 0x000000ffff1d7224 */ /* 0x000fe400078e001a */
[----:B------:R-:W-:Y:S02]  /*22ad0*/  IMAD.MOV.U32 R28, RZ, RZ, R27 ;  /* 0x000000ffff1c7224 */ /* 0x000fe400078e001b */
[----:B---3--:R-:W-:-:S02]  /*22ae0*/  IMAD.MOV.U32 R26, RZ, RZ, R21 ;  /* 0x000000ffff1a7224 */ /* 0x008fc400078e0015 */
[----:B------:R-:W-:Y:S01]  /*22af0*/  IMAD.MOV.U32 R27, RZ, RZ, R20 ;  /* 0x000000ffff1b7224 */ /* 0x000fe200078e0014 */
[C---:B----4-:R-:W-:Y:S04]  /*22b00*/  HMMA.16816.F32.BF16 R4, R16.reuse, R22, R4 ;  /* 0x000000161004723c */ /* 0x050fe80000041804 */
[----:B------:R0:W-:Y:S01]  /*22b10*/  STL.64 [R1+0x34a0], R26 ;  /* 0x0034a01a01007387 */ /* 0x0001e20000100a00 */
[----:B------:R-:W3:Y:S02]  /*22b20*/  LDL.LU R24, [R1+0x7f0] ;  /* 0x0007f00001187983 */ /* 0x000ee40000300800 */
[----:B------:R-:W3:Y:S01]  /*22b30*/  LDL.LU R25, [R1+0x7f4] ;  /* 0x0007f40001197983 */ /* 0x000ee20000300800 */
[----:B0-----:R-:W3:Y:S01]  /*22b40*/  LDL.LU R26, [R1+0x7f8] ;  /* 0x0007f800011a7983 */ /* 0x001ee20000300800 */
[----:B------:R-:W3:Y:S11]  /*22b50*/  LDL.LU R27, [R1+0x7fc] ;  /* 0x0007fc00011b7983 */ /* 0x000ef60000300800 */
[----:B------:R-:W-:Y:S03]  /*22b60*/  @!UPT UIADD3 URZ, URZ, URZ, URZ ;  /* 0x0000003f3f3ff290 */ /* 0x000fe6000fffe03f */
[----:B------:R-:W-:Y:S01]  /*22b70*/  STL.64 [R1+0x950], R4 ;  /* 0x0009500401007387 */ /* 0x000fe20000100a00 */
[----:B------:R0:W-:Y:S03]  /*22b80*/  STL.64 [R1+0x958], R6 ;  /* 0x0009580601007387 */ /* 0x0001e60000100a00 */
[----:B0-----:R-:W4:Y:S01]  /*22b90*/  LDL.LU.64 R6, [R1+0x3500] ;  /* 0x0035000001067983 */ /* 0x001f220000300a00 */
[----:B--2---:R-:W-:Y:S02]  /*22ba0*/  IMAD.MOV.U32 R5, RZ, RZ, R14 ;  /* 0x000000ffff057224 */ /* 0x004fe400078e000e */
[----:B------:R-:W2:Y:S01]  /*22bb0*/  LDL.LU.64 R20, [R1+0x34f8] ;  /* 0x0034f80001147983 */ /* 0x000ea20000300a00 */
[----:B---3--:R-:W-:Y:S11]  /*22bc0*/  HMMA.16816.F32.BF16 R24, R16, R14, R24 ;  /* 0x0000000e1018723c */ /* 0x008ff60000041818 */
[----:B------:R-:W-:Y:S11]  /*22bd0*/  @!UPT UIADD3 URZ, URZ, URZ, URZ ;  /* 0x0000003f3f3ff290 */ /* 0x000ff6000fffe03f */
[----:B------:R-:W-:Y:S01]  /*22be0*/  @!UPT UIADD3 URZ, URZ, URZ, URZ ;  /* 0x0000003f3f3ff290 */ /* 0x000fe2000fffe03f */
[----:B------:R-:W-:Y:S01]  /*22bf0*/  STL.64 [R1+0x850], R24 ;  /* 0x0008501801007387 */ /* 0x000fe20000100a00 */
[----:B------:R-:W-:Y:S02]  /*22c00*/  STL.64 [R1+0x858], R26 ;  /* 0x0008581a01007387 */ /* 0x000fe40000100a00 */
[----:B----4-:R0:W-:Y:S02]  /*22c10*/  STL.64 [R1+0x34e8], R6 ;  /* 0x0034e80601007387 */ /* 0x0101e40000100a00 */
[----:B------:R-:W-:Y:S01]  /*22c20*/  STL [R1+0x34e0], R5 ;  /* 0x0034e00501007387 */ /* 0x000fe20000100800 */
[----:B0-----:R-:W3:Y:S01]  /*22c30*/  LDL.64 R6, [R1+0xf8] ;  /* 0x0000f80001067983 */ /* 0x001ee20000100a00 */
[----:B--2---:R-:W-:Y:S02]  /*22c40*/  IMAD.MOV.U32 R26, RZ, RZ, R21 ;  /* 0x000000ffff1a7224 */ /* 0x004fe400078e0015 */
[----:B------:R-:W-:Y:S02]  /*22c50*/  IMAD.MOV.U32 R27, RZ, RZ, R20 ;  /* 0x000000ffff1b7224 */ /* 0x000fe400078e0014 */
[----:B------:R-:W2:Y:S01]  /*22c60*/  LDL.LU R12, [R1+0x7d0] ;  /* 0x0007d000010c7983 */ /* 0x000ea20000300800 */
[----:B------:R-:W2:Y:S01]  /*22c70*/  LDL.LU R13, [R1+0x7d4] ;  /* 0x0007d400010d7983 */ /* 0x000ea20000300800 */
[----:B------:R-:W-:-:S02]  /*22c80*/  IMAD.MOV.U32 R0, RZ, RZ, R15 ;  /* 0x000000ffff007224 */ /* 0x000fc400078e000f */
[----:B------:R-:W2:Y:S02]  /*22c90*/  LDL.LU R14, [R1+0x7d8] ;  /* 0x0007d800010e7983 */ /* 0x000ea40000300800 */
[----:B------:R-:W2:Y:S01]  /*22ca0*/  LDL.LU R15, [R1+0x7dc] ;  /* 0x0007dc00010f7983 */ /* 0x000ea20000300800 */
[----:B------:R0:W-:Y:S01]  /*22cb0*/  STL.64 [R1+0x34c8], R26 ;  /* 0x0034c81a01007387 */ /* 0x0001e20000100a00 */
[----:B------:R-:W-:Y:S02]  /*22cc0*/  IMAD.MOV.U32 R2, RZ, RZ, R22 ;  /* 0x000000ffff027224 */ /* 0x000fe400078e0016 */
[----:B------:R-:W-:Y:S01]  /*22cd0*/  IMAD.MOV.U32 R3, RZ, RZ, R23 ;  /* 0x000000ffff037224 */ /* 0x000fe200078e0017 */
[----:B0-----:R-:W2:Y:S01]  /*22ce0*/  LDL.64 R26, [R1+0xe8] ;  /* 0x0000e800011a7983 */ /* 0x001ea20000100a00 */
[----:B------:R-:W4:Y:S02]  /*22cf0*/  LDL.LU R20, [R1+0x4b0] ;  /* 0x0004b00001147983 */ /* 0x000f240000300800 */
[----:B------:R-:W4:Y:S02]  /*22d00*/  LDL.LU R21, [R1+0x4b4] ;  /* 0x0004b40001157983 */ /* 0x000f240000300800 */
[----:B------:R-:W4:Y:S01]  /*22d10*/  LDL.LU R22, [R1+0x4b8] ;  /* 0x0004b80001167983 */ /* 0x000f220000300800 */
[----:B------:R-:W4:Y:S01]  /*22d20*/  LDL.LU R23, [R1+0x4bc] ;  /* 0x0004bc0001177983 */ /* 0x000f220000300800 */
[C---:B---3--:R-:W-:Y:S01]  /*22d30*/  HMMA.16816.F32.BF16 R8, R16.reuse, R6, R8 ;  /* 0x000000061008723c */ /* 0x048fe20000041808 */
[----:B------:R-:W-:Y:S11]  /*22d40*/  IMAD.MOV.U32 R4, RZ, RZ, R7 ;  /* 0x000000ffff047224 */ /* 0x000ff600078e0007 */
[----:B------:R-:W-:Y:S11]  /*22d50*/  @!UPT UIADD3 URZ, URZ, URZ, URZ ;  /* 0x0000003f3f3ff290 */ /* 0x000ff6000fffe03f */
[----:B------:R0:W-:Y:S01]  /*22d60*/  STL.64 [R1+0x840], R8 ;  /* 0x0008400801007387 */ /* 0x0001e20000100a00 */
[----:B------:R1:W-:Y:S02]  /*22d70*/  STL.64 [R1+0x848], R10 ;  /* 0x0008480a01007387 */ /* 0x0003e40000100a00 */
[----:B0-----:R-:W-:Y:S01]  /*22d80*/  IMAD.MOV.U32 R9, RZ, RZ, R6 ;  /* 0x000000ffff097224 */ /* 0x001fe200078e0006 */
[----:B-1----:R-:W3:Y:S01]  /*22d90*/  LDL.LU.64 R10, [R1+0x34f0] ;  /* 0x0034f000010a7983 */ /* 0x002ee20000300a00 */
[----:B------:R-:W2:Y:S02]  /*22da0*/  LDL.LU.64 R6, [R1+0x34e8] ;  /* 0x0034e80001067983 */ /* 0x000ea40000300a00 */
[----:B------:R-:W3:Y:S01]  /*22db0*/  LDL.LU R5, [R1+0x34e0] ;  /* 0x0034e00001057983 */ /* 0x000ee20000300800 */
[----:B--2---:R-:W-:Y:S01]  /*22dc0*/  STL.64 [R1+0x3468], R6 ;  /* 0x0034680601007387 */ /* 0x004fe20000100a00 */
[----:B---3--:R0:W-:Y:S03]  /*22dd0*/  STL.64 [R1+0x3460], R4 ;  /* 0x0034600401007387 */ /* 0x0081e60000100a00 */
[----:B0-----:R-:W2:Y:S01]  /*22de0*/  LDL.LU R4, [R1+0x470] ;  /* 0x0004700001047983 */ /* 0x001ea20000300800 */
[----:B------:R-:W2:Y:S02]  /*22df0*/  LDL.LU R5, [R1+0x474] ;  /* 0x0004740001057983 */ /* 0x000ea40000300800 */
[----:B------:R-:W3:Y:S02]  /*22e00*/  LDL.LU R6, [R1+0x478] ;  /* 0x0004780001067983 */ /* 0x000ee40000300800 */
[----:B------:R-:W3:Y:S02]  /*22e10*/  LDL.LU R7, [R1+0x47c] ;  /* 0x00047c0001077983 */ /* 0x000ee40000300800 */
[----:B---3--:R-:W-:Y:S01]  /*22e20*/  STL.64 [R1+0x3480], R6 ;  /* 0x0034800601007387 */ /* 0x008fe20000100a00 */
[----:B--2---:R0:W-:Y:S03]  /*22e30*/  STL.64 [R1+0x3478], R4 ;  /* 0x0034780401007387 */ /* 0x0041e60000100a00 */
[----:B0-----:R-:W2:Y:S01]  /*22e40*/  LDL.LU R4, [R1+0x480] ;  /* 0x0004800001047983 */ /* 0x001ea20000300800 */
[----:B------:R-:W2:Y:S02]  /*22e50*/  LDL.LU R5, [R1+0x484] ;  /* 0x0004840001057983 */ /* 0x000ea40000300800 */
[----:B------:R-:W3:Y:S02]  /*22e60*/  LDL.LU R6, [R1+0x488] ;  /* 0x0004880001067983 */ /* 0x000ee40000300800 */
[----:B------:R-:W3:Y:S01]  /*22e70*/  LDL.LU R7, [R1+0x48c] ;  /* 0x00048c0001077983 */ /* 0x000ee20000300800 */
[----:B------:R-:W-:Y:S01]  /*22e80*/  HMMA.16816.F32.BF16 R12, R16, R26, R12 ;  /* 0x0000001a100c723c */ /* 0x000fe2000004180c */
[----:B---3--:R-:W-:Y:S01]  /*22e90*/  STL.64 [R1+0x3498], R6 ;  /* 0x0034980601007387 */ /* 0x008fe20000100a00 */
[----:B--2---:R0:W-:Y:S03]  /*22ea0*/  STL.64 [R1+0x3490], R4 ;  /* 0x0034900401007387 */ /* 0x0041e60000100a00 */
        /* <DEDUP_REMOVED lines=8> */
[----:B------:R-:W2:Y:S02]  /*22f30*/  LDL.LU R6, [R1+0x4a8] ;  /* 0x0004a80001067983 */ /* 0x000ea40000300800 */
[----:B------:R-:W2:Y:S02]  /*22f40*/  LDL.LU R7, [R1+0x4ac] ;  /* 0x0004ac0001077983 */ /* 0x000ea40000300800 */
[----:B------:R-:W-:Y:S01]  /*22f50*/  STL.64 [R1+0x4d0], R12 ;  /* 0x0004d00c01007387 */ /* 0x000fe20000100a00 */
[----:B------:R0:W-:Y:S03]  /*22f60*/  STL.64 [R1+0x4d8], R14 ;  /* 0x0004d80e01007387 */ /* 0x0001e60000100a00 */
[----:B0-----:R-:W4:Y:S01]  /*22f70*/  LDL.LU.64 R14, [R1+0x34d8] ;  /* 0x0034d800010e7983 */ /* 0x001f220000300a00 */
[----:B------:R-:W3:Y:S02]  /*22f80*/  LDL.LU R12, [R1+0x34d0] ;  /* 0x0034d000010c7983 */ /* 0x000ee40000300800 */
[----:B------:R-:W-:-:S02]  /*22f90*/  IMAD.MOV.U32 R13, RZ, RZ, R26 ;  /* 0x000000ffff0d7224 */ /* 0x000fc400078e001a */
[----:B------:R-:W-:Y:S02]  /*22fa0*/  IMAD.MOV.U32 R8, RZ, RZ, R27 ;  /* 0x000000ffff087224 */ /* 0x000fe400078e001b */
[----:B------:R-:W2:Y:S01]  /*22fb0*/  LDL.LU.64 R26, [R1+0x34c8] ;  /* 0x0034c800011a7983 */ /* 0x000ea20000300a00 */
[----:B----4-:R-:W-:Y:S03]  /*22fc0*/  HMMA.16816.F32.BF16 R16, R16, R14, R20 ;  /* 0x0000000e1010723c */ /* 0x010fe60000041814 */
[----:B------:R-:W2:Y:S01]  /*22fd0*/  LDL.LU.64 R22, [R1+0x34c0] ;  /* 0x0034c00001167983 */ /* 0x000ea20000300a00 */
[----:B------:R-:W2:Y:S11]  /*22fe0*/  LDL.LU.64 R20, [R1+0x34b8] ;  /* 0x0034b80001147983 */ /* 0x000eb60000300a00 */
[----:B------:R-:W-:Y:S08]  /*22ff0*/  @!UPT UIADD3 URZ, URZ, URZ, URZ ;  /* 0x0000003f3f3ff290 */ /* 0x000ff0000fffe03f */
[----:B------:R0:W-:Y:S01]  /*23000*/  STL.64 [R1+0x4b0], R16 ;  /* 0x0004b01001007387 */ /* 0x0001e20000100a00 */
[----:B------:R1:W-:Y:S03]  /*23010*/  STL.64 [R1+0x4b8], R18 ;  /* 0x0004b81201007387 */ /* 0x0003e60000100a00 */
[----:B0-----:R-:W4:Y:S01]  /*23020*/  LDL.LU R16, [R1+0x450] ;  /* 0x0004500001107983 */ /* 0x001f220000300800 */
[----:B------:R-:W4:Y:S02]  /*23030*/  LDL.LU R17, [R1+0x454] ;  /* 0x0004540001117983 */ /* 0x000f240000300800 */
[----:B-1----:R-:W4:Y:S02]  /*23040*/  LDL.LU R18, [R1+0x458] ;  /* 0x0004580001127983 */ /* 0x002f240000300800 */
[----:B------:R-:W4:Y:S01]  /*23050*/  LDL.LU R19, [R1+0x45c] ;  /* 0x00045c0001137983 */ /* 0x000f220000300800 */
[----:B------:R-:W-:Y:S01]  /*23060*/  STL.64 [R1+0x3378], R14 ;  /* 0x0033780e01007387 */ /* 0x000fe20000100a00 */
[C---:B--2---:R-:W-:Y:S03]  /*23070*/  HMMA.16816.F32.BF16 R24, R20.reuse, R26, R4 ;  /* 0x0000001a1418723c */ /* 0x044fe60000041804 */
[----:B------:R-:W2:Y:S01]  /*23080*/  LDL.LU.64 R6, [R1+0x34b0] ;  /* 0x0034b00001067983 */ /* 0x000ea20000300a00 */
[----:B------:R-:W2:Y:S11]  /*23090*/  LDL.LU.64 R4, [R1+0x34a8] ;  /* 0x0034a80001047983 */ /* 0x000eb60000300a00 */
[----:B------:R-:W-:Y:S08]  /*230a0*/  @!UPT UIADD3 URZ, URZ, URZ, URZ ;  /* 0x0000003f3f3ff290 */ /* 0x000ff0000fffe03f */
[----:B------:R-:W-:Y:S01]  /*230b0*/  STL.64 [R1+0x4a0], R24 ;  /* 0x0004a01801007387 */ /* 0x000fe20000100a00 */
[----:B------:R0:W-:Y:S03]  /*230c0*/  STL.64 [R1+0x4a8], R26 ;  /* 0x0004a81a01007387 */ /* 0x0001e60000100a00 */
[----:B0-----:R-:W2:Y:S02]  /*230d0*/  LDL.LU.64 R26, [R1+0x34a0] ;  /* 0x0034a000011a7983 */ /* 0x001ea40000300a00 */
[C---:B--2---:R-:W-:Y:S02]  /*230e0*/  HMMA.16816.F32.BF16 R24, R20.reuse, R26, R4 ;  /* 0x0000001a1418723c */ /* 0x044fe40000041804 */
[----:B------:R-:W2:Y:S01]  /*230f0*/  LDL.LU.64 R6, [R1+0x3498] ;  /* 0x0034980001067983 */ /* 0x000ea20000300a00 */
[----:B------:R-:W2:Y:S11]  /*23100*/  LDL.LU.64 R4, [R1+0x3490] ;  /* 0x0034900001047983 */ /* 0x000eb60000300a00 */
[----:B------:R-:W-:Y:S09]  /*23110*/  @!UPT UIADD3 URZ, URZ, URZ, URZ ;  /* 0x0000003f3f3ff290 */ /* 0x000ff2000fffe03f */
        /* <DEDUP_REMOVED lines=10> */
[C---:B--2---:R-:W-:Y:S11]  /*231c0*/  HMMA.16816.F32.BF16 R4, R20.reuse, R26, R4 ;  /* 0x0000001a1404723c */ /* 0x044ff60000041804 */
[----:B------:R-:W-:Y:S11]  /*231d0*/  @!UPT UIADD3 URZ, URZ, URZ, URZ ;  /* 0x0000003f3f3ff290 */ /* 0x000ff6000fffe03f */
[----:B------:R-:W-:Y:S01]  /*231e0*/  @!UPT UIADD3 URZ, URZ, URZ, URZ ;  /* 0x0000003f3f3ff290 */ /* 0x000fe2000fffe03f */
[----:B------:R-:W-:Y:S01]  /*231f0*/  STL.64 [R1+0x470], R4 ;  /* 0x0004700401007387 */ /* 0x000fe20000100a00 */
[----:B------:R0:W-:Y:S03]  /*23200*/  STL.64 [R1+0x478], R6 ;  /* 0x0004780601007387 */ /* 0x0001e60000100a00 */
[----:B0-----:R-:W4:Y:S01]  /*23210*/  LDL.LU.64 R6, [R1+0x3468] ;  /* 0x0034680001067983 */ /* 0x001f220000300a00 */
[----:B------:R-:W2:Y:S02]  /*23220*/  LDL.LU.64 R4, [R1+0x3460] ;  /* 0x0034600001047983 */ /* 0x000ea40000300a00 */
[----:B------:R0:W-:Y:S02]  /*23230*/  STL.64 [R1+0x3350], R26 ;  /* 0x0033501a01007387 */ /* 0x0001e40000100a00 */
[----:B------:R-:W2:Y:S01]  /*23240*/  LDL.LU R24, [R1+0x460] ;  /* 0x0004600001187983 */ /* 0x000ea20000300800 */
[----:B------:R-:W2:Y:S04]  /*23250*/  LDL.LU R25, [R1+0x464] ;  /* 0x0004640001197983 */ /* 0x000ea80000300800 */
[----:B0-----:R-:W2:Y:S01]  /*23260*/  LDL.LU R26, [R1+0x468] ;  /* 0x00046800011a7983 */ /* 0x001ea20000300800 */
[----:B------:R-:W2:Y:S02]  /*23270*/  LDL.LU R27, [R1+0x46c] ;  /* 0x00046c00011b7983 */ /* 0x000ea40000300800 */
[----:B------:R-:W-:Y:S01]  /*23280*/  STL.64 [R1+0x3320], R10 ;  /* 0x0033200a01007387 */ /* 0x000fe20000100a00 */
[C---:B----4-:R-:W-:Y:S08]  /*23290*/  HMMA.16816.F32.BF16 R16, R20.reuse, R6, R16 ;  /* 0x000000061410723c */ /* 0x050ff00000041810 */
[----:B--2---:R-:W-:Y:S11]  /*232a0*/  HMMA.16816.F32.BF16 R24, R20, R10, R24 ;  /* 0x0000000a1418723c */ /* 0x004ff60000041818 */
[----:B------:R-:W-:Y:S11]  /*232b0*/  @!UPT UIADD3 URZ, URZ, URZ, URZ ;  /* 0x0000003f3f3ff290 */ /* 0x000ff6000fffe03f */
[----:B------:R-:W-:Y:S01]  /*232c0*/  @!UPT UIADD3 URZ, URZ, URZ, URZ ;  /* 0x0000003f3f3ff290 */ /* 0x000fe2000fffe03f */
[----:B------:R0:W-:Y:S01]  /*232d0*/  STL.64 [R1+0x460], R24 ;  /* 0x0004601801007387 */ /* 0x0001e20000100a00 */
[----:B------:R1:W-:Y:S03]  /*232e0*/  STL.64 [R1+0x468], R26 ;  /* 0x0004681a01007387 */ /* 0x0003e60000100a00 */
[----:B0-----:R-:W2:Y:S01]  /*232f0*/  LDL.LU R24, [R1+0x430] ;  /* 0x0004300001187983 */ /* 0x001ea20000300800 */
[----:B------:R-:W-:Y:S02]  /*23300*/  STL.64 [R1+0x450], R16 ;  /* 0x0004501001007387 */ /* 0x000fe40000100a00 */
[----:B------:R-:W-:Y:S02]  /*23310*/  STL.64 [R1+0x458], R18 ;  /* 0x0004581201007387 */ /* 0x000fe40000100a00 */
[----:B------:R-:W2:Y:S01]  /*23320*/  LDL.LU R25, [R1+0x434] ;  /* 0x0004340001197983 */ /* 0x000ea20000300800 */
[----:B-1----:R-:W4:Y:S01]  /*23330*/  LDL.LU R26, [R1+0x438] ;  /* 0x00043800011a7983 */ /* 0x002f220000300800 */
[----:B------:R-:W4:Y:S03]  /*23340*/  LDL.LU R27, [R1+0x43c] ;  /* 0x00043c00011b7983 */ /* 0x000f260000300800 */
[----:B----4-:R-:W-:Y:S01]  /*23350*/  STL.64 [R1+0x3370], R26 ;  /* 0x0033701a01007387 */ /* 0x010fe20000100a00 */
[----:B--2---:R0:W-:Y:S03]  /*23360*/  STL.64 [R1+0x3368], R24 ;  /* 0x0033681801007387 */ /* 0x0041e60000100a00 */
[----:B0-----:R-:W2:Y:S01]  /*23370*/  LDL.LU R24, [R1+0x440] ;  /* 0x0004400001187983 */ /* 0x001ea20000300800 */
[----:B------:R-:W2:Y:S02]  /*23380*/  LDL.LU R25, [R1+0x444] ;  /* 0x0004440001197983 */ /* 0x000ea40000300800 */
[----:B------:R-:W4:Y:S02]  /*23390*/  LDL.LU R26, [R1+0x448] ;  /* 0x00044800011a7983 */ /* 0x000f240000300800 */
[----:B------:R-:W4:Y:S02]  /*233a0*/  LDL.LU R27, [R1+0x44c] ;  /* 0x00044c00011b7983 */ /* 0x000f240000300800 */
[----:B------:R-:W-:-:S02]  /*233b0*/  IMAD.MOV.U32 R14, RZ, RZ, R13 ;  /* 0x000000ffff0e7224 */ /* 0x000fc400078e000d */
[----:B------:R-:W-:Y:S01]  /*233c0*/  IMAD.MOV.U32 R15, RZ, RZ, R8 ;  /* 0x000000ffff0f7224 */ /* 0x000fe200078e0008 */
[----:B----4-:R-:W-:Y:S01]  /*233d0*/  STL.64 [R1+0x3388], R26 ;  /* 0x0033881a01007387 */ /* 0x010fe20000100a00 */
[----:B--2---:R0:W-:Y:S02]  /*233e0*/  STL.64 [R1+0x3380], R24 ;  /* 0x0033801801007387 */ /* 0x0041e40000100a00 */
[----:B------:R-:W2:Y:S02]  /*233f0*/  LDL.LU R13, [R1+0x345c] ;  /* 0x00345c00010d7983 */ /* 0x000ea40000300800 */
[----:B------:R-:W4:Y:S01]  /*23400*/  LDL.LU R8, [R1+0x3458] ;  /* 0x0034580001087983 */ /* 0x000f220000300800 */
[----:B------:R1:W-:Y:S04]  /*23410*/  STL.64 [R1+0x3390], R14 ;  /* 0x0033900e01007387 */ /* 0x0003e80000100a00 */
[----:B0-----:R-:W2:Y:S01]  /*23420*/  LDL.LU R24, [R1+0x740] ;  /* 0x0007400001187983 */ /* 0x001ea20000300800 */
[----:B------:R-:W2:Y:S02]  /*23430*/  LDL.LU R25, [R1+0x744] ;  /* 0x0007440001197983 */ /* 0x000ea40000300800 */
[----:B------:R-:W2:Y:S02]  /*23440*/  LDL.LU R26, [R1+0x748] ;  /* 0x00074800011a7983 */ /* 0x000ea40000300800 */
[----:B------:R-:W2:Y:S02]  /*23450*/  LDL.LU R27, [R1+0x74c] ;  /* 0x00074c00011b7983 */ /* 0x000ea40000300800 */
[----:B-1----:R-:W-:-:S02]  /*23460*/  IMAD.MOV.U32 R14, RZ, RZ, R9 ;  /* 0x000000ffff0e7224 */ /* 0x002fc400078e0009 */
[----:B------:R-:W-:Y:S01]  /*23470*/  IMAD.MOV.U32 R15, RZ, RZ, R4 ;  /* 0x000000ffff0f7224 */ /* 0x000fe200078e0004 */
[----:B--2---:R-:W-:Y:S01]  /*23480*/  STL.64 [R1+0x33a0], R26 ;  /* 0x0033a01a01007387 */ /* 0x004fe20000100a00 */
[----:B------:R0:W-:Y:S02]  /*23490*/  STL.64 [R1+0x3398], R24 ;  /* 0x0033981801007387 */ /* 0x0001e40000100a00 */
[----:B------:R-:W2:Y:S02]  /*234a0*/  LDL.LU R9, [R1+0x3454] ;  /* 0x0034540001097983 */ /* 0x000ea40000300800 */
[----:B------:R-:W2:Y:S01]  /*234b0*/  LDL.LU R4, [R1+0x3450] ;  /* 0x0034500001047983 */ /* 0x000ea20000300800 */
        /* <DEDUP_REMOVED lines=17> */
[----:B------:R-:W-:Y:S02]  /*235d0*/  IMAD.MOV.U32 R15, RZ, RZ, R3 ;  /* 0x000000ffff0f7224 */ /* 0x000fe400078e0003 */
[----:B------:R-:W-:Y:S02]  /*235e0*/  IMAD.MOV.U32 R10, RZ, RZ, R13 ;  /* 0x000000ffff0a7224 */ /* 0x000fe400078e000d */
[----:B---3--:R-:W-:Y:S01]  /*235f0*/  IMAD.MOV.U32 R11, RZ, RZ, R12 ;  /* 0x000000ffff0b7224 */ /* 0x008fe200078e000c */
[----:B--2---:R-:W-:Y:S01]  /*23600*/  STL.64 [R1+0x33d0], R26 ;  /* 0x0033d01a01007387 */ /* 0x004fe20000100a00 */
[----:B------:R-:W-:Y:S02]  /*23610*/  STL.64 [R1+0x33c8], R24 ;  /* 0x0033c81801007387 */ /* 0x000fe40000100a00 */
[----:B------:R-:W2:Y:S02]  /*23620*/  LDL.LU R2, [R1+0x3444] ;  /* 0x0034440001027983 */ /* 0x000ea40000300800 */
[----:B------:R-:W3:Y:S01]  /*23630*/  LDL.LU R3, [R1+0x3440] ;  /* 0x0034400001037983 */ /* 0x000ee20000300800 */
[----:B------:R0:W-:Y:S02]  /*23640*/  STL.64 [R1+0x33d8], R14 ;  /* 0x0033d80e01007387 */ /* 0x0001e40000100a00 */
[----:B0-----:R-:W-:-:S02]  /*23650*/  IMAD.MOV.U32 R14, RZ, RZ, R29 ;  /* 0x000000ffff0e7224 */ /* 0x001fc400078e001d */
[----:B------:R-:W-:-:S05]  /*23660*/  IMAD.MOV.U32 R15, RZ, RZ, R28 ;  /* 0x000000ffff0f7224 */ /* 0x000fca00078e001c */
[----:B------:R-:W-:Y:S01]  /*23670*/  STL.64 [R1+0x33f0], R14 ;  /* 0x0033f00e01007387 */ /* 0x000fe20000100a00 */
[----:B------:R-:W2:Y:S02]  /*23680*/  LDL.LU R24, [R1+0x770] ;  /* 0x0007700001187983 */ /* 0x000ea40000300800 */
[----:B------:R-:W2:Y:S02]  /*23690*/  LDL.LU R25, [R1+0x774] ;  /* 0x0007740001197983 */ /* 0x000ea40000300800 */
[----:B------:R-:W2:Y:S01]  /*236a0*/  LDL.LU R26, [R1+0x778] ;  /* 0x00077800011a7983 */ /* 0x000ea20000300800 */
[----:B------:R-:W2:Y:S01]  /*236b0*/  LDL.LU R27, [R1+0x77c] ;  /* 0x00077c00011b7983 */ /* 0x000ea20000300800 */
[----:B------:R0:W-:Y:S02]  /*236c0*/  STL.64 [R1+0x33f8], R10 ;  /* 0x0033f80a01007387 */ /* 0x0001e40000100a00 */
[----:B0-----:R-:W-:Y:S02]  /*236d0*/  IMAD.MOV.U32 R10, RZ, RZ, R9 ;  /* 0x000000ffff0a7224 */ /* 0x001fe400078e0009 */
[----:B----4-:R-:W-:-:S05]  /*236e0*/  IMAD.MOV.U32 R11, RZ, RZ, R8 ;  /* 0x000000ffff0b7224 */ /* 0x010fca00078e0008 */
[----:B------:R0:W-:Y:S01]  /*236f0*/  STL.64 [R1+0x3410], R10 ;  /* 0x0034100a01007387 */ /* 0x0001e20000100a00 */
[----:B------:R-:W4:Y:S02]  /*23700*/  LDL.LU R12, [R1+0x790] ;  /* 0x00079000010c7983 */ /* 0x000f240000300800 */
[----:B------:R-:W4:Y:S02]  /*23710*/  LDL.LU R13, [R1+0x794] ;  /* 0x00079400010d7983 */ /* 0x000f240000300800 */
[----:B------:R-:W2:Y:S01]  /*23720*/  LDL.LU R14, [R1+0x798] ;  /* 0x00079800010e7983 */ /* 0x000ea20000300800 */
[----:B------:R-:W2:Y:S01]  /*23730*/  LDL.LU R15, [R1+0x79c] ;  /* 0x00079c00010f7983 */ /* 0x000ea20000300800 */
[----:B0-----:R-:W-:Y:S02]  /*23740*/  IMAD.MOV.U32 R10, RZ, RZ, R5 ;  /* 0x000000ffff0a7224 */ /* 0x001fe400078e0005 */
[----:B------:R-:W-:-:S05]  /*23750*/  IMAD.MOV.U32 R11, RZ, RZ, R4 ;  /* 0x000000ffff0b7224 */ /* 0x000fca00078e0004 */
[----:B------:R-:W-:Y:S04]  /*23760*/  STL.64 [R1+0x3428], R10 ;  /* 0x0034280a01007387 */ /* 0x000fe80000100a00 */
[----:B---3--:R-:W0:Y:S04]  /*23770*/  LDSM.16.MT88.4 R16, [R3+0x4180] ;  /* 0x004180000310783b */ /* 0x008e280000004200 */
[----:B--2---:R-:W-:Y:S01]  /*23780*/  STL.64 [R1+0x3408], R14 ;  /* 0x0034080e01007387 */ /* 0x004fe20000100a00 */
[----:B----4-:R1:W-:Y:S03]  /*23790*/  STL.64 [R1+0x3400], R12 ;  /* 0x0034000c01007387 */ /* 0x0103e60000100a00 */
[----:B-1----:R-:W2:Y:S01]  /*237a0*/  LDL.LU R12, [R1+0x7a0] ;  /* 0x0007a000010c7983 */ /* 0x002ea20000300800 */
[----:B------:R-:W2:Y:S02]  /*237b0*/  LDL.LU R13, [R1+0x7a4] ;  /* 0x0007a400010d7983 */ /* 0x000ea40000300800 */
[----:B------:R-:W3:Y:S02]  /*237c0*/  LDL.LU R14, [R1+0x7a8] ;  /* 0x0007a800010e7983 */ /* 0x000ee40000300800 */
[----:B------:R-:W3:Y:S02]  /*237d0*/  LDL.LU R15, [R1+0x7ac] ;  /* 0x0007ac00010f7983 */ /* 0x000ee40000300800 */
[----:B---3--:R-:W-:Y:S01]  /*237e0*/  STL.64 [R1+0x3420], R14 ;  /* 0x0034200e01007387 */ /* 0x008fe20000100a00 */
[----:B--2---:R1:W-:Y:S03]  /*237f0*/  STL.64 [R1+0x3418], R12 ;  /* 0x0034180c01007387 */ /* 0x0043e60000100a00 */
        /* <DEDUP_REMOVED lines=8> */
[----:B------:R-:W2:Y:S02]  /*23880*/  LDL.LU R14, [R1+0x7c8] ;  /* 0x0007c800010e7983 */ /* 0x000ea40000300800 */
[----:B------:R-:W2:Y:S01]  /*23890*/  LDL.LU R15, [R1+0x7cc] ;  /* 0x0007cc00010f7983 */ /* 0x000ea20000300800 */
[----:B------:R-:W-:Y:S01]  /*238a0*/  STL.64 [R1+0x33e8], R26 ;  /* 0x0033e81a01007387 */ /* 0x000fe20000100a00 */
[----:B------:R1:W-:Y:S03]  /*238b0*/  STL.64 [R1+0x33e0], R24 ;  /* 0x0033e01801007387 */ /* 0x0003e60000100a00 */
[----:B-1----:R-:W3:Y:S01]  /*238c0*/  LDL.LU R24, [R1+0x780] ;  /* 0x0007800001187983 */ /* 0x002ee20000300800 */
[----:B------:R-:W3:Y:S02]  /*238d0*/  LDL.LU R25, [R1+0x784] ;  /* 0x0007840001197983 */ /* 0x000ee40000300800 */
[----:B------:R-:W3:Y:S02]  /*238e0*/  LDL.LU R26, [R1+0x788] ;  /* 0x00078800011a7983 */ /* 0x000ee40000300800 */
[----:B------:R-:W3:Y:S01]  /*238f0*/  LDL.LU R27, [R1+0x78c] ;  /* 0x00078c00011b7983 */ /* 0x000ee20000300800 */
[----:B------:R1:W-:Y:S04]  /*23900*/  STL.64 [R1+0x3328], R6 ;  /* 0x0033280601007387 */ /* 0x0003e80000100a00 */
[----:B-1----:R-:W4:Y:S04]  /*23910*/  LDL.64 R6, [R1+0x8] ;  /* 0x0000080001067983 */ /* 0x002f280000100a00 */
[----:B----4-:R1:W-:Y:S04]  /*23920*/  STL.64 [R1+0x3330], R6 ;  /* 0x0033300601007387 */ /* 0x0103e80000100a00 */
[----:B-1----:R-:W4:Y:S01]  /*23930*/  LDL.64 R6, [R1+0x18] ;  /* 0x0000180001067983 */ /* 0x002f220000100a00 */
[----:B------:R-:W-:-:S02]  /*23940*/  IMAD.MOV.U32 R10, RZ, RZ, R2 ;  /* 0x000000ffff0a7224 */ /* 0x000fc400078e0002 */
[----:B------:R-:W-:Y:S01]  /*23950*/  IMAD.MOV.U32 R11, RZ, RZ, R0 ;  /* 0x000000ffff0b7224 */ /* 0x000fe200078e0000 */
[----:B----4-:R1:W-:Y:S04]  /*23960*/  STL.64 [R1+0x3348], R6 ;  /* 0x0033480601007387 */ /* 0x0103e80000100a00 */
[----:B-1----:R-:W4:Y:S01]  /*23970*/  LDL.64 R6, [R1+0x28] ;  /* 0x0000280001067983 */ /* 0x002f220000100a00 */
[----:B0-----:R0:W-:Y:S02]  /*23980*/  STL [R1+0x3274], R16 ;  /* 0x0032741001007387 */ /* 0x0011e40000100800 */
[----:B------:R1:W-:Y:S02]  /*23990*/  STL [R1+0x3270], R17 ;  /* 0x0032701101007387 */ /* 0x0003e40000100800 */
[----:B------:R2:W-:Y:S01]  /*239a0*/  STL [R1+0x326c], R18 ;  /* 0x00326c1201007387 */ /* 0x0005e20000100800 */
[----:B------:R3:W-:Y:S04]  /*239b0*/  STL [R1+0x3268], R19 ;  /* 0x0032681301007387 */ /* 0x0007e80000100800 */
[----:B0-----:R-:W4:Y:S01]  /*239c0*/  LDL.LU R16, [R1+0x410] ;  /* 0x0004100001107983 */ /* 0x001f220000300800 */
[----:B-1----:R-:W4:Y:S02]  /*239d0*/  LDL.LU R17, [R1+0x414] ;  /* 0x0004140001117983 */ /* 0x002f240000300800 */
[----:B--2---:R-:W2:Y:S02]  /*239e0*/  LDL.LU R18, [R1+0x418] ;  /* 0x0004180001127983 */ /* 0x004ea40000300800 */
[----:B---3--:R-:W2:Y:S01]  /*239f0*/  LDL.LU R19, [R1+0x41c] ;  /* 0x00041c0001137983 */ /* 0x008ea20000300800 */
[C---:B------:R-:W-:Y:S01]  /*23a00*/  HMMA.16816.F32.BF16 R8, R20.reuse, R10, R12 ;  /* 0x0000000a1408723c */ /* 0x040fe2000004180c */
[----:B--2---:R-:W-:Y:S01]  /*23a10*/  STL.64 [R1+0x3340], R18 ;  /* 0x0033401201007387 */ /* 0x004fe20000100a00 */
[----:B----4-:R0:W-:Y:S03]  /*23a20*/  STL.64 [R1+0x3338], R16 ;  /* 0x0033381001007387 */ /* 0x0101e60000100a00 */
[----:B0-----:R-:W2:Y:S01]  /*23a30*/  LDL.LU R16, [R1+0x420] ;  /* 0x0004200001107983 */ /* 0x001ea20000300800 */
[----:B------:R-:W2:Y:S02]  /*23a40*/  LDL.LU R17, [R1+0x424] ;  /* 0x0004240001117983 */ /* 0x000ea40000300800 */
[----:B------:R-:W2:Y:S02]  /*23a50*/  LDL.LU R18, [R1+0x428] ;  /* 0x0004280001127983 */ /* 0x000ea40000300800 */
[----:B------:R-:W2:Y:S01]  /*23a60*/  LDL.LU R19, [R1+0x42c] ;  /* 0x00042c0001137983 */ /* 0x000ea20000300800 */
[----:B------:R-:W3:Y:S01]  /*23a70*/  LDL.LU.64 R14, [R1+0x3438] ;  /* 0x00343800010e7983 */ /* 0x000ee20000300a00 */
[----:B------:R-:W3:Y:S11]  /*23a80*/  LDL.LU.64 R12, [R1+0x3430] ;  /* 0x00343000010c7983 */ /* 0x000ef60000300a00 */
[----:B------:R-:W-:Y:S02]  /*23a90*/  STL.64 [R1+0x830], R8 ;  /* 0x0008300801007387 */ /* 0x000fe40000100a00 */
[----:B------:R0:W-:Y:S02]  /*23aa0*/  STL.64 [R1+0x838], R10 ;  /* 0x0008380a01007387 */ /* 0x0001e40000100a00 */
[----:B0-----:R-:W3:Y:S02]  /*23ab0*/  LDL.LU.64 R10, [R1+0x3428] ;  /* 0x00342800010a7983 */ /* 0x001ee40000300a00 */
[C---:B---3--:R-:W-:Y:S02]  /*23ac0*/  HMMA.16816.F32.BF16 R8, R20.reuse, R10, R12 ;  /* 0x0000000a1408723c */ /* 0x048fe4000004180c */
[----:B------:R-:W3:Y:S01]  /*23ad0*/  LDL.LU.64 R14, [R1+0x3420] ;  /* 0x00342000010e7983 */ /* 0x000ee20000300a00 */
[----:B------:R-:W3:Y:S11]  /*23ae0*/  LDL.LU.64 R12, [R1+0x3418] ;  /* 0x00341800010c7983 */ /* 0x000ef60000300a00 */
[----:B------:R-:W-:Y:S09]  /*23af0*/  @!UPT UIADD3 URZ, URZ, URZ, URZ ;  /* 0x0000003f3f3ff290 */ /* 0x000ff2000fffe03f */
[----:B------:R-:W-:Y:S01]  /*23b00*/  STL.64 [R1+0x820], R8 ;  /* 0x0008200801007387 */ /* 0x000fe20000100a00 */
        /* <DEDUP_REMOVED lines=10> */
[----:B------:R-:W3:Y:S11]  /*23bb0*/  LDL.LU.64 R14, [R1+0x33f0] ;  /* 0x0033f000010e7983 */ /* 0x000ef60000300a00 */
[----:B------:R-:W-:Y:S10]  /*23bc0*/  @!UPT UIADD3 URZ, URZ, URZ, URZ ;  /* 0x0000003f3f3ff290 */ /* 0x000ff4000fffe03f */
[----:B------:R0:W-:Y:S01]  /*23bd0*/  STL.64 [R1+0x800], R8 ;  /* 0x0008000801007387 */ /* 0x0001e20000100a00 */
[----:B------:R1:W-:Y:S03]  /*23be0*/  STL.64 [R1+0x808], R10 ;  /* 0x0008080a01007387 */ /* 0x0003e60000100a00 */
[----:B0-----:R-:W4:Y:S01]  /*23bf0*/  LDL.LU R8, [R1+0x400] ;  /* 0x0004000001087983 */ /* 0x001f220000300800 */
[----:B------:R-:W4:Y:S02]  /*23c00*/  LDL.LU R9, [R1+0x404] ;  /* 0x0004040001097983 */ /* 0x000f240000300800 */
[----:B-1----:R-:W4:Y:S02]  /*23c10*/  LDL.LU R10, [R1+0x408] ;  /* 0x00040800010a7983 */ /* 0x002f240000300800 */
[----:B------:R-:W4:Y:S01]  /*23c20*/  LDL.LU R11, [R1+0x40c] ;  /* 0x00040c00010b7983 */ /* 0x000f220000300800 */
[C---:B---3--:R-:W-:Y:S01]  /*23c30*/  HMMA.16816.F32.BF16 R12, R20.reuse, R14, R24 ;  /* 0x0000000e140c723c */ /* 0x048fe20000041818 */
[----:B------:R-:W3:Y:S01]  /*23c40*/  LDL.LU.64 R26, [R1+0x33e8] ;  /* 0x0033e800011a7983 */ /* 0x000ee20000300a00 */
[----:B------:R-:W3:Y:S11]  /*23c50*/  LDL.LU.64 R24, [R1+0x33e0] ;  /* 0x0033e00001187983 */ /* 0x000ef60000300a00 */
[----:B------:R-:W-:Y:S10]  /*23c60*/  @!UPT UIADD3 URZ, URZ, URZ, URZ ;  /* 0x0000003f3f3ff290 */ /* 0x000ff4000fffe03f */
        /* <DEDUP_REMOVED lines=31> */
[----:B---3--:R-:W-:Y:S02]  /*23e60*/  HMMA.16816.F32.BF16 R20, R20, R14, R24 ;  /* 0x0000000e1414723c */ /* 0x008fe40000041818 */
[----:B------:R-:W3:Y:S01]  /*23e70*/  LDL.LU.64 R26, [R1+0x3370] ;  /* 0x00337000011a7983 */ /* 0x000ee20000300a00 */
[----:B------:R-:W3:Y:S02]  /*23e80*/  LDL.LU.64 R24, [R1+0x3368] ;  /* 0x0033680001187983 */ /* 0x000ee40000300a00 */
[----:B------:R-:W-:-:S02]  /*23e90*/  IMAD.MOV.U32 R2, RZ, RZ, R14 ;  /* 0x000000ffff027224 */ /* 0x000fc400078e000e */
[----:B------:R-:W-:Y:S11]  /*23ea0*/  IMAD.MOV.U32 R0, RZ, RZ, R15 ;  /* 0x000000ffff007224 */ /* 0x000ff600078e000f */
[----:B------:R-:W-:Y:S05]  /*23eb0*/  @!UPT UIADD3 URZ, URZ, URZ, URZ ;  /* 0x0000003f3f3ff290 */ /* 0x000fea000fffe03f */
[----:B------:R0:W-:Y:S01]  /*23ec0*/  STL.64 [R1+0x440], R20 ;  /* 0x0004401401007387 */ /* 0x0001e20000100a00 */
[----:B------:R1:W-:Y:S02]  /*23ed0*/  STL.64 [R1+0x448], R22 ;  /* 0x0004481601007387 */ /* 0x0003e40000100a00 */
[----:B------:R-:W3:Y:S02]  /*23ee0*/  LDL.LU.64 R14, [R1+0x3360] ;  /* 0x00336000010e7983 */ /* 0x000ee40000300a00 */
[----:B------:R-:W3:Y:S01]  /*23ef0*/  LDL.LU.64 R12, [R1+0x3358] ;  /* 0x00335800010c7983 */ /* 0x000ee20000300a00 */
[----:B0-----:R-:W2:Y:S01]  /*23f00*/  LDL.LU R20, [R1+0x3e0] ;  /* 0x0003e00001147983 */ /* 0x001ea20000300800 */
[----:B------:R-:W2:Y:S02]  /*23f10*/  LDL.LU R21, [R1+0x3e4] ;  /* 0x0003e40001157983 */ /* 0x000ea40000300800 */
[----:B-1----:R-:W2:Y:S02]  /*23f20*/  LDL.LU R22, [R1+0x3e8] ;  /* 0x0003e80001167983 */ /* 0x002ea40000300800 */
[----:B------:R-:W2:Y:S01]  /*23f30*/  LDL.LU R23, [R1+0x3ec] ;  /* 0x0003ec0001177983 */ /* 0x000ea20000300800 */
[C---:B---3--:R-:W-:Y:S11]  /*23f40*/  HMMA.16816.F32.BF16 R24, R12.reuse, R6, R24 ;  /* 0x000000060c18723c */ /* 0x048ff60000041818 */
[----:B------:R-:W-:Y:S11]  /*23f50*/  @!UPT UIADD3 URZ, URZ, URZ, URZ ;  /* 0x0000003f3f3ff290 */ /* 0x000ff6000fffe03f */
[----:B------:R-:W-:Y:S01]  /*23f60*/  @!UPT UIADD3 URZ, URZ, URZ, URZ ;  /* 0x0000003f3f3ff290 */ /* 0x000fe2000fffe03f */
[----:B------:R0:W-:Y:S01]  /*23f70*/  STL.64 [R1+0x430], R24 ;  /* 0x0004301801007387 */ /* 0x0001e20000100a00 */
[----:B------:R1:W-:Y:S02]  /*23f80*/  STL.64 [R1+0x438], R26 ;  /* 0x0004381a01007387 */ /* 0x0003e40000100a00 */
[----:B0-----:R-:W-:Y:S01]  /*23f90*/  IMAD.MOV.U32 R25, RZ, RZ, R6 ;  /* 0x000000ffff197224 */ /* 0x001fe200078e0006 */
[----:B-1----:R-:W4:Y:S01]  /*23fa0*/  LDL.LU.64 R26, [R1+0x3350] ;  /* 0x00335000011a7983 */ /* 0x002f220000300a00 */
[----:B------:R-:W-:Y:S02]  /*23fb0*/  IMAD.MOV.U32 R24, RZ, RZ, R7 ;  /* 0x000000ffff187224 */ /* 0x000fe400078e0007 */
[----:B------:R-:W2:Y:S03]  /*23fc0*/  LDL.LU.64 R6, [R1+0x3348] ;  /* 0x0033480001067983 */ /* 0x000ea60000300a00 */
[----:B------:R-:W-:Y:S01]  /*23fd0*/  STL [R1+0x327c], R24 ;  /* 0x00327c1801007387 */ /* 0x000fe20000100800 */
[----:B------:R-:W-:Y:S01]  /*23fe0*/  STL [R1+0x3278], R25 ;  /* 0x0032781901007387 */ /* 0x000fe20000100800 */
[----:B--2---:R-:W-:Y:S01]  /*23ff0*/  HMMA.16816.F32.BF16 R16, R12, R6, R16 ;  /* 0x000000060c10723c */ /* 0x004fe20000041810 */
[----:B------:R-:W-:-:S02]  /*24000*/  IMAD.MOV.U32 R29, RZ, RZ, R6 ;  /* 0x000000ffff1d7224 */ /* 0x000fc400078e0006 */
[----:B------:R-:W-:Y:S11]  /*24010*/  IMAD.MOV.U32 R28, RZ, RZ, R7 ;  /* 0x000000ffff1c7224 */ /* 0x000ff600078e0007 */
[----:B------:R-:W-:Y:S09]  /*24020*/  @!UPT UIADD3 URZ, URZ, URZ, URZ ;  /* 0x0000003f3f3ff290 */ /* 0x000ff2000fffe03f */
[----:B------:R-:W-:Y:S01]  /*24030*/  STL.64 [R1+0x420], R16 ;  /* 0x0004201001007387 */ /* 0x000fe20000100a00 */
[----:B------:R0:W-:Y:S03]  /*24040*/  STL.64 [R1+0x428], R18 ;  /* 0x0004281201007387 */ /* 0x0001e60000100a00 */
[----:B0-----:R-:W2:Y:S01]  /*24050*/  LDL.LU.64 R18, [R1+0x3340] ;  /* 0x0033400001127983 */ /* 0x001ea20000300a00 */
[----:B------:R-:W2:Y:S02]  /*24060*/  LDL.LU.64 R16, [R1+0x3338] ;  /* 0x0033380001107983 */ /* 0x000ea40000300a00 */
[----:B------:R-:W2:Y:S01]  /*24070*/  LDL.LU.64 R6, [R1+0x3330] ;  /* 0x0033300001067983 */ /* 0x000ea20000300a00 */
[C---:B----4-:R-:W-:Y:S01]  /*24080*/  HMMA.16816.F32.BF16 R8, R12.reuse, R26, R8 ;  /* 0x0000001a0c08723c */ /* 0x050fe20000041808 */
[----:B------:R-:W-:Y:S01]  /*24090*/  STL [R1+0x3284], R28 ;  /* 0x0032841c01007387 */ /* 0x000fe20000100800 */
[----:B------:R-:W-:Y:S06]  /*240a0*/  STL [R1+0x3280], R29 ;  /* 0x0032801d01007387 */ /* 0x000fec0000100800 */
[C---:B--2---:R-:W-:Y:S11]  /*240b0*/  HMMA.16816.F32.BF16 R16, R12.reuse, R6, R16 ;  /* 0x000000060c10723c */ /* 0x044ff60000041810 */
[----:B------:R-:W-:Y:S11]  /*240c0*/  @!UPT UIADD3 URZ, URZ, URZ, URZ ;  /* 0x0000003f3f3ff290 */ /* 0x000ff6000fffe03f */
[----:B------:R-:W-:Y:S01]  /*240d0*/  @!UPT UIADD3 URZ, URZ, URZ, URZ ;  /* 0x0000003f3f3ff290 */ /* 0x000fe2000fffe03f */
[----:B------:R-:W-:Y:S01]  /*240e0*/  STL.64 [R1+0x410], R16 ;  /* 0x0004101001007387 */ /* 0x000fe20000100a00 */
[----:B------:R0:W-:Y:S02]  /*240f0*/  STL.64 [R1+0x418], R18 ;  /* 0x0004181201007387 */ /* 0x0001e40000100a00 */
[----:B0-----:R-:W-:Y:S02]  /*24100*/  IMAD.MOV.U32 R18, RZ, RZ, R6 ;  /* 0x000000ffff127224 */ /* 0x001fe400078e0006 */
[----:B------:R-:W-:Y:S02]  /*24110*/  IMAD.MOV.U32 R19, RZ, RZ, R7 ;  /* 0x000000ffff137224 */ /* 0x000fe400078e0007 */
[----:B------:R-:W2:Y:S03]  /*24120*/  LDL.LU.64 R6, [R1+0x3328] ;  /* 0x0033280001067983 */ /* 0x000ea60000300a00 */
[----:B------:R0:W-:Y:S02]  /*24130*/  STL.64 [R1+0x3318], R18 ;  /* 0x0033181201007387 */ /* 0x0001e40000100a00 */
[----:B------:R-:W3:Y:S02]  /*24140*/  LDL.LU R16, [R1+0x3f0] ;  /* 0x0003f00001107983 */ /* 0x000ee40000300800 */
[----:B------:R-:W3:Y:S01]  /*24150*/  LDL.LU R17, [R1+0x3f4] ;  /* 0x0003f40001117983 */ /* 0x000ee20000300800 */
[----:B0-----:R-:W3:Y:S01]  /*24160*/  LDL.LU R18, [R1+0x3f8] ;  /* 0x0003f80001127983 */ /* 0x001ee20000300800 */
[----:B------:R-:W3:Y:S02]  /*24170*/  LDL.LU R19, [R1+0x3fc] ;  /* 0x0003fc0001137983 */ /* 0x000ee40000300800 */
[----:B------:R-:W-:Y:S02]  /*24180*/  STL.64 [R1+0x400], R8 ;  /* 0x0004000801007387 */ /* 0x000fe40000100a00 */
[----:B------:R0:W-:Y:S02]  /*24190*/  STL.64 [R1+0x408], R10 ;  /* 0x0004080a01007387 */ /* 0x0001e40000100a00 */
[----:B0-----:R-:W3:Y:S01]  /*241a0*/  LDL.LU.64 R10, [R1+0x3320] ;  /* 0x00332000010a7983 */ /* 0x001ee20000300a00 */
[----:B------:R0:W-:Y:S02]  /*241b0*/  STL.64 [R1+0x3220], R26 ;  /* 0x0032201a01007387 */ /* 0x0001e40000100a00 */
[----:B------:R-:W4:Y:S02]  /*241c0*/  LDL.LU R24, [R1+0x730] ;  /* 0x0007300001187983 */ /* 0x000f240000300800 */
[----:B------:R-:W4:Y:S01]  /*241d0*/  LDL.LU R25, [R1+0x734] ;  /* 0x0007340001197983 */ /* 0x000f220000300800 */
[----:B0-----:R-:W4:Y:S01]  /*241e0*/  LDL.LU R26, [R1+0x738] ;  /* 0x00073800011a7983 */ /* 0x001f220000300800 */
[----:B------:R-:W4:Y:S01]  /*241f0*/  LDL.LU R27, [R1+0x73c] ;  /* 0x00073c00011b7983 */ /* 0x000f220000300800 */
[C---:B---3--:R-:W-:Y:S02]  /*24200*/  HMMA.16816.F32.BF16 R16, R12.reuse, R10, R16 ;  /* 0x0000000a0c10723c */ /* 0x048fe40000041810 */
[----:B------:R2:W-:Y:S06]  /*24210*/  STL.64 [R1+0x32b8], R10 ;  /* 0x0032b80a01007387 */ /* 0x0005ec0000100a00 */
[----:B--2---:R-:W-:Y:S01]  /*24220*/  HMMA.16816.F32.BF16 R8, R12, R6, R20 ;  /* 0x000000060c08723c */ /* 0x004fe20000041814 */
[----:B------:R-:W0:Y:S11]  /*24230*/  LDSM.16.MT88.4 R20, [R3+0x4200] ;  /* 0x004200000314783b */ /* 0x000e360000004200 */
[----:B------:R-:W-:Y:S03]  /*24240*/  @!UPT UIADD3 URZ, URZ, URZ, URZ ;  /* 0x0000003f3f3ff290 */ /* 0x000fe6000fffe03f */
[----:B------:R1:W-:Y:S01]  /*24250*/  STL.64 [R1+0x3f0], R16 ;  /* 0x0003f01001007387 */ /* 0x0003e20000100a00 */
[----:B------:R2:W-:Y:S03]  /*24260*/  STL.64 [R1+0x3f8], R18 ;  /* 0x0003f81201007387 */ /* 0x0005e60000100a00 */
[----:B-1----:R-:W3:Y:S04]  /*24270*/  LDL.LU R16, [R1+0x720] ;  /* 0x0007200001107983 */ /* 0x002ee80000300800 */
[----:B------:R-:W-:Y:S02]  /*24280*/  STL.64 [R1+0x3e0], R8 ;  /* 0x0003e00801007387 */ /* 0x000fe40000100a00 */
[----:B------:R1:W-:Y:S02]  /*24290*/  STL.64 [R1+0x3e8], R10 ;  /* 0x0003e80a01007387 */ /* 0x0003e40000100a00 */
[----:B------:R-:W3:Y:S01]  /*242a0*/  LDL.LU R17, [R1+0x724] ;  /* 0x0007240001117983 */ /* 0x000ee20000300800 */
[----:B--2---:R-:W3:Y:S01]  /*242b0*/  LDL.LU R18, [R1+0x728] ;  /* 0x0007280001127983 */ /* 0x004ee20000300800 */
[----:B------:R-:W3:Y:S03]  /*242c0*/  LDL.LU R19, [R1+0x72c] ;  /* 0x00072c0001137983 */ /* 0x000ee60000300800 */
[----:B-1----:R-:W3:Y:S01]  /*242d0*/  LDL.64 R10, [R1+0x158] ;  /* 0x00015800010a7983 */ /* 0x002ee20000100a00 */
[----:B------:R1:W-:Y:S03]  /*242e0*/  STL.64 [R1+0x32d0], R6 ;  /* 0x0032d00601007387 */ /* 0x0003e60000100a00 */
[----:B-1----:R-:W4:Y:S01]  /*242f0*/  LDL.64 R6, [R1+0x38] ;  /* 0x0000380001067983 */ /* 0x002f220000100a00 */
[----:B0-----:R0:W-:Y:S02]  /*24300*/  STL.64 [R1+0x3140], R22 ;  /* 0x0031401601007387 */ /* 0x0011e40000100a00 */
[----:B------:R-:W-:Y:S02]  /*24310*/  STL.64 [R1+0x3138], R20 ;  /* 0x0031381401007387 */ /* 0x000fe40000100a00 */
[----:B0-----:R-:W-:-:S02]  /*24320*/  IMAD.MOV.U32 R22, RZ, RZ, R2 ;  /* 0x000000ffff167224 */ /* 0x001fc400078e0002 */
[----:B------:R-:W-:-:S05]  /*24330*/  IMAD.MOV.U32 R23, RZ, RZ, R0 ;  /* 0x000000ffff177224 */ /* 0x000fca00078e0000 */
[----:B------:R4:W-:Y:S02]  /*24340*/  STL.64 [R1+0x32f8], R22 ;  /* 0x0032f81601007387 */ /* 0x0009e40000100a00 */
[C---:B----4-:R-:W-:Y:S07]  /*24350*/  HMMA.16816.F32.BF16 R20, R12.reuse, R6, R24 ;  /* 0x000000060c14723c */ /* 0x050fee0000041818 */
[----:B------:R-:W-:Y:S02]  /*24360*/  IMAD.MOV.U32 R27, RZ, RZ, R6 ;  /* 0x000000ffff1b7224 */ /* 0x000fe400078e0006 */
[----:B------:R-:W-:Y:S11]  /*24370*/  IMAD.MOV.U32 R26, RZ, RZ, R7 ;  /* 0x000000ffff1a7224 */ /* 0x000ff600078e0007 */
[----:B------:R-:W-:Y:S03]  /*24380*/  @!UPT UIADD3 URZ, URZ, URZ, URZ ;  /* 0x0000003f3f3ff290 */ /* 0x000fe6000fffe03f */
[----:B------:R0:W-:Y:S01]  /*24390*/  STL.64 [R1+0x7a0], R20 ;  /* 0x0007a01401007387 */ /* 0x0001e20000100a00 */
[----:B------:R1:W-:Y:S02]  /*243a0*/  STL.64 [R1+0x7a8], R22 ;  /* 0x0007a81601007387 */ /* 0x0003e40000100a00 */
[----:B------:R2:W-:Y:S02]  /*243b0*/  STL.64 [R1+0x3310], R26 ;  /* 0x0033101a01007387 */ /* 0x0005e40000100a00 */
[----:B------:R-:W4:Y:S01]  /*243c0*/  LDL.LU R4, [R1+0x6e0] ;  /* 0x0006e00001047983 */ /* 0x000f220000300800 */
[----:B------:R-:W4:Y:S01]  /*243d0*/  LDL.LU R5, [R1+0x6e4] ;  /* 0x0006e40001057983 */ /* 0x000f220000300800 */
[----:B------:R-:W4:Y:S02]  /*243e0*/  LDL.LU R6, [R1+0x6e8] ;  /* 0x0006e80001067983 */ /* 0x000f240000300800 */
[----:B------:R-:W4:Y:S01]  /*243f0*/  LDL.LU R7, [R1+0x6ec] ;  /* 0x0006ec0001077983 */ /* 0x000f220000300800 */
[----:B0-----:R-:W4:Y:S01]  /*24400*/  LDL.LU R20, [R1+0x700] ;  /* 0x0007000001147983 */ /* 0x001f220000300800 */
[----:B------:R-:W4:Y:S02]  /*24410*/  LDL.LU R21, [R1+0x704] ;  /* 0x0007040001157983 */ /* 0x000f240000300800 */
[----:B-1----:R-:W4:Y:S02]  /*24420*/  LDL.LU R22, [R1+0x708] ;  /* 0x0007080001167983 */ /* 0x002f240000300800 */
[----:B------:R-:W4:Y:S01]  /*24430*/  LDL.LU R23, [R1+0x70c] ;  /* 0x00070c0001177983 */ /* 0x000f220000300800 */
[----:B------:R-:W4:Y:S01]  /*24440*/  LDL.LU R24, [R1+0x710] ;  /* 0x0007100001187983 */ /* 0x000f220000300800 */
[----:B------:R-:W4:Y:S02]  /*24450*/  LDL.LU R25, [R1+0x714] ;  /* 0x0007140001197983 */ /* 0x000f240000300800 */
[----:B--2---:R-:W2:Y:S02]  /*24460*/  LDL.LU R26, [R1+0x718] ;  /* 0x00071800011a7983 */ /* 0x004ea40000300800 */
[----:B------:R-:W2:Y:S01]  /*24470*/  LDL.LU R27, [R1+0x71c] ;  /* 0x00071c00011b7983 */ /* 0x000ea20000300800 */
[----:B---3--:R-:W-:Y:S01]  /*24480*/  HMMA.16816.F32.BF16 R16, R12, R10, R16 ;  /* 0x0000000a0c10723c */ /* 0x008fe20000041810 */
[----:B----4-:R0:W-:Y:S01]  /*24490*/  STL.64 [R1+0x3308], R22 ;  /* 0x0033081601007387 */ /* 0x0101e20000100a00 */
[----:B------:R-:W-:Y:S03]  /*244a0*/  STL.64 [R1+0x3300], R20 ;  /* 0x0033001401007387 */ /* 0x000fe60000100a00 */
[----:B0-----:R-:W2:Y:S01]  /*244b0*/  LDL.64 R22, [R1+0x148] ;  /* 0x0001480001167983 */ /* 0x001ea20000100a00 */
[----:B------:R0:W-:Y:S02]  /*244c0*/  STL.64 [R1+0x32e0], R6 ;  /* 0x0032e00601007387 */ /* 0x0001e40000100a00 */
[----:B------:R-:W-:Y:S01]  /*244d0*/  STL.64 [R1+0x32d8], R4 ;  /* 0x0032d80401007387 */ /* 0x000fe20000100a00 */
[----:B0-----:R-:W3:Y:S04]  /*244e0*/  LDL.64 R6, [R1+0x128] ;  /* 0x0001280001067983 */ /* 0x001ee80000100a00 */
[----:B---3--:R0:W-:Y:S04]  /*244f0*/  STL.64 [R1+0x32f0], R6 ;  /* 0x0032f00601007387 */ /* 0x0081e80000100a00 */
[----:B0-----:R-:W3:Y:S06]  /*24500*/  LDL.64 R6, [R1+0x138] ;  /* 0x0001380001067983 */ /* 0x001eec0000100a00 */
[----:B------:R-:W-:Y:S02]  /*24510*/  STL.64 [R1+0x790], R16 ;  /* 0x0007901001007387 */ /* 0x000fe40000100a00 */
[----:B------:R0:W-:Y:S02]  /*24520*/  STL.64 [R1+0x798], R18 ;  /* 0x0007981201007387 */ /* 0x0001e40000100a00 */
[----:B0-----:R-:W4:Y:S01]  /*24530*/  LDL.LU.64 R18, [R1+0x3318] ;  /* 0x0033180001127983 */ /* 0x001f220000300a00 */
[----:B------:R-:W2:Y:S02]  /*24540*/  LDL.LU R8, [R1+0x6d0] ;  /* 0x0006d00001087983 */ /* 0x000ea40000300800 */
[----:B------:R-:W-:-:S02]  /*24550*/  IMAD.MOV.U32 R16, RZ, RZ, R10 ;  /* 0x000000ffff107224 */ /* 0x000fc400078e000a */
[----:B------:R-:W2:Y:S02]  /*24560*/  LDL.LU R9, [R1+0x6d4] ;  /* 0x0006d40001097983 */ /* 0x000ea40000300800 */
[----:B------:R-:W-:Y:S01]  /*24570*/  IMAD.MOV.U32 R17, RZ, RZ, R11 ;  /* 0x000000ffff117224 */ /* 0x000fe200078e000b */
[----:B------:R-:W2:Y:S01]  /*24580*/  LDL.LU R10, [R1+0x6d8] ;  /* 0x0006d800010a7983 */ /* 0x000ea20000300800 */
[----:B------:R-:W2:Y:S03]  /*24590*/  LDL.LU R11, [R1+0x6dc] ;  /* 0x0006dc00010b7983 */ /* 0x000ea60000300800 */
[----:B--2---:R0:W-:Y:S01]  /*245a0*/  STL.64 [R1+0x32c8], R10 ;  /* 0x0032c80a01007387 */ /* 0x0041e20000100a00 */
[----:B------:R1:W-:Y:S03]  /*245b0*/  STL.64 [R1+0x32c0], R8 ;  /* 0x0032c00801007387 */ /* 0x0003e60000100a00 */
[----:B0-----:R-:W2:Y:S04]  /*245c0*/  LDL.64 R10, [R1+0x118] ;  /* 0x00011800010a7983 */ /* 0x001ea80000100a00 */
[----:B--2---:R0:W-:Y:S01]  /*245d0*/  STL.64 [R1+0x32e8], R10 ;  /* 0x0032e80a01007387 */ /* 0x0041e20000100a00 */
[----:B-1----:R-:W2:Y:S02]  /*245e0*/  LDL.LU R8, [R1+0x6f0] ;  /* 0x0006f00001087983 */ /* 0x002ea40000300800 */
[----:B------:R-:W2:Y:S01]  /*245f0*/  LDL.LU R9, [R1+0x6f4] ;  /* 0x0006f40001097983 */ /* 0x000ea20000300800 */
[----:B0-----:R-:W2:Y:S01]  /*24600*/  LDL.LU R10, [R1+0x6f8] ;  /* 0x0006f800010a7983 */ /* 0x001ea20000300800 */
[----:B------:R-:W2:Y:S02]  /*24610*/  LDL.LU R11, [R1+0x6fc] ;  /* 0x0006fc00010b7983 */ /* 0x000ea40000300800 */
[----:B----4-:R0:W-:Y:S02]  /*24620*/  STL.64 [R1+0x3290], R18 ;  /* 0x0032901201007387 */ /* 0x0101e40000100a00 */
[----:B------:R-:W-:Y:S01]  /*24630*/  STL.64 [R1+0x3288], R16 ;  /* 0x0032881001007387 */ /* 0x000fe20000100a00 */
[----:B0-----:R-:W4:Y:S01]  /*24640*/  LDL.64 R18, [R1+0xe8] ;  /* 0x0000e80001127983 */ /* 0x001f220000100a00 */
[----:B------:R-:W-:Y:S03]  /*24650*/  HMMA.16816.F32.BF16 R24, R12, R22, R24 ;  /* 0x000000160c18723c */ /* 0x000fe60000041818 */
[----:B----4-:R0:W-:Y:S04]  /*24660*/  STL.64 [R1+0x32a8], R18 ;  /* 0x0032a81201007387 */ /* 0x0101e80000100a00 */
[----:B0-----:R-:W4:Y:S04]  /*24670*/  LDL.64 R18, [R1+0xf8] ;  /* 0x0000f80001127983 */ /* 0x001f280000100a00 */
[----:B----4-:R0:W-:Y:S04]  /*24680*/  STL.64 [R1+0x32b0], R18 ;  /* 0x0032b01201007387 */ /* 0x0101e80000100a00 */
[----:B0-----:R-:W4:Y:S08]  /*24690*/  LDL.64 R18, [R1+0x108] ;  /* 0x0001080001127983 */ /* 0x001f300000100a00 */
[----:B------:R0:W-:Y:S02]  /*246a0*/  STL.64 [R1+0x780], R24 ;  /* 0x0007801801007387 */ /* 0x0001e40000100a00 */
[----:B------:R1:W-:Y:S02]  /*246b0*/  STL.64 [R1+0x788], R26 ;  /* 0x0007881a01007387 */ /* 0x0003e40000100a00 */
[----:B0-----:R-:W-:Y:S01]  /*246c0*/  IMAD.MOV.U32 R24, RZ, RZ, R22 ;  /* 0x000000ffff187224 */ /* 0x001fe200078e0016 */
[----:B-1----:R-:W2:Y:S01]  /*246d0*/  LDL.LU.64 R26, [R1+0x3310] ;  /* 0x00331000011a7983 */ /* 0x002ea20000300a00 */
[----:B------:R-:W-:-:S02]  /*246e0*/  IMAD.MOV.U32 R25, RZ, RZ, R23 ;  /* 0x000000ffff197224 */ /* 0x000fc400078e0017 */
[----:B------:R-:W3:Y:S02]  /*246f0*/  LDL.LU.64 R22, [R1+0x3308] ;  /* 0x0033080001167983 */ /* 0x000ee40000300a00 */
[----:B------:R-:W3:Y:S02]  /*24700*/  LDL.LU.64 R20, [R1+0x3300] ;  /* 0x0033000001147983 */ /* 0x000ee40000300a00 */
[C---:B---3--:R-:W-:Y:S01]  /*24710*/  HMMA.16816.F32.BF16 R20, R12.reuse, R6, R20 ;  /* 0x000000060c14723c */ /* 0x048fe20000041814 */
[----:B--2---:R-:W-:Y:S01]  /*24720*/  STL.64 [R1+0x32a0], R26 ;  /* 0x0032a01a01007387 */ /* 0x004fe20000100a00 */
[----:B------:R0:W-:Y:S03]  /*24730*/  STL.64 [R1+0x3298], R24 ;  /* 0x0032981801007387 */ /* 0x0001e60000100a00 */
[----:B0-----:R-:W2:Y:S01]  /*24740*/  LDL.LU R24, [R1+0x6b0] ;  /* 0x0006b00001187983 */ /* 0x001ea20000300800 */
[----:B------:R-:W2:Y:S02]  /*24750*/  LDL.LU R25, [R1+0x6b4] ;  /* 0x0006b40001197983 */ /* 0x000ea40000300800 */
[----:B------:R-:W2:Y:S02]  /*24760*/  LDL.LU R26, [R1+0x6b8] ;  /* 0x0006b800011a7983 */ /* 0x000ea40000300800 */
[----:B------:R-:W2:Y:S11]  /*24770*/  LDL.LU R27, [R1+0x6bc] ;  /* 0x0006bc00011b7983 */ /* 0x000eb60000300800 */
[----:B------:R-:W-:Y:S02]  /*24780*/  @!UPT UIADD3 URZ, URZ, URZ, URZ ;  /* 0x0000003f3f3ff290 */ /* 0x000fe4000fffe03f */
[----:B------:R0:W-:Y:S01]  /*24790*/  STL.64 [R1+0x770], R20 ;  /* 0x0007701401007387 */ /* 0x0001e20000100a00 */
[----:B------:R1:W-:Y:S02]  /*247a0*/  STL.64 [R1+0x778], R22 ;  /* 0x0007781601007387 */ /* 0x0003e40000100a00 */
[----:B0-----:R-:W-:Y:S01]  /*247b0*/  IMAD.MOV.U32 R21, RZ, RZ, R6 ;  /* 0x000000ffff157224 */ /* 0x001fe200078e0006 */
[----:B-1----:R-:W3:Y:S01]  /*247c0*/  LDL.LU.64 R22, [R1+0x32f8] ;  /* 0x0032f80001167983 */ /* 0x002ee20000300a00 */
[----:B------:R-:W-:Y:S02]  /*247d0*/  IMAD.MOV.U32 R20, RZ, RZ, R7 ;  /* 0x000000ffff147224 */ /* 0x000fe400078e0007 */
[----:B------:R-:W2:Y:S02]  /*247e0*/  LDL.LU.64 R6, [R1+0x32f0] ;  /* 0x0032f00001067983 */ /* 0x000ea40000300a00 */
        /* <DEDUP_REMOVED lines=8> */
[----:B------:R-:W2:Y:S02]  /*24870*/  LDL.LU.64 R4, [R1+0x32d8] ;  /* 0x0032d80001047983 */ /* 0x000ea40000300a00 */
[C---:B--2---:R-:W-:Y:S11]  /*24880*/  HMMA.16816.F32.BF16 R4, R12.reuse, R10, R4 ;  /* 0x0000000a0c04723c */ /* 0x044ff60000041804 */
[----:B------:R-:W-:Y:S11]  /*24890*/  @!UPT UIADD3 URZ, URZ, URZ, URZ ;  /* 0x0000003f3f3ff290 */ /* 0x000ff6000fffe03f */
[----:B------:R-:W-:Y:S01]  /*248a0*/  @!UPT UIADD3 URZ, URZ, URZ, URZ ;  /* 0x0000003f3f3ff290 */ /* 0x000fe2000fffe03f */
[----:B------:R0:W-:Y:S01]  /*248b0*/  STL.64 [R1+0x750], R4 ;  /* 0x0007500401007387 */ /* 0x0001e20000100a00 */
[----:B------:R1:W-:Y:S02]  /*248c0*/  STL.64 [R1+0x758], R6 ;  /* 0x0007580601007387 */ /* 0x0003e40000100a00 */
[----:B0-----:R-:W-:Y:S01]  /*248d0*/  IMAD.MOV.U32 R5, RZ, RZ, R10 ;  /* 0x000000ffff057224 */ /* 0x001fe200078e000a */
[----:B-1----:R-:W2:Y:S01]  /*248e0*/  LDL.LU.64 R6, [R1+0x32d0] ;  /* 0x0032d00001067983 */ /* 0x002ea20000300a00 */
[----:B------:R-:W-:Y:S02]  /*248f0*/  IMAD.MOV.U32 R4, RZ, RZ, R11 ;  /* 0x000000ffff047224 */ /* 0x000fe400078e000b */
[----:B------:R-:W4:Y:S02]  /*24900*/  LDL.LU.64 R10, [R1+0x32c8] ;  /* 0x0032c800010a7983 */ /* 0x000f240000300a00 */
[----:B------:R-:W4:Y:S02]  /*24910*/  LDL.LU.64 R8, [R1+0x32c0] ;  /* 0x0032c00001087983 */ /* 0x000f240000300a00 */
[C---:B----4-:R-:W-:Y:S01]  /*24920*/  HMMA.16816.F32.BF16 R8, R12.reuse, R18, R8 ;  /* 0x000000120c08723c */ /* 0x050fe20000041808 */
        /* <DEDUP_REMOVED lines=10> */
[----:B-1----:R-:W4:Y:S01]  /*249d0*/  LDL.LU.64 R10, [R1+0x32b8] ;  /* 0x0032b800010a7983 */ /* 0x002f220000300a00 */
[----:B------:R-:W-:Y:S02]  /*249e0*/  IMAD.MOV.U32 R8, RZ, RZ, R19 ;  /* 0x000000ffff087224 */ /* 0x000fe400078e0013 */
[----:B------:R-:W2:Y:S02]  /*249f0*/  LDL.LU.64 R18, [R1+0x32b0] ;  /* 0x0032b00001127983 */ /* 0x000ea40000300a00 */
[C---:B--2---:R-:W-:Y:S01]  /*24a00*/  HMMA.16816.F32.BF16 R4, R12.reuse, R18, R4 ;  /* 0x000000120c04723c */ /* 0x044fe20000041804 */
[----:B----4-:R-:W-:Y:S01]  /*24a10*/  STL.64 [R1+0x3218], R10 ;  /* 0x0032180a01007387 */ /* 0x010fe20000100a00 */
[----:B------:R0:W-:Y:S03]  /*24a20*/  STL.64 [R1+0x3210], R8 ;  /* 0x0032100801007387 */ /* 0x0001e60000100a00 */
[----:B0-----:R-:W3:Y:S01]  /*24a30*/  LDL.LU R8, [R1+0x3d0] ;  /* 0x0003d00001087983 */ /* 0x001ee20000300800 */
[----:B------:R-:W3:Y:S02]  /*24a40*/  LDL.LU R9, [R1+0x3d4] ;  /* 0x0003d40001097983 */ /* 0x000ee40000300800 */
[----:B------:R-:W3:Y:S02]  /*24a50*/  LDL.LU R10, [R1+0x3d8] ;  /* 0x0003d800010a7983 */ /* 0x000ee40000300800 */
[----:B------:R-:W3:Y:S11]  /*24a60*/  LDL.LU R11, [R1+0x3dc] ;  /* 0x0003dc00010b7983 */ /* 0x000ef60000300800 */
[----:B------:R-:W-:Y:S02]  /*24a70*/  @!UPT UIADD3 URZ, URZ, URZ, URZ ;  /* 0x0000003f3f3ff290 */ /* 0x000fe4000fffe03f */
[----:B------:R0:W-:Y:S01]  /*24a80*/  STL.64 [R1+0x730], R4 ;  /* 0x0007300401007387 */ /* 0x0001e20000100a00 */
[----:B------:R-:W-:Y:S02]  /*24a90*/  STL.64 [R1+0x738], R6 ;  /* 0x0007380601007387 */ /* 0x000fe40000100a00 */
[----:B0-----:R-:W-:Y:S02]  /*24aa0*/  IMAD.MOV.U32 R5, RZ, RZ, R18 ;  /* 0x000000ffff057224 */ /* 0x001fe400078e0012 */
[----:B------:R-:W-:Y:S02]  /*24ab0*/  IMAD.MOV.U32 R4, RZ, RZ, R19 ;  /* 0x000000ffff047224 */ /* 0x000fe400078e0013 */
[----:B------:R-:W2:Y:S01]  /*24ac0*/  LDL.LU.64 R18, [R1+0x32a8] ;  /* 0x0032a80001127983 */ /* 0x000ea20000300a00 */
[C---:B---3--:R-:W-:Y:S08]  /*24ad0*/  HMMA.16816.F32.BF16 R8, R12.reuse, R22, R8 ;  /* 0x000000160c08723c */ /* 0x048ff00000041808 */
[----:B--2---:R-:W-:Y:S01]  /*24ae0*/  HMMA.16816.F32.BF16 R24, R12, R18, R24 ;  /* 0x000000120c18723c */ /* 0x004fe20000041818 */
[----:B------:R-:W-:-:S02]  /*24af0*/  IMAD.MOV.U32 R2, RZ, RZ, R18 ;  /* 0x000000ffff027224 */ /* 0x000fc400078e0012 */
[----:B------:R-:W-:-:S04]  /*24b00*/  IMAD.MOV.U32 R0, RZ, RZ, R19 ;  /* 0x000000ffff007224 */ /* 0x000fc800078e0013 */
[----:B------:R-:W-:Y:S02]  /*24b10*/  IMAD.MOV.U32 R14, RZ, RZ, R5 ;  /* 0x000000ffff0e7224 */ /* 0x000fe400078e0005 */
[----:B------:R-:W-:Y:S11]  /*24b20*/  IMAD.MOV.U32 R15, RZ, RZ, R4 ;  /* 0x000000ffff0f7224 */ /* 0x000ff600078e0004 */
[----:B------:R-:W-:Y:S03]  /*24b30*/  @!UPT UIADD3 URZ, URZ, URZ, URZ ;  /* 0x0000003f3f3ff290 */ /* 0x000fe6000fffe03f */
[----:B------:R-:W-:Y:S01]  /*24b40*/  STL.64 [R1+0x720], R24 ;  /* 0x0007201801007387 */ /* 0x000fe20000100a00 */
[----:B------:R0:W-:Y:S03]  /*24b50*/  STL.64 [R1+0x728], R26 ;  /* 0x0007281a01007387 */ /* 0x0001e60000100a00 */
[----:B0-----:R-:W2:Y:S01]  /*24b60*/  LDL.LU.64 R26, [R1+0x32a0] ;  /* 0x0032a000011a7983 */ /* 0x001ea20000300a00 */
[----:B------:R-:W3:Y:S02]  /*24b70*/  LDL.LU.64 R24, [R1+0x3298] ;  /* 0x0032980001187983 */ /* 0x000ee40000300a00 */
[----:B------:R-:W4:Y:S02]  /*24b80*/  LDL.LU.64 R18, [R1+0x3290] ;  /* 0x0032900001127983 */ /* 0x000f240000300a00 */
[----:B------:R-:W2:Y:S01]  /*24b90*/  LDL.LU.64 R16, [R1+0x3288] ;  /* 0x0032880001107983 */ /* 0x000ea20000300a00 */
[----:B------:R-:W-:Y:S01]  /*24ba0*/  STL.64 [R1+0x3d0], R8 ;  /* 0x0003d00801007387 */ /* 0x000fe20000100a00 */
[----:B------:R-:W-:Y:S02]  /*24bb0*/  STL.64 [R1+0x3d8], R10 ;  /* 0x0003d80a01007387 */ /* 0x000fe40000100a00 */
[----:B------:R0:W-:Y:S02]  /*24bc0*/  STL.64 [R1+0x3170], R14 ;  /* 0x0031700e01007387 */ /* 0x0001e40000100a00 */
[----:B------:R-:W2:Y:S01]  /*24bd0*/  LDL.LU R12, [R1+0x310] ;  /* 0x00031000010c7983 */ /* 0x000ea20000300800 */
[----:B------:R-:W2:Y:S04]  /*24be0*/  LDL.LU R13, [R1+0x314] ;  /* 0x00031400010d7983 */ /* 0x000ea80000300800 */
[----:B0-----:R-:W2:Y:S01]  /*24bf0*/  LDL.LU R14, [R1+0x318] ;  /* 0x00031800010e7983 */ /* 0x001ea20000300800 */
[----:B------:R-:W2:Y:S03]  /*24c00*/  LDL.LU R15, [R1+0x31c] ;  /* 0x00031c00010f7983 */ /* 0x000ea60000300800 */
[----:B--2---:R0:W-:Y:S01]  /*24c10*/  STL.64 [R1+0x3180], R14 ;  /* 0x0031800e01007387 */ /* 0x0041e20000100a00 */
[----:B------:R-:W-:Y:S02]  /*24c20*/  STL.64 [R1+0x3178], R12 ;  /* 0x0031780c01007387 */ /* 0x000fe40000100a00 */
[----:B0-----:R-:W-:-:S02]  /*24c30*/  IMAD.MOV.U32 R14, RZ, RZ, R28 ;  /* 0x000000ffff0e7224 */ /* 0x001fc400078e001c */
[----:B------:R-:W-:Y:S01]  /*24c40*/  IMAD.MOV.U32 R15, RZ, RZ, R29 ;  /* 0x000000ffff0f7224 */ /* 0x000fe200078e001d */
[----:B------:R-:W2:Y:S01]  /*24c50*/  LDL.LU R28, [R1+0x3284] ;  /* 0x00328400011c7983 */ /* 0x000ea20000300800 */
[----:B------:R-:W2:Y:S03]  /*24c60*/  LDL.LU R29, [R1+0x3280] ;  /* 0x00328000011d7983 */ /* 0x000ea60000300800 */
[----:B------:R0:W-:Y:S02]  /*24c70*/  STL.64 [R1+0x3198], R14 ;  /* 0x0031980e01007387 */ /* 0x0001e40000100a00 */
[----:B0-----:R-:W-:Y:S02]  /*24c80*/  IMAD.MOV.U32 R14, RZ, RZ, R21 ;  /* 0x000000ffff0e7224 */ /* 0x001fe400078e0015 */
[----:B------:R-:W-:-:S05]  /*24c90*/  IMAD.MOV.U32 R15, RZ, RZ, R20 ;  /* 0x000000ffff0f7224 */ /* 0x000fca00078e0014 */
[----:B------:R-:W-:Y:S01]  /*24ca0*/  STL.64 [R1+0x31b0], R14 ;  /* 0x0031b00e01007387 */ /* 0x000fe20000100a00 */
[----:B------:R0:W-:Y:S02]  /*24cb0*/  STL.64 [R1+0x3158], R22 ;  /* 0x0031581601007387 */ /* 0x0001e40000100a00 */
[----:B------:R-:W2:Y:S02]  /*24cc0*/  LDL.LU R20, [R1+0x2f0] ;  /* 0x0002f00001147983 */ /* 0x000ea40000300800 */
[----:B------:R-:W2:Y:S01]  /*24cd0*/  LDL.LU R21, [R1+0x2f4] ;  /* 0x0002f40001157983 */ /* 0x000ea20000300800 */
[----:B0-----:R-:W2:Y:S01]  /*24ce0*/  LDL.LU R22, [R1+0x2f8] ;  /* 0x0002f80001167983 */ /* 0x001ea20000300800 */
[----:B------:R-:W2:Y:S02]  /*24cf0*/  LDL.LU R23, [R1+0x2fc] ;  /* 0x0002fc0001177983 */ /* 0x000ea40000300800 */
[----:B---3--:R-:W-:Y:S02]  /*24d00*/  IMAD.MOV.U32 R14, RZ, RZ, R24 ;  /* 0x000000ffff0e7224 */ /* 0x008fe400078e0018 */
[----:B------:R-:W-:Y:S01]  /*24d10*/  IMAD.MOV.U32 R15, RZ, RZ, R25 ;  /* 0x000000ffff0f7224 */ /* 0x000fe200078e0019 */
[----:B------:R-:W3:Y:S01]  /*24d20*/  LDL.LU R24, [R1+0x327c] ;  /* 0x00327c0001187983 */ /* 0x000ee20000300800 */
[----:B------:R-:W3:Y:S03]  /*24d30*/  LDL.LU R25, [R1+0x3278] ;  /* 0x0032780001197983 */ /* 0x000ee60000300800 */
[----:B------:R0:W-:Y:S02]  /*24d40*/  STL.64 [R1+0x31c8], R14 ;  /* 0x0031c80e01007387 */ /* 0x0001e40000100a00 */
[----:B0-----:R-:W-:-:S02]  /*24d50*/  IMAD.MOV.U32 R14, RZ, RZ, R16 ;  /* 0x000000ffff0e7224 */ /* 0x001fc400078e0010 */
[----:B------:R-:W-:Y:S01]  /*24d60*/  IMAD.MOV.U32 R15, RZ, RZ, R17 ;  /* 0x000000ffff0f7224 */ /* 0x000fe200078e0011 */
[----:B--2---:R-:W-:Y:S01]  /*24d70*/  STL.64 [R1+0x3190], R22 ;  /* 0x0031901601007387 */ /* 0x004fe20000100a00 */
[----:B------:R0:W-:Y:S03]  /*24d80*/  STL.64 [R1+0x3188], R20 ;  /* 0x0031881401007387 */ /* 0x0001e60000100a00 */
[----:B0-----:R-:W2:Y:S01]  /*24d90*/  LDL.LU R20, [R1+0x320] ;  /* 0x0003200001147983 */ /* 0x001ea20000300800 */
[----:B------:R-:W2:Y:S02]  /*24da0*/  LDL.LU R21, [R1+0x324] ;  /* 0x0003240001157983 */ /* 0x000ea40000300800 */
[----:B------:R-:W2:Y:S02]  /*24db0*/  LDL.LU R22, [R1+0x328] ;  /* 0x0003280001167983 */ /* 0x000ea40000300800 */
[----:B------:R-:W2:Y:S01]  /*24dc0*/  LDL.LU R23, [R1+0x32c] ;  /* 0x00032c0001177983 */ /* 0x000ea20000300800 */
[----:B------:R-:W2:Y:S01]  /*24dd0*/  LDL.LU R16, [R1+0x3274] ;  /* 0x0032740001107983 */ /* 0x000ea20000300800 */
[----:B------:R-:W2:Y:S02]  /*24de0*/  LDL.LU R17, [R1+0x3270] ;  /* 0x0032700001117983 */ /* 0x000ea40000300800 */
[----:B------:R0:W-:Y:S02]  /*24df0*/  STL.64 [R1+0x31e0], R14 ;  /* 0x0031e00e01007387 */ /* 0x0001e40000100a00 */
[----:B------:R-:W2:Y:S01]  /*24e00*/  LDL.LU R4, [R1+0x380] ;  /* 0x0003800001047983 */ /* 0x000ea20000300800 */
[----:B------:R-:W2:Y:S01]  /*24e10*/  LDL.LU R5, [R1+0x384] ;  /* 0x0003840001057983 */ /* 0x000ea20000300800 */
[----:B------:R-:W2:Y:S02]  /*24e20*/  LDL.LU R6, [R1+0x388] ;  /* 0x0003880001067983 */ /* 0x000ea40000300800 */
[----:B------:R-:W2:Y:S02]  /*24e30*/  LDL.LU R7, [R1+0x38c] ;  /* 0x00038c0001077983 */ /* 0x000ea40000300800 */
[----:B--2---:R-:W-:Y:S01]  /*24e40*/  STL.64 [R1+0x3230], R6 ;  /* 0x0032300601007387 */ /* 0x004fe20000100a00 */
[----:B------:R1:W-:Y:S02]  /*24e50*/  STL.64 [R1+0x3228], R4 ;  /* 0x0032280401007387 */ /* 0x0003e40000100a00 */
[----:B------:R-:W2:Y:S02]  /*24e60*/  LDL.LU R8, [R1+0x390] ;  /* 0x0003900001087983 */ /* 0x000ea40000300800 */
[----:B------:R-:W2:Y:S01]  /*24e70*/  LDL.LU R9, [R1+0x394] ;  /* 0x0003940001097983 */ /* 0x000ea20000300800 */
[----:B------:R-:W2:Y:S01]  /*24e80*/  LDL.LU R10, [R1+0x398] ;  /* 0x00039800010a7983 */ /* 0x000ea20000300800 */
[----:B------:R-:W2:Y:S02]  /*24e90*/  LDL.LU R11, [R1+0x39c] ;  /* 0x00039c00010b7983 */ /* 0x000ea40000300800 */
[----:B0-----:R-:W-:-:S02]  /*24ea0*/  IMAD.MOV.U32 R14, RZ, RZ, R27 ;  /* 0x000000ffff0e7224 */ /* 0x001fc400078e001b */
[----:B------:R-:W-:Y:S02]  /*24eb0*/  IMAD.MOV.U32 R15, RZ, RZ, R26 ;  /* 0x000000ffff0f7224 */ /* 0x000fe400078e001a */
[----:B----4-:R-:W-:Y:S02]  /*24ec0*/  IMAD.MOV.U32 R26, RZ, RZ, R18 ;  /* 0x000000ffff1a7224 */ /* 0x010fe400078e0012 */
[----:B------:R-:W-:Y:S01]  /*24ed0*/  IMAD.MOV.U32 R27, RZ, RZ, R19 ;  /* 0x000000ffff1b7224 */ /* 0x000fe200078e0013 */
[----:B--2---:R0:W-:Y:S01]  /*24ee0*/  STL.64 [R1+0x3240], R10 ;  /* 0x0032400a01007387 */ /* 0x0041e20000100a00 */
[----:B------:R2:W-:Y:S02]  /*24ef0*/  STL.64 [R1+0x3238], R8 ;  /* 0x0032380801007387 */ /* 0x0005e40000100a00 */
[----:B------:R-:W4:Y:S02]  /*24f00*/  LDL.LU R18, [R1+0x326c] ;  /* 0x00326c0001127983 */ /* 0x000f240000300800 */
[----:B------:R-:W4:Y:S01]  /*24f10*/  LDL.LU R19, [R1+0x3268] ;  /* 0x0032680001137983 */ /* 0x000f220000300800 */
[----:B------:R-:W-:Y:S01]  /*24f20*/  STL.64 [R1+0x3248], R26 ;  /* 0x0032481a01007387 */ /* 0x000fe20000100a00 */
[----:B-1----:R-:W2:Y:S02]  /*24f30*/  LDL.LU R4, [R1+0x3a0] ;  /* 0x0003a00001047983 */ /* 0x002ea40000300800 */
[----:B------:R-:W2:Y:S02]  /*24f40*/  LDL.LU R5, [R1+0x3a4] ;  /* 0x0003a40001057983 */ /* 0x000ea40000300800 */
[----:B------:R-:W2:Y:S01]  /*24f50*/  LDL.LU R6, [R1+0x3a8] ;  /* 0x0003a80001067983 */ /* 0x000ea20000300800 */
[----:B------:R-:W2:Y:S01]  /*24f60*/  LDL.LU R7, [R1+0x3ac] ;  /* 0x0003ac0001077983 */ /* 0x000ea20000300800 */
[----:B0-----:R-:W-:-:S02]  /*24f70*/  IMAD.MOV.U32 R10, RZ, RZ, R29 ;  /* 0x000000ffff0a7224 */ /* 0x001fc400078e001d */
[----:B------:R-:W-:Y:S01]  /*24f80*/  IMAD.MOV.U32 R11, RZ, RZ, R28 ;  /* 0x000000ffff0b7224 */ /* 0x000fe200078e001c */
[----:B--2---:R3:W-:Y:S01]  /*24f90*/  STL.64 [R1+0x3258], R6 ;  /* 0x0032580601007387 */ /* 0x0047e20000100a00 */
[----:B------:R-:W-:Y:S03]  /*24fa0*/  STL.64 [R1+0x3250], R4 ;  /* 0x0032500401007387 */ /* 0x000fe60000100a00 */
[----:B------:R0:W-:Y:S02]  /*24fb0*/  STL.64 [R1+0x3260], R10 ;  /* 0x0032600a01007387 */ /* 0x0001e40000100a00 */
[----:B------:R-:W4:Y:S01]  /*24fc0*/  LDL.LU R8, [R1+0x3c0] ;  /* 0x0003c00001087983 */ /* 0x000f220000300800 */
[----:B------:R-:W4:Y:S01]  /*24fd0*/  LDL.LU R9, [R1+0x3c4] ;  /* 0x0003c40001097983 */ /* 0x000f220000300800 */
[----:B---3--:R-:W-:-:S03]  /*24fe0*/  IMAD.MOV.U32 R7, RZ, RZ, R24 ;  /* 0x000000ffff077224 */ /* 0x008fc600078e0018 */
[----:B0-----:R-:W4:Y:S01]  /*24ff0*/  LDL.LU R10, [R1+0x3c8] ;  /* 0x0003c800010a7983 */ /* 0x001f220000300800 */
[----:B------:R-:W4:Y:S02]  /*25000*/  LDL.LU R11, [R1+0x3cc] ;  /* 0x0003cc00010b7983 */ /* 0x000f240000300800 */
[----:B------:R-:W-:Y:S02]  /*25010*/  IMAD.MOV.U32 R6, RZ, RZ, R25 ;  /* 0x000000ffff067224 */ /* 0x000fe400078e0019 */
[----:B------:R-:W2:Y:S01]  /*25020*/  LDL.LU R24, [R1+0x3b0] ;  /* 0x0003b00001187983 */ /* 0x000ea20000300800 */
[----:B------:R-:W2:Y:S01]  /*25030*/  LDL.LU R25, [R1+0x3b4] ;  /* 0x0003b40001197983 */ /* 0x000ea20000300800 */
[----:B------:R-:W2:Y:S02]  /*25040*/  LDL.LU R26, [R1+0x3b8] ;  /* 0x0003b800011a7983 */ /* 0x000ea40000300800 */
[----:B------:R-:W2:Y:S02]  /*25050*/  LDL.LU R27, [R1+0x3bc] ;  /* 0x0003bc00011b7983 */ /* 0x000ea40000300800 */
[----:B------:R-:W-:Y:S01]  /*25060*/  STL.64 [R1+0x31f8], R14 ;  /* 0x0031f80e01007387 */ /* 0x000fe20000100a00 */
[----:B------:R-:W-:Y:S01]  /*25070*/  STL.64 [R1+0x31a8], R22 ;  /* 0x0031a81601007387 */ /* 0x000fe20000100a00 */
[----:B------:R0:W-:Y:S03]  /*25080*/  STL.64 [R1+0x31a0], R20 ;  /* 0x0031a01401007387 */ /* 0x0001e60000100a00 */
[----:B0-----:R-:W3:Y:S01]  /*25090*/  LDL.LU R20, [R1+0x330] ;  /* 0x0003300001147983 */ /* 0x001ee20000300800 */
[----:B------:R-:W3:Y:S02]  /*250a0*/  LDL.LU R21, [R1+0x334] ;  /* 0x0003340001157983 */ /* 0x000ee40000300800 */
[----:B------:R-:W2:Y:S02]  /*250b0*/  LDL.LU R22, [R1+0x338] ;  /* 0x0003380001167983 */ /* 0x000ea40000300800 */
[----:B------:R-:W2:Y:S01]  /*250c0*/  LDL.LU R23, [R1+0x33c] ;  /* 0x00033c0001177983 */ /* 0x000ea20000300800 */
[----:B------:R-:W3:Y:S01]  /*250d0*/  LDL.LU R12, [R1+0x370] ;  /* 0x00037000010c7983 */ /* 0x000ee20000300800 */
[----:B------:R-:W4:Y:S02]  /*250e0*/  LDL.LU R13, [R1+0x374] ;  /* 0x00037400010d7983 */ /* 0x000f240000300800 */
[----:B------:R-:W4:Y:S02]  /*250f0*/  LDL.LU R14, [R1+0x378] ;  /* 0x00037800010e7983 */ /* 0x000f240000300800 */
[----:B------:R-:W4:Y:S01]  /*25100*/  LDL.LU R15, [R1+0x37c] ;  /* 0x00037c00010f7983 */ /* 0x000f220000300800 */
        /* <DEDUP_REMOVED lines=12> */
[C---:B----4-:R-:W-:Y:S01]  /*251d0*/  HMMA.16816.F32.BF16 R4, R16.reuse, R6, R8 ;  /* 0x000000061004723c */ /* 0x050fe20000041808 */
[----:B---3--:R-:W-:Y:S01]  /*251e0*/  STL.64 [R1+0x31f0], R22 ;  /* 0x0031f01601007387 */ /* 0x008fe20000100a00 */
[----:B--2---:R0:W-:Y:S03]  /*251f0*/  STL.64 [R1+0x31e8], R20 ;  /* 0x0031e81401007387 */ /* 0x0041e60000100a00 */
[----:B0-----:R-:W2:Y:S01]  /*25200*/  LDL.LU R20, [R1+0x360] ;  /* 0x0003600001147983 */ /* 0x001ea20000300800 */
[----:B------:R-:W2:Y:S02]  /*25210*/  LDL.LU R21, [R1+0x364] ;  /* 0x0003640001157983 */ /* 0x000ea40000300800 */
[----:B------:R-:W2:Y:S02]  /*25220*/  LDL.LU R22, [R1+0x368] ;  /* 0x0003680001167983 */ /* 0x000ea40000300800 */
[----:B------:R-:W2:Y:S01]  /*25230*/  LDL.LU R23, [R1+0x36c] ;  /* 0x00036c0001177983 */ /* 0x000ea20000300800 */
[----:B------:R-:W3:Y:S11]  /*25240*/  LDL.LU.64 R10, [R1+0x3260] ;  /* 0x00326000010a7983 */ /* 0x000ef60000300a00 */
[----:B------:R-:W-:Y:S01]  /*25250*/  @!UPT UIADD3 URZ, URZ, URZ, URZ ;  /* 0x0000003f3f3ff290 */ /* 0x000fe2000fffe03f */
[----:B------:R-:W-:Y:S02]  /*25260*/  STL.64 [R1+0x3c0], R4 ;  /* 0x0003c00401007387 */ /* 0x000fe40000100a00 */
[----:B------:R0:W-:Y:S02]  /*25270*/  STL.64 [R1+0x3c8], R6 ;  /* 0x0003c80601007387 */ /* 0x0001e40000100a00 */
[----:B0-----:R-:W4:Y:S01]  /*25280*/  LDL.LU.64 R6, [R1+0x3258] ;  /* 0x0032580001067983 */ /* 0x001f220000300a00 */
[----:B------:R-:W4:Y:S01]  /*25290*/  LDL.LU.64 R4, [R1+0x3250] ;  /* 0x0032500001047983 */ /* 0x000f220000300a00 */
[C---:B---3--:R-:W-:Y:S02]  /*252a0*/  HMMA.16816.F32.BF16 R8, R16.reuse, R10, R24 ;  /* 0x0000000a1008723c */ /* 0x048fe40000041818 */
[----:B------:R-:W4:Y:S11]  /*252b0*/  LDL.LU.64 R26, [R1+0x3248] ;  /* 0x00324800011a7983 */ /* 0x000f360000300a00 */
[----:B------:R-:W-:Y:S10]  /*252c0*/  @!UPT UIADD3 URZ, URZ, URZ, URZ ;  /* 0x0000003f3f3ff290 */ /* 0x000ff4000fffe03f */
[----:B------:R-:W-:Y:S01]  /*252d0*/  STL.64 [R1+0x3b0], R8 ;  /* 0x0003b00801007387 */ /* 0x000fe20000100a00 */
[----:B------:R0:W-:Y:S03]  /*252e0*/  STL.64 [R1+0x3b8], R10 ;  /* 0x0003b80a01007387 */ /* 0x0001e60000100a00 */
[----:B0-----:R-:W3:Y:S01]  /*252f0*/  LDL.LU.64 R10, [R1+0x3240] ;  /* 0x00324000010a7983 */ /* 0x001ee20000300a00 */
[----:B------:R-:W3:Y:S01]  /*25300*/  LDL.LU.64 R8, [R1+0x3238] ;  /* 0x0032380001087983 */ /* 0x000ee20000300a00 */
[C---:B----4-:R-:W-:Y:S02]  /*25310*/  HMMA.16816.F32.BF16 R24, R16.reuse, R26, R4 ;  /* 0x0000001a1018723c */ /* 0x050fe40000041804 */
[----:B------:R-:W4:Y:S01]  /*25320*/  LDL.LU.64 R6, [R1+0x3230] ;  /* 0x0032300001067983 */ /* 0x000f220000300a00 */
[----:B------:R-:W4:Y:S11]  /*25330*/  LDL.LU.64 R4, [R1+0x3228] ;  /* 0x0032280001047983 */ /* 0x000f360000300a00 */
[----:B------:R-:W-:Y:S09]  /*25340*/  @!UPT UIADD3 URZ, URZ, URZ, URZ ;  /* 0x0000003f3f3ff290 */ /* 0x000ff2000fffe03f */
[----:B------:R-:W-:Y:S01]  /*25350*/  STL.64 [R1+0x3a0], R24 ;  /* 0x0003a01801007387 */ /* 0x000fe20000100a00 */
[----:B------:R0:W-:Y:S03]  /*25360*/  STL.64 [R1+0x3a8], R26 ;  /* 0x0003a81a01007387 */ /* 0x0001e60000100a00 */
[----:B0-----:R-:W3:Y:S02]  /*25370*/  LDL.LU.64 R26, [R1+0x3220] ;  /* 0x00322000011a7983 */ /* 0x001ee40000300a00 */
[C---:B---3--:R-:W-:Y:S11]  /*25380*/  HMMA.16816.F32.BF16 R8, R16.reuse, R26, R8 ;  /* 0x0000001a1008723c */ /* 0x048ff60000041808 */
[----:B------:R-:W-:Y:S11]  /*25390*/  @!UPT UIADD3 URZ, URZ, URZ, URZ ;  /* 0x0000003f3f3ff290 */ /* 0x000ff6000fffe03f */
[----:B------:R-:W-:Y:S01]  /*253a0*/  @!UPT UIADD3 URZ, URZ, URZ, URZ ;  /* 0x0000003f3f3ff290 */ /* 0x000fe2000fffe03f */
[----:B------:R-:W-:Y:S01]  /*253b0*/  STL.64 [R1+0x390], R8 ;  /* 0x0003900801007387 */ /* 0x000fe20000100a00 */
[----:B------:R0:W-:Y:S03]  /*253c0*/  STL.64 [R1+0x398], R10 ;  /* 0x0003980a01007387 */ /* 0x0001e60000100a00 */
[----:B0-----:R-:W4:Y:S01]  /*253d0*/  LDL.LU.64 R10, [R1+0x3218] ;  /* 0x00321800010a7983 */ /* 0x001f220000300a00 */
[----:B------:R-:W3:Y:S02]  /*253e0*/  LDL.LU.64 R8, [R1+0x3210] ;  /* 0x0032100001087983 */ /* 0x000ee40000300a00 */
[----:B------:R-:W-:Y:S01]  /*253f0*/  STL.64 [R1+0x3118], R26 ;  /* 0x0031181a01007387 */ /* 0x000fe20000100a00 */
[C---:B----4-:R-:W-:Y:S11]  /*25400*/  HMMA.16816.F32.BF16 R4, R16.reuse, R10, R4 ;  /* 0x0000000a1004723c */ /* 0x050ff60000041804 */
[----:B------:R-:W-:Y:S11]  /*25410*/  @!UPT UIADD3 URZ, URZ, URZ, URZ ;  /* 0x0000003f3f3ff290 */ /* 0x000ff6000fffe03f */
[----:B------:R-:W-:Y:S01]  /*25420*/  @!UPT UIADD3 URZ, URZ, URZ, URZ ;  /* 0x0000003f3f3ff290 */ /* 0x000fe2000fffe03f */
[----:B------:R-:W-:Y:S01]  /*25430*/  STL.64 [R1+0x380], R4 ;  /* 0x0003800401007387 */ /* 0x000fe20000100a00 */
[----:B------:R0:W-:Y:S03]  /*25440*/  STL.64 [R1+0x388], R6 ;  /* 0x0003880601007387 */ /* 0x0001e60000100a00 */
[----:B0-----:R-:W4:Y:S01]  /*25450*/  LDL.LU.64 R6, [R1+0x3208] ;  /* 0x0032080001067983 */ /* 0x001f220000300a00 */
[----:B------:R-:W2:Y:S02]  /*25460*/  LDL.LU.64 R4, [R1+0x3200] ;  /* 0x0032000001047983 */ /* 0x000ea40000300a00 */
[----:B---3--:R-:W-:Y:S02]  /*25470*/  IMAD.MOV.U32 R27, RZ, RZ, R8 ;  /* 0x000000ffff1b7224 */ /* 0x008fe400078e0008 */
[----:B------:R0:W-:Y:S02]  /*25480*/  STL.64 [R1+0x30e8], R10 ;  /* 0x0030e80a01007387 */ /* 0x0001e40000100a00 */
[----:B------:R-:W-:Y:S01]  /*25490*/  IMAD.MOV.U32 R26, RZ, RZ, R9 ;  /* 0x000000ffff1a7224 */ /* 0x000fe200078e0009 */
[----:B------:R-:W3:Y:S01]  /*254a0*/  LDL.LU R8, [R1+0x300] ;  /* 0x0003000001087983 */ /* 0x000ee20000300800 */
[----:B------:R-:W3:Y:S03]  /*254b0*/  LDL.LU R9, [R1+0x304] ;  /* 0x0003040001097983 */ /* 0x000ee60000300800 */
[----:B0-----:R-:W3:Y:S01]  /*254c0*/  LDL.LU R10, [R1+0x308] ;  /* 0x00030800010a7983 */ /* 0x001ee20000300800 */
[----:B------:R-:W3:Y:S01]  /*254d0*/  LDL.LU R11, [R1+0x30c] ;  /* 0x00030c00010b7983 */ /* 0x000ee20000300800 */
[C---:B----4-:R-:W-:Y:S11]  /*254e0*/  HMMA.16816.F32.BF16 R12, R16.reuse, R6, R12 ;  /* 0x00000006100c723c */ /* 0x050ff6000004180c */
[----:B------:R-:W-:Y:S11]  /*254f0*/  @!UPT UIADD3 URZ, URZ, URZ, URZ ;  /* 0x0000003f3f3ff290 */ /* 0x000ff6000fffe03f */
[----:B------:R-:W-:Y:S01]  /*25500*/  @!UPT UIADD3 URZ, URZ, URZ, URZ ;  /* 0x0000003f3f3ff290 */ /* 0x000fe2000fffe03f */
[----:B------:R-:W-:Y:S01]  /*25510*/  STL.64 [R1+0x370], R12 ;  /* 0x0003700c01007387 */ /* 0x000fe20000100a00 */
[----:B------:R0:W-:Y:S03]  /*25520*/  STL.64 [R1+0x378], R14 ;  /* 0x0003780e01007387 */ /* 0x0001e60000100a00 */
[----:B0-----:R-:W2:Y:S01]  /*25530*/  LDL.LU.64 R14, [R1+0x31f8] ;  /* 0x0031f800010e7983 */ /* 0x001ea20000300a00 */
[----:B------:R-:W-:Y:S01]  /*25540*/  STL.64 [R1+0x3130], R6 ;  /* 0x0031300601007387 */ /* 0x000fe20000100a00 */
        /* <DEDUP_REMOVED lines=28> */
[----:B--2---:R-:W-:Y:S02]  /*25710*/  HMMA.16816.F32.BF16 R12, R16, R14, R20 ;  /* 0x0000000e100c723c */ /* 0x004fe40000041814 */
[----:B------:R-:W2:Y:S01]  /*25720*/  LDL.LU.64 R22, [R1+0x3190] ;  /* 0x0031900001167983 */ /* 0x000ea20000300a00 */
[----:B------:R-:W2:Y:S11]  /*25730*/  LDL.LU.64 R20, [R1+0x3188] ;  /* 0x0031880001147983 */ /* 0x000eb60000300a00 */
[----:B------:R-:W-:Y:S09]  /*25740*/  @!UPT UIADD3 URZ, URZ, URZ, URZ ;  /* 0x0000003f3f3ff290 */ /* 0x000ff2000fffe03f */
[----:B------:R-:W-:Y:S01]  /*25750*/  STL.64 [R1+0x6d0], R12 ;  /* 0x0006d00c01007387 */ /* 0x000fe20000100a00 */
[----:B------:R0:W-:Y:S03]  /*25760*/  STL.64 [R1+0x6d8], R14 ;  /* 0x0006d80e01007387 */ /* 0x0001e60000100a00 */
[----:B0-----:R-:W4:Y:S01]  /*25770*/  LDL.LU.64 R14, [R1+0x3180] ;  /* 0x00318000010e7983 */ /* 0x001f220000300a00 */
[----:B------:R-:W4:Y:S02]  /*25780*/  LDL.LU.64 R12, [R1+0x3178] ;  /* 0x00317800010c7983 */ /* 0x000f240000300a00 */
[----:B------:R-:W-:Y:S02]  /*25790*/  IMAD.MOV.U32 R6, RZ, RZ, R5 ;  /* 0x000000ffff067224 */ /* 0x000fe400078e0005 */
[----:B------:R-:W-:-:S07]  /*257a0*/  IMAD.MOV.U32 R7, RZ, RZ, R4 ;  /* 0x000000ffff077224 */ /* 0x000fce00078e0004 */
[C---:B----4-:R-:W-:Y:S01]  /*257b0*/  HMMA.16816.F32.BF16 R4, R16.reuse, R6, R12 ;  /* 0x000000061004723c */ /* 0x050fe2000004180c */
[----:B------:R-:W2:Y:S07]  /*257c0*/  LDL.LU.64 R14, [R1+0x3170] ;  /* 0x00317000010e7983 */ /* 0x000eae0000300a00 */
[C---:B---3--:R-:W-:Y:S11]  /*257d0*/  HMMA.16816.F32.BF16 R24, R16.reuse, R26, R8 ;  /* 0x0000001a1018723c */ /* 0x048ff60000041808 */
[----:B------:R-:W-:Y:S04]  /*257e0*/  @!UPT UIADD3 URZ, URZ, URZ, URZ ;  /* 0x0000003f3f3ff290 */ /* 0x000fe8000fffe03f */
[----:B------:R-:W-:Y:S01]  /*257f0*/  STL.64 [R1+0x6c0], R4 ;  /* 0x0006c00401007387 */ /* 0x000fe20000100a00 */
[----:B------:R2:W-:Y:S02]  /*25800*/  STL.64 [R1+0x6c8], R6 ;  /* 0x0006c80601007387 */ /* 0x0005e40000100a00 */
[----:B------:R-:W3:Y:S05]  /*25810*/  LDL.LU R8, [R1+0x290] ;  /* 0x0002900001087983 */ /* 0x000eea0000300800 */
[----:B------:R0:W-:Y:S01]  /*25820*/  STL.64 [R1+0x360], R24 ;  /* 0x0003601801007387 */ /* 0x0001e20000100a00 */
[----:B------:R1:W-:Y:S01]  /*25830*/  STL.64 [R1+0x368], R26 ;  /* 0x0003681a01007387 */ /* 0x0003e20000100a00 */
[----:B--2---:R-:W-:Y:S03]  /*25840*/  HMMA.16816.F32.BF16 R4, R16, R14, R20 ;  /* 0x0000000e1004723c */ /* 0x004fe60000041814 */
[----:B------:R-:W2:Y:S11]  /*25850*/  LDSM.16.MT88.4 R12, [R3+0x4280] ;  /* 0x00428000030c783b */ /* 0x000eb60000004200 */
[----:B------:R-:W-:Y:S09]  /*25860*/  @!UPT UIADD3 URZ, URZ, URZ, URZ ;  /* 0x0000003f3f3ff290 */ /* 0x000ff2000fffe03f */
[----:B------:R4:W-:Y:S01]  /*25870*/  STL.64 [R1+0x350], R4 ;  /* 0x0003500401007387 */ /* 0x0009e20000100a00 */
[----:B------:R3:W-:Y:S02]  /*25880*/  STL.64 [R1+0x358], R6 ;  /* 0x0003580601007387 */ /* 0x0007e40000100a00 */
[----:B------:R-:W2:Y:S02]  /*25890*/  LDL.LU R9, [R1+0x294] ;  /* 0x0002940001097983 */ /* 0x000ea40000300800 */
[----:B------:R-:W2:Y:S01]  /*258a0*/  LDL.LU R10, [R1+0x298] ;  /* 0x00029800010a7983 */ /* 0x000ea20000300800 */
[----:B------:R-:W2:Y:S01]  /*258b0*/  LDL.LU R11, [R1+0x29c] ;  /* 0x00029c00010b7983 */ /* 0x000ea20000300800 */
[----:B0-----:R-:W2:Y:S02]  /*258c0*/  LDL.LU R24, [R1+0x2b0] ;  /* 0x0002b00001187983 */ /* 0x001ea40000300800 */
[----:B------:R-:W2:Y:S02]  /*258d0*/  LDL.LU R25, [R1+0x2b4] ;  /* 0x0002b40001197983 */ /* 0x000ea40000300800 */
[----:B-1----:R-:W2:Y:S01]  /*258e0*/  LDL.LU R26, [R1+0x2b8] ;  /* 0x0002b800011a7983 */ /* 0x002ea20000300800 */
[----:B------:R-:W2:Y:S04]  /*258f0*/  LDL.LU R27, [R1+0x2bc] ;  /* 0x0002bc00011b7983 */ /* 0x000ea80000300800 */
[----:B----4-:R-:W4:Y:S01]  /*25900*/  LDL.LU R4, [R1+0x2d0] ;  /* 0x0002d00001047983 */ /* 0x010f220000300800 */
[----:B------:R-:W4:Y:S02]  /*25910*/  LDL.LU R5, [R1+0x2d4] ;  /* 0x0002d40001057983 */ /* 0x000f240000300800 */
[----:B---3--:R-:W3:Y:S02]  /*25920*/  LDL.LU R6, [R1+0x2d8] ;  /* 0x0002d80001067983 */ /* 0x008ee40000300800 */
[----:B------:R-:W3:Y:S02]  /*25930*/  LDL.LU R7, [R1+0x2dc] ;  /* 0x0002dc0001077983 */ /* 0x000ee40000300800 */
[----:B---3--:R-:W-:Y:S01]  /*25940*/  STL.64 [R1+0x3150], R6 ;  /* 0x0031500601007387 */ /* 0x008fe20000100a00 */
[----:B----4-:R0:W-:Y:S03]  /*25950*/  STL.64 [R1+0x3148], R4 ;  /* 0x0031480401007387 */ /* 0x0101e60000100a00 */
[----:B0-----:R-:W3:Y:S01]  /*25960*/  LDL.LU R4, [R1+0x2e0] ;  /* 0x0002e00001047983 */ /* 0x001ee20000300800 */
[----:B------:R-:W3:Y:S02]  /*25970*/  LDL.LU R5, [R1+0x2e4] ;  /* 0x0002e40001057983 */ /* 0x000ee40000300800 */
[----:B------:R-:W4:Y:S02]  /*25980*/  LDL.LU R6, [R1+0x2e8] ;  /* 0x0002e80001067983 */ /* 0x000f240000300800 */
[----:B------:R-:W4:Y:S02]  /*25990*/  LDL.LU R7, [R1+0x2ec] ;  /* 0x0002ec0001077983 */ /* 0x000f240000300800 */
[----:B----4-:R-:W-:Y:S01]  /*259a0*/  STL.64 [R1+0x3168], R6 ;  /* 0x0031680601007387 */ /* 0x010fe20000100a00 */
[----:B---3--:R0:W-:Y:S03]  /*259b0*/  STL.64 [R1+0x3160], R4 ;  /* 0x0031600401007387 */ /* 0x0081e60000100a00 */
[----:B0-----:R-:W3:Y:S01]  /*259c0*/  LDL.LU R4, [R1+0x6a0] ;  /* 0x0006a00001047983 */ /* 0x001ee20000300800 */
[----:B------:R-:W3:Y:S02]  /*259d0*/  LDL.LU R5, [R1+0x6a4] ;  /* 0x0006a40001057983 */ /* 0x000ee40000300800 */
[----:B------:R-:W3:Y:S02]  /*259e0*/  LDL.LU R6, [R1+0x6a8] ;  /* 0x0006a80001067983 */ /* 0x000ee40000300800 */
[----:B------:R-:W3:Y:S01]  /*259f0*/  LDL.LU R7, [R1+0x6ac] ;  /* 0x0006ac0001077983 */ /* 0x000ee20000300800 */
[----:B--2---:R0:W-:Y:S01]  /*25a00*/  STL.64 [R1+0x3128], R26 ;  /* 0x0031281a01007387 */ /* 0x0041e20000100a00 */
[----:B------:R-:W-:Y:S03]  /*25a10*/  STL.64 [R1+0x3120], R24 ;  /* 0x0031201801007387 */ /* 0x000fe60000100a00 */
[----:B0-----:R-:W2:Y:S01]  /*25a20*/  LDL.64 R26, [R1+0x28] ;  /* 0x00002800011a7983 */ /* 0x001ea20000100a00 */
[----:B------:R0:W-:Y:S02]  /*25a30*/  STL.64 [R1+0x30f8], R10 ;  /* 0x0030f80a01007387 */ /* 0x0001e40000100a00 */
[----:B------:R-:W-:Y:S01]  /*25a40*/  STL.64 [R1+0x30f0], R8 ;  /* 0x0030f00801007387 */ /* 0x000fe20000100a00 */
[----:B0-----:R-:W4:Y:S04]  /*25a50*/  LDL.64 R10, [R1+0x8] ;  /* 0x00000800010a7983 */ /* 0x001f280000100a00 */
[----:B----4-:R0:W-:Y:S04]  /*25a60*/  STL.64 [R1+0x3110], R10 ;  /* 0x0031100a01007387 */ /* 0x0101e80000100a00 */
[----:B0-----:R-:W4:Y:S01]  /*25a70*/  LDL.64 R10, [R1+0x18] ;  /* 0x00001800010a7983 */ /* 0x001f220000100a00 */
[----:B------:R-:W-:Y:S02]  /*25a80*/  STL [R1+0x3024], R12 ;  /* 0x0030240c01007387 */ /* 0x000fe40000100800 */
[----:B------:R-:W-:Y:S02]  /*25a90*/  STL [R1+0x3020], R13 ;  /* 0x0030200d01007387 */ /* 0x000fe40000100800 */
[----:B------:R-:W-:Y:S01]  /*25aa0*/  STL [R1+0x301c], R14 ;  /* 0x00301c0e01007387 */ /* 0x000fe20000100800 */
[----:B------:R0:W-:Y:S04]  /*25ab0*/  STL [R1+0x3018], R15 ;  /* 0x0030180f01007387 */ /* 0x0001e80000100800 */
[----:B0-----:R-:W2:Y:S01]  /*25ac0*/  LDL.64 R14, [R1+0x38] ;  /* 0x00003800010e7983 */ /* 0x001ea20000100a00 */
[----:B------:R-:W-:-:S02]  /*25ad0*/  IMAD.MOV.U32 R22, RZ, RZ, R2 ;  /* 0x000000ffff167224 */ /* 0x000fc400078e0002 */
[----:B------:R-:W-:-:S07]  /*25ae0*/  IMAD.MOV.U32 R23, RZ, RZ, R0 ;  /* 0x000000ffff177224 */ /* 0x000fce00078e0000 */
[C---:B---3--:R-:W-:Y:S01]  /*25af0*/  HMMA.16816.F32.BF16 R20, R16.reuse, R22, R4 ;  /* 0x000000161014723c */ /* 0x048fe20000041804 */
[----:B--2---:R0:W-:Y:S01]  /*25b00*/  STL.64 [R1+0x30e0], R14 ;  /* 0x0030e00e01007387 */ /* 0x0041e20000100a00 */
[----:B------:R-:W2:Y:S02]  /*25b10*/  LDL.LU R12, [R1+0x280] ;  /* 0x00028000010c7983 */ /* 0x000ea40000300800 */
[----:B------:R-:W2:Y:S01]  /*25b20*/  LDL.LU R13, [R1+0x284] ;  /* 0x00028400010d7983 */ /* 0x000ea20000300800 */
[----:B0-----:R-:W3:Y:S01]  /*25b30*/  LDL.LU R14, [R1+0x288] ;  /* 0x00028800010e7983 */ /* 0x001ee20000300800 */
[----:B------:R-:W3:Y:S03]  /*25b40*/  LDL.LU R15, [R1+0x28c] ;  /* 0x00028c00010f7983 */ /* 0x000ee60000300800 */
[----:B---3--:R-:W-:Y:S01]  /*25b50*/  STL.64 [R1+0x3108], R14 ;  /* 0x0031080e01007387 */ /* 0x008fe20000100a00 */
[----:B--2---:R0:W-:Y:S03]  /*25b60*/  STL.64 [R1+0x3100], R12 ;  /* 0x0031000c01007387 */ /* 0x0041e60000100a00 */
[----:B0-----:R-:W2:Y:S01]  /*25b70*/  LDL.LU R12, [R1+0x2a0] ;  /* 0x0002a000010c7983 */ /* 0x001ea20000300800 */
[----:B------:R-:W2:Y:S02]  /*25b80*/  LDL.LU R13, [R1+0x2a4] ;  /* 0x0002a400010d7983 */ /* 0x000ea40000300800 */
[----:B------:R-:W2:Y:S02]  /*25b90*/  LDL.LU R14, [R1+0x2a8] ;  /* 0x0002a800010e7983 */ /* 0x000ea40000300800 */
[----:B------:R-:W2:Y:S01]  /*25ba0*/  LDL.LU R15, [R1+0x2ac] ;  /* 0x0002ac00010f7983 */ /* 0x000ea20000300800 */
[----:B------:R-:W3:Y:S01]  /*25bb0*/  LDL.LU.64 R6, [R1+0x3168] ;  /* 0x0031680001067983 */ /* 0x000ee20000300a00 */
[----:B------:R-:W3:Y:S03]  /*25bc0*/  LDL.LU.64 R4, [R1+0x3160] ;  /* 0x0031600001047983 */ /* 0x000ee60000300a00 */
[----:B------:R-:W-:Y:S02]  /*25bd0*/  STL.64 [R1+0x340], R20 ;  /* 0x0003401401007387 */ /* 0x000fe40000100a00 */
[----:B------:R0:W-:Y:S02]  /*25be0*/  STL.64 [R1+0x348], R22 ;  /* 0x0003481601007387 */ /* 0x0001e40000100a00 */
[----:B0-----:R-:W3:Y:S02]  /*25bf0*/  LDL.LU.64 R22, [R1+0x3158] ;  /* 0x0031580001167983 */ /* 0x001ee40000300a00 */
[----:B---3--:R-:W-:Y:S02]  /*25c00*/  HMMA.16816.F32.BF16 R16, R16, R22, R4 ;  /* 0x000000161010723c */ /* 0x008fe40000041804 */
[----:B------:R-:W3:Y:S01]  /*25c10*/  LDL.LU.64 R6, [R1+0x3150] ;  /* 0x0031500001067983 */ /* 0x000ee20000300a00 */
[----:B------:R-:W3:Y:S02]  /*25c20*/  LDL.LU.64 R4, [R1+0x3148] ;  /* 0x0031480001047983 */ /* 0x000ee40000300a00 */
[----:B------:R-:W3:Y:S02]  /*25c30*/  LDL.LU.64 R22, [R1+0x3140] ;  /* 0x0031400001167983 */ /* 0x000ee40000300a00 */
[----:B------:R-:W3:Y:S02]  /*25c40*/  LDL.LU.64 R20, [R1+0x3138] ;  /* 0x0031380001147983 */ /* 0x000ee40000300a00 */
[----:B------:R-:W-:Y:S11]  /*25c50*/  IMAD.MOV.U32 R2, RZ, RZ, R27 ;  /* 0x000000ffff027224 */ /* 0x000ff600078e001b */
[----:B------:R-:W-:Y:S03]  /*25c60*/  @!UPT UIADD3 URZ, URZ, URZ, URZ ;  /* 0x0000003f3f3ff290 */ /* 0x000fe6000fffe03f */
[----:B------:R0:W-:Y:S01]  /*25c70*/  STL.64 [R1+0x330], R16 ;  /* 0x0003301001007387 */ /* 0x0001e20000100a00 */
[----:B------:R1:W-:Y:S03]  /*25c80*/  STL.64 [R1+0x338], R18 ;  /* 0x0003381201007387 */ /* 0x0003e60000100a00 */
        /* <DEDUP_REMOVED lines=10> */
[----:B-1----:R-:W3:Y:S01]  /*25d30*/  LDL.LU.64 R6, [R1+0x3130] ;  /* 0x0031300001067983 */ /* 0x002ee20000300a00 */
[----:B------:R-:W2:Y:S02]  /*25d40*/  LDL.LU.64 R26, [R1+0x3128] ;  /* 0x00312800011a7983 */ /* 0x000ea40000300a00 */
[----:B------:R-:W2:Y:S02]  /*25d50*/  LDL.LU.64 R24, [R1+0x3120] ;  /* 0x0031200001187983 */ /* 0x000ea40000300a00 */
[----:B------:R-:W-:Y:S01]  /*25d60*/  STL [R1+0x302c], R2 ;  /* 0x00302c0201007387 */ /* 0x000fe20000100800 */
[----:B------:R-:W-:Y:S01]  /*25d70*/  STL [R1+0x3028], R4 ;  /* 0x0030280401007387 */ /* 0x000fe20000100800 */
[----:B----4-:R-:W-:Y:S01]  /*25d80*/  IMAD.MOV.U32 R5, RZ, RZ, R11 ;  /* 0x000000ffff057224 */ /* 0x010fe200078e000b */
[C---:B--2---:R-:W-:Y:S11]  /*25d90*/  HMMA.16816.F32.BF16 R24, R20.reuse, R10, R24 ;  /* 0x0000000a1418723c */ /* 0x044ff60000041818 */
[----:B------:R-:W-:Y:S11]  /*25da0*/  @!UPT UIADD3 URZ, URZ, URZ, URZ ;  /* 0x0000003f3f3ff290 */ /* 0x000ff6000fffe03f */
[----:B------:R-:W-:Y:S01]  /*25db0*/  @!UPT UIADD3 URZ, URZ, URZ, URZ ;  /* 0x0000003f3f3ff290 */ /* 0x000fe2000fffe03f */
[----:B------:R0:W-:Y:S01]  /*25dc0*/  STL.64 [R1+0x310], R24 ;  /* 0x0003101801007387 */ /* 0x0001e20000100a00 */
[----:B------:R1:W-:Y:S02]  /*25dd0*/  STL.64 [R1+0x318], R26 ;  /* 0x0003181a01007387 */ /* 0x0003e40000100a00 */
[----:B0-----:R-:W-:Y:S01]  /*25de0*/  IMAD.MOV.U32 R24, RZ, RZ, R10 ;  /* 0x000000ffff187224 */ /* 0x001fe200078e000a */
[----:B-1----:R-:W2:Y:S01]  /*25df0*/  LDL.LU.64 R26, [R1+0x3118] ;  /* 0x00311800011a7983 */ /* 0x002ea20000300a00 */
[----:B------:R-:W4:Y:S02]  /*25e00*/  LDL.LU.64 R10, [R1+0x3110] ;  /* 0x00311000010a7983 */ /* 0x000f240000300a00 */
[----:B------:R-:W-:Y:S01]  /*25e10*/  STL [R1+0x3034], R5 ;  /* 0x0030340501007387 */ /* 0x000fe20000100800 */
[----:B------:R-:W-:Y:S01]  /*25e20*/  STL [R1+0x3030], R24 ;  /* 0x0030301801007387 */ /* 0x000fe20000100800 */
[----:B----4-:R-:W-:Y:S01]  /*25e30*/  HMMA.16816.F32.BF16 R12, R20, R10, R12 ;  /* 0x0000000a140c723c */ /* 0x010fe2000004180c */
[----:B------:R-:W-:-:S02]  /*25e40*/  IMAD.MOV.U32 R29, RZ, RZ, R10 ;  /* 0x000000ffff1d7224 */ /* 0x000fc400078e000a */
[----:B------:R-:W-:Y:S11]  /*25e50*/  IMAD.MOV.U32 R25, RZ, RZ, R11 ;  /* 0x000000ffff197224 */ /* 0x000ff600078e000b */
[----:B------:R-:W-:Y:S09]  /*25e60*/  @!UPT UIADD3 URZ, URZ, URZ, URZ ;  /* 0x0000003f3f3ff290 */ /* 0x000ff2000fffe03f */
[----:B------:R-:W-:Y:S01]  /*25e70*/  STL.64 [R1+0x300], R12 ;  /* 0x0003000c01007387 */ /* 0x000fe20000100a00 */
[----:B------:R0:W-:Y:S03]  /*25e80*/  STL.64 [R1+0x308], R14 ;  /* 0x0003080e01007387 */ /* 0x0001e60000100a00 */
[----:B0-----:R-:W4:Y:S01]  /*25e90*/  LDL.LU.64 R14, [R1+0x3108] ;  /* 0x00310800010e7983 */ /* 0x001f220000300a00 */
[----:B------:R-:W4:Y:S02]  /*25ea0*/  LDL.LU.64 R12, [R1+0x3100] ;  /* 0x00310000010c7983 */ /* 0x000f240000300a00 */
[----:B------:R-:W2:Y:S02]  /*25eb0*/  LDL.LU.64 R10, [R1+0x30f8] ;  /* 0x0030f800010a7983 */ /* 0x000ea40000300a00 */
[----:B------:R-:W2:Y:S01]  /*25ec0*/  LDL.LU.64 R8, [R1+0x30f0] ;  /* 0x0030f00001087983 */ /* 0x000ea20000300a00 */
[----:B------:R-:W-:Y:S01]  /*25ed0*/  STL [R1+0x303c], R25 ;  /* 0x00303c1901007387 */ /* 0x000fe20000100800 */
[----:B------:R-:W-:Y:S01]  /*25ee0*/  STL [R1+0x3038], R29 ;  /* 0x0030381d01007387 */ /* 0x000fe20000100800 */
[C---:B--2---:R-:W-:Y:S11]  /*25ef0*/  HMMA.16816.F32.BF16 R8, R20.reuse, R26, R8 ;  /* 0x0000001a1408723c */ /* 0x044ff60000041808 */
[----:B------:R-:W-:Y:S11]  /*25f00*/  @!UPT UIADD3 URZ, URZ, URZ, URZ ;  /* 0x0000003f3f3ff290 */ /* 0x000ff6000fffe03f */
[----:B------:R-:W-:Y:S01]  /*25f10*/  @!UPT UIADD3 URZ, URZ, URZ, URZ ;  /* 0x0000003f3f3ff290 */ /* 0x000fe2000fffe03f */
[----:B------:R-:W-:Y:S01]  /*25f20*/  STL.64 [R1+0x2f0], R8 ;  /* 0x0002f00801007387 */ /* 0x000fe20000100a00 */
[----:B------:R0:W-:Y:S03]  /*25f30*/  STL.64 [R1+0x2f8], R10 ;  /* 0x0002f80a01007387 */ /* 0x0001e60000100a00 */
[----:B0-----:R-:W4:Y:S01]  /*25f40*/  LDL.LU.64 R10, [R1+0x30e8] ;  /* 0x0030e800010a7983 */ /* 0x001f220000300a00 */
[----:B------:R0:W-:Y:S02]  /*25f50*/  STL.64 [R1+0x2fc8], R26 ;  /* 0x002fc81a01007387 */ /* 0x0001e40000100a00 */
[----:B------:R-:W3:Y:S02]  /*25f60*/  LDL.LU R24, [R1+0x270] ;  /* 0x0002700001187983 */ /* 0x000ee40000300800 */
[----:B------:R-:W3:Y:S01]  /*25f70*/  LDL.LU R25, [R1+0x274] ;  /* 0x0002740001197983 */ /* 0x000ee20000300800 */
        /* <DEDUP_REMOVED lines=8> */
[C---:B---3--:R-:W-:Y:S01]  /*26000*/  HMMA.16816.F32.BF16 R24, R20.reuse, R6, R24 ;  /* 0x000000061418723c */ /* 0x048fe20000041818 */
[----:B------:R2:W-:Y:S02]  /*26010*/  STL.64 [R1+0x2fc0], R10 ;  /* 0x002fc00a01007387 */ /* 0x0005e40000100a00 */
[----:B------:R0:W-:Y:S11]  /*26020*/  STL.64 [R1+0x2fb8], R6 ;  /* 0x002fb80601007387 */ /* 0x0001f60000100a00 */
[----:B------:R-:W-:Y:S09]  /*26030*/  @!UPT UIADD3 URZ, URZ, URZ, URZ ;  /* 0x0000003f3f3ff290 */ /* 0x000ff2000fffe03f */
[----:B------:R-:W-:Y:S01]  /*26040*/  STL.64 [R1+0x2d0], R24 ;  /* 0x0002d01801007387 */ /* 0x000fe20000100a00 */
[----:B------:R-:W-:Y:S01]  /*26050*/  STL.64 [R1+0x2d8], R26 ;  /* 0x0002d81a01007387 */ /* 0x000fe20000100a00 */
[C---:B--2---:R-:W-:Y:S01]  /*26060*/  HMMA.16816.F32.BF16 R8, R20.reuse, R14, R16 ;  /* 0x0000000e1408723c */ /* 0x044fe20000041810 */
[----:B0-----:R-:W-:Y:S02]  /*26070*/  IMAD.MOV.U32 R7, RZ, RZ, R14 ;  /* 0x000000ffff077224 */ /* 0x001fe400078e000e */
[----:B------:R-:W-:Y:S01]  /*26080*/  IMAD.MOV.U32 R6, RZ, RZ, R15 ;  /* 0x000000ffff067224 */ /* 0x000fe200078e000f */
[----:B------:R-:W0:Y:S11]  /*26090*/  LDSM.16.MT88.4 R16, [R3+0x4300] ;  /* 0x004300000310783b */ /* 0x000e360000004200 */
[----:B------:R-:W-:Y:S08]  /*260a0*/  @!UPT UIADD3 URZ, URZ, URZ, URZ ;  /* 0x0000003f3f3ff290 */ /* 0x000ff0000fffe03f */
[----:B------:R-:W-:Y:S01]  /*260b0*/  STL.64 [R1+0x6b0], R8 ;  /* 0x0006b00801007387 */ /* 0x000fe20000100a00 */
[----:B------:R-:W-:Y:S02]  /*260c0*/  STL.64 [R1+0x6b8], R10 ;  /* 0x0006b80a01007387 */ /* 0x000fe40000100a00 */
[----:B------:R1:W-:Y:S02]  /*260d0*/  STL.64 [R1+0x3070], R6 ;  /* 0x0030700601007387 */ /* 0x0003e40000100a00 */
[----:B------:R-:W2:Y:S01]  /*260e0*/  LDL.LU R4, [R1+0x630] ;  /* 0x0006300001047983 */ /* 0x000ea20000300800 */
[----:B------:R-:W2:Y:S04]  /*260f0*/  LDL.LU R5, [R1+0x634] ;  /* 0x0006340001057983 */ /* 0x000ea80000300800 */
[----:B-1----:R-:W3:Y:S01]  /*26100*/  LDL.LU R6, [R1+0x638] ;  /* 0x0006380001067983 */ /* 0x002ee20000300800 */
[----:B------:R-:W3:Y:S02]  /*26110*/  LDL.LU R7, [R1+0x63c] ;  /* 0x00063c0001077983 */ /* 0x000ee40000300800 */
[----:B------:R-:W4:Y:S02]  /*26120*/  LDL.LU R12, [R1+0x650] ;  /* 0x00065000010c7983 */ /* 0x000f240000300800 */
[----:B------:R-:W4:Y:S01]  /*26130*/  LDL.LU R13, [R1+0x654] ;  /* 0x00065400010d7983 */ /* 0x000f220000300800 */
[----:B------:R-:W2:Y:S01]  /*26140*/  LDL.LU R14, [R1+0x658] ;  /* 0x00065800010e7983 */ /* 0x000ea20000300800 */
[----:B------:R-:W2:Y:S02]  /*26150*/  LDL.LU R15, [R1+0x65c] ;  /* 0x00065c00010f7983 */ /* 0x000ea40000300800 */
[----:B------:R-:W3:Y:S02]  /*26160*/  LDL.LU R8, [R1+0x690] ;  /* 0x0006900001087983 */ /* 0x000ee40000300800 */
[----:B------:R-:W3:Y:S01]  /*26170*/  LDL.LU R9, [R1+0x694] ;  /* 0x0006940001097983 */ /* 0x000ee20000300800 */
[----:B------:R-:W3:Y:S01]  /*26180*/  LDL.LU R10, [R1+0x698] ;  /* 0x00069800010a7983 */ /* 0x000ee20000300800 */
[----:B------:R-:W3:Y:S03]  /*26190*/  LDL.LU R11, [R1+0x69c] ;  /* 0x00069c00010b7983 */ /* 0x000ee60000300800 */
[----:B--2---:R1:W-:Y:S01]  /*261a0*/  STL.64 [R1+0x30a0], R14 ;  /* 0x0030a00e01007387 */ /* 0x0043e20000100a00 */
[----:B----4-:R-:W-:Y:S03]  /*261b0*/  STL.64 [R1+0x3098], R12 ;  /* 0x0030980c01007387 */ /* 0x010fe60000100a00 */
[----:B-1----:R-:W2:Y:S04]  /*261c0*/  LDL.64 R14, [R1+0x128] ;  /* 0x00012800010e7983 */ /* 0x002ea80000100a00 */
[----:B--2---:R-:W-:Y:S01]  /*261d0*/  STL.64 [R1+0x30b0], R14 ;  /* 0x0030b00e01007387 */ /* 0x004fe20000100a00 */
[----:B---3--:R1:W-:Y:S02]  /*261e0*/  STL.64 [R1+0x3080], R6 ;  /* 0x0030800601007387 */ /* 0x0083e40000100a00 */
[----:B------:R-:W-:Y:S01]  /*261f0*/  STL.64 [R1+0x3078], R4 ;  /* 0x0030780401007387 */ /* 0x000fe20000100a00 */
[----:B-1----:R-:W2:Y:S04]  /*26200*/  LDL.64 R6, [R1+0x108] ;  /* 0x0001080001067983 */ /* 0x002ea80000100a00 */
[----:B--2---:R1:W-:Y:S04]  /*26210*/  STL.64 [R1+0x3090], R6 ;  /* 0x0030900601007387 */ /* 0x0043e80000100a00 */
[----:B-1----:R-:W2:Y:S04]  /*26220*/  LDL.64 R6, [R1+0x118] ;  /* 0x0001180001067983 */ /* 0x002ea80000100a00 */
[----:B--2---:R1:W-:Y:S01]  /*26230*/  STL.64 [R1+0x30a8], R6 ;  /* 0x0030a80601007387 */ /* 0x0043e20000100a00 */
[----:B------:R-:W2:Y:S02]  /*26240*/  LDL.LU R4, [R1+0x660] ;  /* 0x0006600001047983 */ /* 0x000ea40000300800 */
[----:B------:R-:W2:Y:S01]  /*26250*/  LDL.LU R5, [R1+0x664] ;  /* 0x0006640001057983 */ /* 0x000ea20000300800 */
[----:B-1----:R-:W3:Y:S01]  /*26260*/  LDL.LU R6, [R1+0x668] ;  /* 0x0006680001067983 */ /* 0x002ee20000300800 */
[----:B------:R-:W3:Y:S03]  /*26270*/  LDL.LU R7, [R1+0x66c] ;  /* 0x00066c0001077983 */ /* 0x000ee60000300800 */
[----:B---3--:R1:W-:Y:S01]  /*26280*/  STL.64 [R1+0x30c0], R6 ;  /* 0x0030c00601007387 */ /* 0x0083e20000100a00 */
[----:B--2---:R-:W-:Y:S03]  /*26290*/  STL.64 [R1+0x30b8], R4 ;  /* 0x0030b80401007387 */ /* 0x004fe60000100a00 */
[----:B-1----:R-:W2:Y:S04]  /*262a0*/  LDL.64 R6, [R1+0x148] ;  /* 0x0001480001067983 */ /* 0x002ea80000100a00 */
[----:B--2---:R1:W-:Y:S04]  /*262b0*/  STL.64 [R1+0x30d8], R6 ;  /* 0x0030d80601007387 */ /* 0x0043e80000100a00 */
[----:B-1----:R-:W2:Y:S01]  /*262c0*/  LDL.64 R6, [R1+0x158] ;  /* 0x0001580001067983 */ /* 0x002ea20000100a00 */
[----:B------:R-:W3:Y:S02]  /*262d0*/  LDL.LU R24, [R1+0x670] ;  /* 0x0006700001187983 */ /* 0x000ee40000300800 */
[----:B------:R-:W3:Y:S02]  /*262e0*/  LDL.LU R25, [R1+0x674] ;  /* 0x0006740001197983 */ /* 0x000ee40000300800 */
[----:B------:R-:W4:Y:S01]  /*262f0*/  LDL.LU R26, [R1+0x678] ;  /* 0x00067800011a7983 */ /* 0x000f220000300800 */
[----:B------:R-:W4:Y:S04]  /*26300*/  LDL.LU R27, [R1+0x67c] ;  /* 0x00067c00011b7983 */ /* 0x000f280000300800 */
[----:B----4-:R-:W-:Y:S01]  /*26310*/  STL.64 [R1+0x30d0], R26 ;  /* 0x0030d01a01007387 */ /* 0x010fe20000100a00 */
[----:B---3--:R1:W-:Y:S03]  /*26320*/  STL.64 [R1+0x30c8], R24 ;  /* 0x0030c81801007387 */ /* 0x0083e60000100a00 */
[----:B-1----:R-:W3:Y:S01]  /*26330*/  LDL.LU R24, [R1+0x680] ;  /* 0x0006800001187983 */ /* 0x002ee20000300800 */
[----:B------:R-:W3:Y:S02]  /*26340*/  LDL.LU R25, [R1+0x684] ;  /* 0x0006840001197983 */ /* 0x000ee40000300800 */
[----:B------:R-:W3:Y:S02]  /*26350*/  LDL.LU R26, [R1+0x688] ;  /* 0x00068800011a7983 */ /* 0x000ee40000300800 */
[----:B------:R-:W3:Y:S01]  /*26360*/  LDL.LU R27, [R1+0x68c] ;  /* 0x00068c00011b7983 */ /* 0x000ee20000300800 */
[----:B------:R-:W4:Y:S01]  /*26370*/  LDL.64 R14, [R1+0x138] ;  /* 0x00013800010e7983 */ /* 0x000f220000100a00 */
[----:B0-----:R0:W-:Y:S02]  /*26380*/  STL.64 [R1+0x2ed0], R18 ;  /* 0x002ed01201007387 */ /* 0x0011e40000100a00 */
[----:B------:R-:W-:Y:S01]  /*26390*/  STL.64 [R1+0x2ec8], R16 ;  /* 0x002ec81001007387 */ /* 0x000fe20000100a00 */
[----:B0-----:R-:W2:Y:S04]  /*263a0*/  LDL.64 R18, [R1+0xd8] ;  /* 0x0000d80001127983 */ /* 0x001ea80000100a00 */
[----:B--2---:R0:W-:Y:S04]  /*263b0*/  STL.64 [R1+0x3050], R18 ;  /* 0x0030501201007387 */ /* 0x0041e80000100a00 */
[----:B0-----:R-:W2:Y:S01]  /*263c0*/  LDL.64 R18, [R1+0xe8] ;  /* 0x0000e80001127983 */ /* 0x001ea20000100a00 */
[----:B------:R-:W-:Y:S03]  /*263d0*/  HMMA.16816.F32.BF16 R8, R20, R6, R8 ;  /* 0x000000061408723c */ /* 0x000fe60000041808 */
[----:B--2---:R0:W-:Y:S04]  /*263e0*/  STL.64 [R1+0x3068], R18 ;  /* 0x0030681201007387 */ /* 0x0041e80000100a00 */
[----:B0-----:R-:W2:Y:S04]  /*263f0*/  LDL.64 R18, [R1+0xf8] ;  /* 0x0000f80001127983 */ /* 0x001ea80000100a00 */
[----:B--2---:R0:W-:Y:S01]  /*26400*/  STL.64 [R1+0x3088], R18 ;  /* 0x0030881201007387 */ /* 0x0041e20000100a00 */
[----:B------:R-:W2:Y:S02]  /*26410*/  LDL.LU R16, [R1+0x640] ;  /* 0x0006400001107983 */ /* 0x000ea40000300800 */
[----:B------:R-:W2:Y:S01]  /*26420*/  LDL.LU R17, [R1+0x644] ;  /* 0x0006440001117983 */ /* 0x000ea20000300800 */
[----:B0-----:R-:W2:Y:S01]  /*26430*/  LDL.LU R18, [R1+0x648] ;  /* 0x0006480001127983 */ /* 0x001ea20000300800 */
[----:B------:R-:W2:Y:S07]  /*26440*/  LDL.LU R19, [R1+0x64c] ;  /* 0x00064c0001137983 */ /* 0x000eae0000300800 */
[----:B------:R0:W-:Y:S02]  /*26450*/  STL.64 [R1+0x6a0], R8 ;  /* 0x0006a00801007387 */ /* 0x0001e40000100a00 */
[----:B------:R1:W-:Y:S02]  /*26460*/  STL.64 [R1+0x6a8], R10 ;  /* 0x0006a80a01007387 */ /* 0x0003e40000100a00 */
[----:B0-----:R-:W-:-:S02]  /*26470*/  IMAD.MOV.U32 R9, RZ, RZ, R6 ;  /* 0x000000ffff097224 */ /* 0x001fc400078e0006 */
[----:B------:R-:W-:Y:S02]  /*26480*/  IMAD.MOV.U32 R8, RZ, RZ, R7 ;  /* 0x000000ffff087224 */ /* 0x000fe400078e0007 */
[----:B------:R-:W3:Y:S02]  /*26490*/  LDL.LU.64 R6, [R1+0x30d8] ;  /* 0x0030d80001067983 */ /* 0x000ee40000300a00 */
[C---:B---3--:R-:W-:Y:S01]  /*264a0*/  HMMA.16816.F32.BF16 R24, R20.reuse, R6, R24 ;  /* 0x000000061418723c */ /* 0x048fe20000041818 */
[----:B-1----:R-:W-:Y:S02]  /*264b0*/  IMAD.MOV.U32 R11, RZ, RZ, R6 ;  /* 0x000000ffff0b7224 */ /* 0x002fe400078e0006 */
[----:B------:R-:W-:Y:S11]  /*264c0*/  IMAD.MOV.U32 R10, RZ, RZ, R7 ;  /* 0x000000ffff0a7224 */ /* 0x000ff600078e0007 */
[----:B------:R-:W-:Y:S09]  /*264d0*/  @!UPT UIADD3 URZ, URZ, URZ, URZ ;  /* 0x0000003f3f3ff290 */ /* 0x000ff2000fffe03f */
[----:B------:R-:W-:Y:S01]  /*264e0*/  STL.64 [R1+0x690], R24 ;  /* 0x0006901801007387 */ /* 0x000fe20000100a00 */
[----:B------:R0:W-:Y:S03]  /*264f0*/  STL.64 [R1+0x698], R26 ;  /* 0x0006981a01007387 */ /* 0x0001e60000100a00 */
[----:B0-----:R-:W4:Y:S01]  /*26500*/  LDL.LU.64 R26, [R1+0x30d0] ;  /* 0x0030d000011a7983 */ /* 0x001f220000300a00 */
[----:B------:R-:W4:Y:S02]  /*26510*/  LDL.LU.64 R24, [R1+0x30c8] ;  /* 0x0030c80001187983 */ /* 0x000f240000300a00 */
[----:B------:R-:W3:Y:S02]  /*26520*/  LDL.LU.64 R6, [R1+0x30c0] ;  /* 0x0030c00001067983 */ /* 0x000ee40000300a00 */
[----:B------:R-:W3:Y:S01]  /*26530*/  LDL.LU.64 R4, [R1+0x30b8] ;  /* 0x0030b80001047983 */ /* 0x000ee20000300a00 */
[----:B------:R-:W-:Y:S01]  /*26540*/  STL.64 [R1+0x3048], R10 ;  /* 0x0030480a01007387 */ /* 0x000fe20000100a00 */
[----:B------:R0:W-:Y:S03]  /*26550*/  STL.64 [R1+0x3040], R8 ;  /* 0x0030400801007387 */ /* 0x0001e60000100a00 */
[----:B0-----:R-:W2:Y:S01]  /*26560*/  LDL.LU R8, [R1+0x250] ;  /* 0x0002500001087983 */ /* 0x001ea20000300800 */
[----:B------:R-:W2:Y:S02]  /*26570*/  LDL.LU R9, [R1+0x254] ;  /* 0x0002540001097983 */ /* 0x000ea40000300800 */
[----:B------:R-:W2:Y:S02]  /*26580*/  LDL.LU R10, [R1+0x258] ;  /* 0x00025800010a7983 */ /* 0x000ea40000300800 */
[----:B------:R-:W2:Y:S01]  /*26590*/  LDL.LU R11, [R1+0x25c] ;  /* 0x00025c00010b7983 */ /* 0x000ea20000300800 */
        /* <DEDUP_REMOVED lines=8> */
[----:B------:R-:W-:Y:S01]  /*26620*/  STL.64 [R1+0x680], R24 ;  /* 0x0006801801007387 */ /* 0x000fe20000100a00 */
[----:B------:R0:W-:Y:S02]  /*26630*/  STL.64 [R1+0x688], R26 ;  /* 0x0006881a01007387 */ /* 0x0001e40000100a00 */
[----:B0-----:R-:W-:Y:S02]  /*26640*/  IMAD.MOV.U32 R27, RZ, RZ, R14 ;  /* 0x000000ffff1b7224 */ /* 0x001fe400078e000e */
[----:B------:R-:W-:Y:S02]  /*26650*/  IMAD.MOV.U32 R26, RZ, RZ, R15 ;  /* 0x000000ffff1a7224 */ /* 0x000fe400078e000f */
[----:B------:R-:W3:Y:S02]  /*26660*/  LDL.LU.64 R14, [R1+0x30b0] ;  /* 0x0030b000010e7983 */ /* 0x000ee40000300a00 */
[----:B---3--:R-:W-:Y:S01]  /*26670*/  HMMA.16816.F32.BF16 R4, R20, R14, R4 ;  /* 0x0000000e1404723c */ /* 0x008fe20000041804 */
[----:B------:R-:W-:-:S02]  /*26680*/  IMAD.MOV.U32 R0, RZ, RZ, R14 ;  /* 0x000000ffff007224 */ /* 0x000fc400078e000e */
[----:B------:R-:W-:Y:S11]  /*26690*/  IMAD.MOV.U32 R28, RZ, RZ, R15 ;  /* 0x000000ffff1c7224 */ /* 0x000ff600078e000f */
[----:B------:R-:W-:Y:S09]  /*266a0*/  @!UPT UIADD3 URZ, URZ, URZ, URZ ;  /* 0x0000003f3f3ff290 */ /* 0x000ff2000fffe03f */
[----:B------:R-:W-:Y:S01]  /*266b0*/  STL.64 [R1+0x670], R4 ;  /* 0x0006700401007387 */ /* 0x000fe20000100a00 */
[----:B------:R0:W-:Y:S03]  /*266c0*/  STL.64 [R1+0x678], R6 ;  /* 0x0006780601007387 */ /* 0x0001e60000100a00 */
[----:B0-----:R-:W3:Y:S01]  /*266d0*/  LDL.LU.64 R6, [R1+0x30a8] ;  /* 0x0030a80001067983 */ /* 0x001ee20000300a00 */
[----:B------:R-:W3:Y:S02]  /*266e0*/  LDL.LU.64 R14, [R1+0x30a0] ;  /* 0x0030a000010e7983 */ /* 0x000ee40000300a00 */
[----:B------:R-:W3:Y:S02]  /*266f0*/  LDL.LU.64 R12, [R1+0x3098] ;  /* 0x00309800010c7983 */ /* 0x000ee40000300a00 */
[C---:B---3--:R-:W-:Y:S11]  /*26700*/  HMMA.16816.F32.BF16 R12, R20.reuse, R6, R12 ;  /* 0x00000006140c723c */ /* 0x048ff6000004180c */
[----:B------:R-:W-:Y:S11]  /*26710*/  @!UPT UIADD3 URZ, URZ, URZ, URZ ;  /* 0x0000003f3f3ff290 */ /* 0x000ff6000fffe03f */
[----:B------:R-:W-:Y:S01]  /*26720*/  @!UPT UIADD3 URZ, URZ, URZ, URZ ;  /* 0x0000003f3f3ff290 */ /* 0x000fe2000fffe03f */
        /* <DEDUP_REMOVED lines=31> */
[----:B--2---:R-:W-:Y:S01]  /*26920*/  HMMA.16816.F32.BF16 R20, R20, R18, R8 ;  /* 0x000000121414723c */ /* 0x004fe20000041808 */
[----:B------:R-:W2:Y:S01]  /*26930*/  LDL.LU.64 R10, [R1+0x3048] ;  /* 0x00304800010a7983 */ /* 0x000ea20000300a00 */
[----:B------:R-:W4:Y:S02]  /*26940*/  LDL.LU.64 R8, [R1+0x3040] ;  /* 0x0030400001087983 */ /* 0x000f240000300a00 */
[----:B------:R-:W-:-:S02]  /*26950*/  IMAD.MOV.U32 R2, RZ, RZ, R18 ;  /* 0x000000ffff027224 */ /* 0x000fc400078e0012 */
[----:B------:R-:W-:Y:S11]  /*26960*/  IMAD.MOV.U32 R4, RZ, RZ, R19 ;  /* 0x000000ffff047224 */ /* 0x000ff600078e0013 */
[----:B------:R-:W-:Y:S06]  /*26970*/  @!UPT UIADD3 URZ, URZ, URZ, URZ ;  /* 0x0000003f3f3ff290 */ /* 0x000fec000fffe03f */
[----:B------:R-:W-:Y:S01]  /*26980*/  STL.64 [R1+0x2c0], R20 ;  /* 0x0002c01401007387 */ /* 0x000fe20000100a00 */
[----:B------:R-:W-:Y:S02]  /*26990*/  STL.64 [R1+0x2c8], R22 ;  /* 0x0002c81601007387 */ /* 0x000fe40000100a00 */
[----:B------:R-:W2:Y:S02]  /*269a0*/  LDL.LU R16, [R1+0x240] ;  /* 0x0002400001107983 */ /* 0x000ea40000300800 */
[----:B------:R-:W2:Y:S01]  /*269b0*/  LDL.LU R17, [R1+0x244] ;  /* 0x0002440001117983 */ /* 0x000ea20000300800 */
[----:B------:R-:W2:Y:S01]  /*269c0*/  LDL.LU R18, [R1+0x248] ;  /* 0x0002480001127983 */ /* 0x000ea20000300800 */
[----:B------:R-:W2:Y:S03]  /*269d0*/  LDL.LU R19, [R1+0x24c] ;  /* 0x00024c0001137983 */ /* 0x000ea60000300800 */
[----:B------:R-:W0:Y:S04]  /*269e0*/  LDSM.16.MT88.4 R20, [R3+0x4380] ;  /* 0x004380000314783b */ /* 0x000e280000004200 */
[----:B--2---:R1:W-:Y:S01]  /*269f0*/  STL.64 [R1+0x2ee0], R18 ;  /* 0x002ee01201007387 */ /* 0x0043e20000100a00 */
[----:B------:R-:W-:Y:S02]  /*26a00*/  STL.64 [R1+0x2ed8], R16 ;  /* 0x002ed81001007387 */ /* 0x000fe40000100a00 */
[----:B-1----:R-:W-:-:S02]  /*26a10*/  IMAD.MOV.U32 R18, RZ, RZ, R25 ;  /* 0x000000ffff127224 */ /* 0x002fc400078e0019 */
[----:B------:R-:W-:Y:S01]  /*26a20*/  IMAD.MOV.U32 R19, RZ, RZ, R29 ;  /* 0x000000ffff137224 */ /* 0x000fe200078e001d */
[----:B------:R-:W2:Y:S01]  /*26a30*/  LDL.LU R25, [R1+0x303c] ;  /* 0x00303c0001197983 */ /* 0x000ea20000300800 */
[----:B------:R-:W2:Y:S03]  /*26a40*/  LDL.LU R29, [R1+0x3038] ;  /* 0x00303800011d7983 */ /* 0x000ea60000300800 */
[----:B------:R1:W-:Y:S02]  /*26a50*/  STL.64 [R1+0x2ef0], R18 ;  /* 0x002ef01201007387 */ /* 0x0003e40000100a00 */
[----:B-1----:R-:W-:Y:S02]  /*26a60*/  IMAD.MOV.U32 R18, RZ, RZ, R5 ;  /* 0x000000ffff127224 */ /* 0x002fe400078e0005 */
[----:B------:R-:W-:Y:S01]  /*26a70*/  IMAD.MOV.U32 R19, RZ, RZ, R24 ;  /* 0x000000ffff137224 */ /* 0x000fe200078e0018 */
[----:B------:R-:W2:Y:S01]  /*26a80*/  LDL.LU R5, [R1+0x3034] ;  /* 0x0030340001057983 */ /* 0x000ea20000300800 */
[----:B------:R-:W2:Y:S03]  /*26a90*/  LDL.LU R24, [R1+0x3030] ;  /* 0x0030300001187983 */ /* 0x000ea60000300800 */
[----:B------:R1:W-:Y:S01]  /*26aa0*/  STL.64 [R1+0x2f08], R18 ;  /* 0x002f081201007387 */ /* 0x0003e20000100a00 */
[----:B------:R-:W-:Y:S02]  /*26ab0*/  STL [R1+0x2e08], R3 ;  /* 0x002e080301007387 */ /* 0x000fe40000100800 */
[----:B0-----:R0:W-:Y:S02]  /*26ac0*/  STL.64 [R1+0x2dc0], R22 ;  /* 0x002dc01601007387 */ /* 0x0011e40000100a00 */
[----:B------:R3:W-:Y:S02]  /*26ad0*/  STL.64 [R1+0x2db8], R20 ;  /* 0x002db81401007387 */ /* 0x0007e40000100a00 */
[----:B-1----:R-:W-:-:S02]  /*26ae0*/  IMAD.MOV.U32 R18, RZ, RZ, R12 ;  /* 0x000000ffff127224 */ /* 0x002fc400078e000c */
[----:B------:R-:W-:Y:S02]  /*26af0*/  IMAD.MOV.U32 R19, RZ, RZ, R13 ;  /* 0x000000ffff137224 */ /* 0x000fe400078e000d */
[----:B0-----:R-:W-:Y:S02]  /*26b00*/  IMAD.MOV.U32 R22, RZ, RZ, R2 ;  /* 0x000000ffff167224 */ /* 0x001fe400078e0002 */
[----:B------:R-:W-:Y:S01]  /*26b10*/  IMAD.MOV.U32 R23, RZ, RZ, R4 ;  /* 0x000000ffff177224 */ /* 0x000fe200078e0004 */
[----:B------:R-:W2:Y:S01]  /*26b20*/  LDL.LU R2, [R1+0x302c] ;  /* 0x00302c0001027983 */ /* 0x000ea20000300800 */
[----:B------:R-:W2:Y:S02]  /*26b30*/  LDL.LU R4, [R1+0x3028] ;  /* 0x0030280001047983 */ /* 0x000ea40000300800 */
[----:B------:R-:W2:Y:S02]  /*26b40*/  LDL.LU R12, [R1+0x3024] ;  /* 0x00302400010c7983 */ /* 0x000ea40000300800 */
[----:B------:R-:W2:Y:S01]  /*26b50*/  LDL.LU R13, [R1+0x3020] ;  /* 0x00302000010d7983 */ /* 0x000ea20000300800 */
[----:B------:R-:W-:Y:S01]  /*26b60*/  STL.64 [R1+0x2f20], R18 ;  /* 0x002f201201007387 */ /* 0x000fe20000100a00 */
[----:B------:R0:W-:Y:S02]  /*26b70*/  STL.64 [R1+0x2ee8], R22 ;  /* 0x002ee81601007387 */ /* 0x0001e40000100a00 */
[----:B---3--:R-:W3:Y:S02]  /*26b80*/  LDL.LU R20, [R1+0x530] ;  /* 0x0005300001147983 */ /* 0x008ee40000300800 */
[----:B------:R-:W3:Y:S01]  /*26b90*/  LDL.LU R21, [R1+0x534] ;  /* 0x0005340001157983 */ /* 0x000ee20000300800 */
[----:B0-----:R-:W2:Y:S01]  /*26ba0*/  LDL.LU R22, [R1+0x538] ;  /* 0x0005380001167983 */ /* 0x001ea20000300800 */
[----:B------:R-:W2:Y:S02]  /*26bb0*/  LDL.LU R23, [R1+0x53c] ;  /* 0x00053c0001177983 */ /* 0x000ea40000300800 */
[----:B------:R-:W-:-:S02]  /*26bc0*/  IMAD.MOV.U32 R18, RZ, RZ, R14 ;  /* 0x000000ffff127224 */ /* 0x000fc400078e000e */
[----:B------:R-:W-:Y:S01]  /*26bd0*/  IMAD.MOV.U32 R19, RZ, RZ, R15 ;  /* 0x000000ffff137224 */ /* 0x000fe200078e000f */
[----:B------:R-:W4:Y:S01]  /*26be0*/  LDL.LU R14, [R1+0x301c] ;  /* 0x00301c00010e7983 */ /* 0x000f220000300800 */
[----:B------:R-:W4:Y:S03]  /*26bf0*/  LDL.LU R15, [R1+0x3018] ;  /* 0x00301800010f7983 */ /* 0x000f260000300800 */
[----:B------:R-:W-:Y:S04]  /*26c00*/  STL.64 [R1+0x2f38], R18 ;  /* 0x002f381201007387 */ /* 0x000fe80000100a00 */
[----:B--2---:R-:W-:Y:S01]  /*26c10*/  STL.64 [R1+0x2f00], R22 ;  /* 0x002f001601007387 */ /* 0x004fe20000100a00 */
[----:B---3--:R0:W-:Y:S03]  /*26c20*/  STL.64 [R1+0x2ef8], R20 ;  /* 0x002ef81401007387 */ /* 0x0081e60000100a00 */
[----:B0-----:R-:W2:Y:S01]  /*26c30*/  LDL.LU R20, [R1+0x540] ;  /* 0x0005400001147983 */ /* 0x001ea20000300800 */
[----:B------:R-:W2:Y:S02]  /*26c40*/  LDL.LU R21, [R1+0x544] ;  /* 0x0005440001157983 */ /* 0x000ea40000300800 */
[----:B------:R-:W3:Y:S02]  /*26c50*/  LDL.LU R22, [R1+0x548] ;  /* 0x0005480001167983 */ /* 0x000ee40000300800 */
[----:B------:R-:W3:Y:S02]  /*26c60*/  LDL.LU R23, [R1+0x54c] ;  /* 0x00054c0001177983 */ /* 0x000ee40000300800 */
[----:B------:R-:W-:-:S02]  /*26c70*/  IMAD.MOV.U32 R18, RZ, RZ, R0 ;  /* 0x000000ffff127224 */ /* 0x000fc400078e0000 */
[----:B------:R-:W-:Y:S01]  /*26c80*/  IMAD.MOV.U32 R19, RZ, RZ, R28 ;  /* 0x000000ffff137224 */ /* 0x000fe200078e001c */
[----:B------:R-:W4:Y:S01]  /*26c90*/  LDL.LU R0, [R1+0x3014] ;  /* 0x0030140001007983 */ /* 0x000f220000300800 */
[----:B------:R-:W4:Y:S03]  /*26ca0*/  LDL.LU R28, [R1+0x3010] ;  /* 0x00301000011c7983 */ /* 0x000f260000300800 */
[----:B------:R-:W-:Y:S04]  /*26cb0*/  STL.64 [R1+0x2f50], R18 ;  /* 0x002f501201007387 */ /* 0x000fe80000100a00 */
[----:B---3--:R-:W-:Y:S01]  /*26cc0*/  STL.64 [R1+0x2f18], R22 ;  /* 0x002f181601007387 */ /* 0x008fe20000100a00 */
[----:B--2---:R0:W-:Y:S03]  /*26cd0*/  STL.64 [R1+0x2f10], R20 ;  /* 0x002f101401007387 */ /* 0x0041e60000100a00 */
[----:B0-----:R-:W2:Y:S01]  /*26ce0*/  LDL.LU R20, [R1+0x550] ;  /* 0x0005500001147983 */ /* 0x001ea20000300800 */
[----:B------:R-:W2:Y:S02]  /*26cf0*/  LDL.LU R21, [R1+0x554] ;  /* 0x0005540001157983 */ /* 0x000ea40000300800 */
[----:B------:R-:W3:Y:S02]  /*26d00*/  LDL.LU R22, [R1+0x558] ;  /* 0x0005580001167983 */ /* 0x000ee40000300800 */
[----:B------:R-:W3:Y:S02]  /*26d10*/  LDL.LU R23, [R1+0x55c] ;  /* 0x00055c0001177983 */ /* 0x000ee40000300800 */
[----:B------:R-:W-:-:S02]  /*26d20*/  IMAD.MOV.U32 R18, RZ, RZ, R27 ;  /* 0x000000ffff127224 */ /* 0x000fc400078e001b */
[----:B------:R-:W-:-:S05]  /*26d30*/  IMAD.MOV.U32 R19, RZ, RZ, R26 ;  /* 0x000000ffff137224 */ /* 0x000fca00078e001a */
[----:B------:R0:W-:Y:S02]  /*26d40*/  STL.64 [R1+0x2f68], R18 ;  /* 0x002f681201007387 */ /* 0x0001e40000100a00 */
[----:B0-----:R-:W-:Y:S02]  /*26d50*/  IMAD.MOV.U32 R18, RZ, RZ, R11 ;  /* 0x000000ffff127224 */ /* 0x001fe400078e000b */
[----:B------:R-:W-:-:S05]  /*26d60*/  IMAD.MOV.U32 R19, RZ, RZ, R10 ;  /* 0x000000ffff137224 */ /* 0x000fca00078e000a */
[----:B------:R-:W-:Y:S04]  /*26d70*/  STL.64 [R1+0x2f80], R18 ;  /* 0x002f801201007387 */ /* 0x000fe80000100a00 */
[----:B---3--:R-:W-:Y:S01]  /*26d80*/  STL.64 [R1+0x2f30], R22 ;  /* 0x002f301601007387 */ /* 0x008fe20000100a00 */
[----:B--2---:R0:W-:Y:S03]  /*26d90*/  STL.64 [R1+0x2f28], R20 ;  /* 0x002f281401007387 */ /* 0x0041e60000100a00 */
[----:B0-----:R-:W2:Y:S01]  /*26da0*/  LDL.LU R20, [R1+0x560] ;  /* 0x0005600001147983 */ /* 0x001ea20000300800 */
[----:B------:R-:W2:Y:S02]  /*26db0*/  LDL.LU R21, [R1+0x564] ;  /* 0x0005640001157983 */ /* 0x000ea40000300800 */
[----:B------:R-:W3:Y:S02]  /*26dc0*/  LDL.LU R22, [R1+0x568] ;  /* 0x0005680001167983 */ /* 0x000ee40000300800 */
[----:B------:R-:W3:Y:S02]  /*26dd0*/  LDL.LU R23, [R1+0x56c] ;  /* 0x00056c0001177983 */ /* 0x000ee40000300800 */
[----:B----4-:R-:W-:-:S02]  /*26de0*/  IMAD.MOV.U32 R18, RZ, RZ, R9 ;  /* 0x000000ffff127224 */ /* 0x010fc400078e0009 */
[----:B------:R-:W-:-:S05]  /*26df0*/  IMAD.MOV.U32 R19, RZ, RZ, R8 ;  /* 0x000000ffff137224 */ /* 0x000fca00078e0008 */
[----:B------:R-:W-:Y:S04]  /*26e00*/  STL.64 [R1+0x2f98], R18 ;  /* 0x002f981201007387 */ /* 0x000fe80000100a00 */
[----:B---3--:R-:W-:Y:S01]  /*26e10*/  STL.64 [R1+0x2f48], R22 ;  /* 0x002f481601007387 */ /* 0x008fe20000100a00 */
[----:B--2---:R0:W-:Y:S03]  /*26e20*/  STL.64 [R1+0x2f40], R20 ;  /* 0x002f401401007387 */ /* 0x0041e60000100a00 */
[----:B0-----:R-:W2:Y:S01]  /*26e30*/  LDL.LU R20, [R1+0x570] ;  /* 0x0005700001147983 */ /* 0x001ea20000300800 */
[----:B------:R-:W2:Y:S02]  /*26e40*/  LDL.LU R21, [R1+0x574] ;  /* 0x0005740001157983 */ /* 0x000ea40000300800 */
[----:B------:R-:W3:Y:S02]  /*26e50*/  LDL.LU R22, [R1+0x578] ;  /* 0x0005780001167983 */ /* 0x000ee40000300800 */
[----:B------:R-:W3:Y:S01]  /*26e60*/  LDL.LU R23, [R1+0x57c] ;  /* 0x00057c0001177983 */ /* 0x000ee20000300800 */
[----:B------:R-:W4:Y:S01]  /*26e70*/  LDL.LU R8, [R1+0x5e0] ;  /* 0x0005e00001087983 */ /* 0x000f220000300800 */
[----:B------:R-:W4:Y:S02]  /*26e80*/  LDL.LU R9, [R1+0x5e4] ;  /* 0x0005e40001097983 */ /* 0x000f240000300800 */
[----:B------:R-:W2:Y:S02]  /*26e90*/  LDL.LU R10, [R1+0x5e8] ;  /* 0x0005e800010a7983 */ /* 0x000ea40000300800 */
[----:B------:R-:W2:Y:S02]  /*26ea0*/  LDL.LU R11, [R1+0x5ec] ;  /* 0x0005ec00010b7983 */ /* 0x000ea40000300800 */
[----:B------:R-:W-:-:S02]  /*26eb0*/  IMAD.MOV.U32 R26, RZ, RZ, R29 ;  /* 0x000000ffff1a7224 */ /* 0x000fc400078e001d */
[----:B------:R-:W-:Y:S01]  /*26ec0*/  IMAD.MOV.U32 R27, RZ, RZ, R25 ;  /* 0x000000ffff1b7224 */ /* 0x000fe200078e0019 */
[----:B--2---:R-:W-:Y:S01]  /*26ed0*/  STL.64 [R1+0x2fd8], R10 ;  /* 0x002fd80a01007387 */ /* 0x004fe20000100a00 */
[----:B----4-:R0:W-:Y:S03]  /*26ee0*/  STL.64 [R1+0x2fd0], R8 ;  /* 0x002fd00801007387 */ /* 0x0101e60000100a00 */
[----:B------:R1:W-:Y:S01]  /*26ef0*/  STL.64 [R1+0x2fe0], R26 ;  /* 0x002fe01a01007387 */ /* 0x0003e20000100a00 */
[----:B0-----:R-:W2:Y:S01]  /*26f00*/  LDL.LU R8, [R1+0x5f0] ;  /* 0x0005f00001087983 */ /* 0x001ea20000300800 */
[----:B------:R-:W2:Y:S02]  /*26f10*/  LDL.LU R9, [R1+0x5f4] ;  /* 0x0005f40001097983 */ /* 0x000ea40000300800 */
[----:B------:R-:W4:Y:S02]  /*26f20*/  LDL.LU R10, [R1+0x5f8] ;  /* 0x0005f800010a7983 */ /* 0x000f240000300800 */
[----:B------:R-:W4:Y:S02]  /*26f30*/  LDL.LU R11, [R1+0x5fc] ;  /* 0x0005fc00010b7983 */ /* 0x000f240000300800 */
[----:B-1----:R-:W-:-:S02]  /*26f40*/  IMAD.MOV.U32 R26, RZ, RZ, R24 ;  /* 0x000000ffff1a7224 */ /* 0x002fc400078e0018 */
[----:B------:R-:W-:Y:S01]  /*26f50*/  IMAD.MOV.U32 R27, RZ, RZ, R5 ;  /* 0x000000ffff1b7224 */ /* 0x000fe200078e0005 */
[----:B----4-:R-:W-:Y:S01]  /*26f60*/  STL.64 [R1+0x2ff0], R10 ;  /* 0x002ff00a01007387 */ /* 0x010fe20000100a00 */
[----:B--2---:R0:W-:Y:S03]  /*26f70*/  STL.64 [R1+0x2fe8], R8 ;  /* 0x002fe80801007387 */ /* 0x0041e60000100a00 */
[----:B------:R-:W-:Y:S01]  /*26f80*/  STL.64 [R1+0x2ff8], R26 ;  /* 0x002ff81a01007387 */ /* 0x000fe20000100a00 */
[----:B0-----:R-:W2:Y:S01]  /*26f90*/  LDL.LU R8, [R1+0x600] ;  /* 0x0006000001087983 */ /* 0x001ea20000300800 */
[----:B------:R-:W2:Y:S02]  /*26fa0*/  LDL.LU R9, [R1+0x604] ;  /* 0x0006040001097983 */ /* 0x000ea40000300800 */
[----:B------:R-:W4:Y:S02]  /*26fb0*/  LDL.LU R10, [R1+0x608] ;  /* 0x00060800010a7983 */ /* 0x000f240000300800 */
[----:B------:R-:W4:Y:S02]  /*26fc0*/  LDL.LU R11, [R1+0x60c] ;  /* 0x00060c00010b7983 */ /* 0x000f240000300800 */
[----:B------:R-:W-:-:S02]  /*26fd0*/  IMAD.MOV.U32 R18, RZ, RZ, R7 ;  /* 0x000000ffff127224 */ /* 0x000fc400078e0007 */
[----:B------:R-:W-:Y:S01]  /*26fe0*/  IMAD.MOV.U32 R19, RZ, RZ, R6 ;  /* 0x000000ffff137224 */ /* 0x000fe200078e0006 */
[----:B----4-:R-:W-:Y:S01]  /*26ff0*/  STL.64 [R1+0x3008], R10 ;  /* 0x0030080a01007387 */ /* 0x010fe20000100a00 */
[----:B--2---:R0:W-:Y:S03]  /*27000*/  STL.64 [R1+0x3000], R8 ;  /* 0x0030000801007387 */ /* 0x0041e60000100a00 */
[----:B0-----:R-:W2:Y:S01]  /*27010*/  LDL.LU R8, [R1+0x610] ;  /* 0x0006100001087983 */ /* 0x001ea20000300800 */
[----:B------:R-:W2:Y:S02]  /*27020*/  LDL.LU R9, [R1+0x614] ;  /* 0x0006140001097983 */ /* 0x000ea40000300800 */
[----:B------:R-:W2:Y:S02]  /*27030*/  LDL.LU R10, [R1+0x618] ;  /* 0x00061800010a7983 */ /* 0x000ea40000300800 */
[----:B------:R-:W2:Y:S01]  /*27040*/  LDL.LU R11, [R1+0x61c] ;  /* 0x00061c00010b7983 */ /* 0x000ea20000300800 */
[----:B------:R-:W-:Y:S01]  /*27050*/  STL.64 [R1+0x2fb0], R18 ;  /* 0x002fb01201007387 */ /* 0x000fe20000100a00 */
[----:B---3--:R-:W-:Y:S02]  /*27060*/  STL.64 [R1+0x2f60], R22 ;  /* 0x002f601601007387 */ /* 0x008fe40000100a00 */
[----:B------:R0:W-:Y:S02]  /*27070*/  STL.64 [R1+0x2f58], R20 ;  /* 0x002f581401007387 */ /* 0x0001e40000100a00 */
[----:B0-----:R-:W3:Y:S01]  /*27080*/  LDL.LU R20, [R1+0x580] ;  /* 0x0005800001147983 */ /* 0x001ee20000300800 */
[----:B------:R-:W3:Y:S02]  /*27090*/  LDL.LU R21, [R1+0x584] ;  /* 0x0005840001157983 */ /* 0x000ee40000300800 */
[----:B------:R-:W4:Y:S02]  /*270a0*/  LDL.LU R22, [R1+0x588] ;  /* 0x0005880001167983 */ /* 0x000f240000300800 */
[----:B------:R-:W4:Y:S02]  /*270b0*/  LDL.LU R23, [R1+0x58c] ;  /* 0x00058c0001177983 */ /* 0x000f240000300800 */
[----:B------:R-:W-:-:S02]  /*270c0*/  IMAD.MOV.U32 R26, RZ, RZ, R4 ;  /* 0x000000ffff1a7224 */ /* 0x000fc400078e0004 */
        /* <DEDUP_REMOVED lines=8> */
[----:B----4-:R-:W-:Y:S01]  /*27150*/  STL.64 [R1+0x2f78], R22 ;  /* 0x002f781601007387 */ /* 0x010fe20000100a00 */
[----:B---3--:R0:W-:Y:S03]  /*27160*/  STL.64 [R1+0x2f70], R20 ;  /* 0x002f701401007387 */ /* 0x0081e60000100a00 */
[----:B0-----:R-:W3:Y:S01]  /*27170*/  LDL.LU R20, [R1+0x590] ;  /* 0x0005900001147983 */ /* 0x001ee20000300800 */
[----:B------:R-:W3:Y:S02]  /*27180*/  LDL.LU R21, [R1+0x594] ;  /* 0x0005940001157983 */ /* 0x000ee40000300800 */
[----:B------:R-:W4:Y:S02]  /*27190*/  LDL.LU R22, [R1+0x598] ;  /* 0x0005980001167983 */ /* 0x000f240000300800 */
[----:B------:R-:W4:Y:S02]  /*271a0*/  LDL.LU R23, [R1+0x59c] ;  /* 0x00059c0001177983 */ /* 0x000f240000300800 */
[----:B------:R-:W-:-:S07]  /*271b0*/  IMAD.MOV.U32 R27, RZ, RZ, R2 ;  /* 0x000000ffff1b7224 */ /* 0x000fce00078e0002 */
[C---:B--2---:R-:W-:Y:S01]  /*271c0*/  HMMA.16816.F32.BF16 R24, R12.reuse, R26, R8 ;  /* 0x0000001a0c18723c */ /* 0x044fe20000041808 */
[----:B----4-:R-:W-:Y:S01]  /*271d0*/  STL.64 [R1+0x2f90], R22 ;  /* 0x002f901601007387 */ /* 0x010fe20000100a00 */
        /* <DEDUP_REMOVED lines=10> */
[----:B------:R-:W2:Y:S01]  /*27280*/  LDL.LU R23, [R1+0x5bc] ;  /* 0x0005bc0001177983 */ /* 0x000ea20000300800 */
[----:B------:R-:W3:Y:S01]  /*27290*/  LDL.LU.64 R10, [R1+0x3008] ;  /* 0x00300800010a7983 */ /* 0x000ee20000300a00 */
[----:B------:R-:W3:Y:S02]  /*272a0*/  LDL.LU.64 R8, [R1+0x3000] ;  /* 0x0030000001087983 */ /* 0x000ee40000300a00 */
        /* <DEDUP_REMOVED lines=22> */
[----:B0-----:R-:W3:Y:S01]  /*27410*/  LDL.LU.64 R10, [R1+0x2fc0] ;  /* 0x002fc000010a7983 */ /* 0x001ee20000300a00 */
[----:B------:R0:W-:Y:S03]  /*27420*/  STL.64 [R1+0x2eb0], R26 ;  /* 0x002eb01a01007387 */ /* 0x0001e60000100a00 */
[----:B0-----:R-:W4:Y:S01]  /*27430*/  LDL.LU.64 R26, [R1+0x18] ;  /* 0x00001800011a7983 */ /* 0x001f220000300a00 */
[C---:B---3--:R-:W-:Y:S03]  /*27440*/  HMMA.16816.F32.BF16 R4, R12.reuse, R10, R4 ;  /* 0x0000000a0c04723c */ /* 0x048fe60000041804 */
[----:B----4-:R0:W-:Y:S04]  /*27450*/  STL.64 [R1+0x2eb8], R26 ;  /* 0x002eb81a01007387 */ /* 0x0101e80000100a00 */
[----:B0-----:R-:W3:Y:S11]  /*27460*/  LDL.LU.64 R26, [R1+0x28] ;  /* 0x00002800011a7983 */ /* 0x001ef60000300a00 */
[----:B------:R-:W-:Y:S05]  /*27470*/  @!UPT UIADD3 URZ, URZ, URZ, URZ ;  /* 0x0000003f3f3ff290 */ /* 0x000fea000fffe03f */
[----:B------:R-:W-:Y:S02]  /*27480*/  STL.64 [R1+0x270], R4 ;  /* 0x0002700401007387 */ /* 0x000fe40000100a00 */
[----:B------:R0:W-:Y:S02]  /*27490*/  STL.64 [R1+0x278], R6 ;  /* 0x0002780601007387 */ /* 0x0001e40000100a00 */
[----:B0-----:R-:W4:Y:S01]  /*274a0*/  LDL.LU.64 R6, [R1+0x2fb8] ;  /* 0x002fb80001067983 */ /* 0x001f220000300a00 */
[----:B------:R0:W-:Y:S02]  /*274b0*/  STL.64 [R1+0x2ec0], R10 ;  /* 0x002ec00a01007387 */ /* 0x0001e40000100a00 */
[----:B------:R-:W2:Y:S02]  /*274c0*/  LDL.LU R8, [R1+0x230] ;  /* 0x0002300001087983 */ /* 0x000ea40000300800 */
[----:B------:R-:W2:Y:S01]  /*274d0*/  LDL.LU R9, [R1+0x234] ;  /* 0x0002340001097983 */ /* 0x000ea20000300800 */
[----:B0-----:R-:W2:Y:S01]  /*274e0*/  LDL.LU R10, [R1+0x238] ;  /* 0x00023800010a7983 */ /* 0x001ea20000300800 */
[----:B------:R-:W2:Y:S01]  /*274f0*/  LDL.LU R11, [R1+0x23c] ;  /* 0x00023c00010b7983 */ /* 0x000ea20000300800 */
[C---:B----4-:R-:W-:Y:S11]  /*27500*/  HMMA.16816.F32.BF16 R16, R12.reuse, R6, R16 ;  /* 0x000000060c10723c */ /* 0x050ff60000041810 */
[----:B------:R-:W-:Y:S11]  /*27510*/  @!UPT UIADD3 URZ, URZ, URZ, URZ ;  /* 0x0000003f3f3ff290 */ /* 0x000ff6000fffe03f */
[----:B------:R-:W-:Y:S01]  /*27520*/  @!UPT UIADD3 URZ, URZ, URZ, URZ ;  /* 0x0000003f3f3ff290 */ /* 0x000fe2000fffe03f */
        /* <DEDUP_REMOVED lines=60> */
[----:B------:R-:W2:Y:S11]  /*278f0*/  LDL.LU.64 R22, [R1+0x2ee8] ;  /* 0x002ee80001167983 */ /* 0x000eb60000300a00 */
[----:B------:R-:W-:Y:S10]  /*27900*/  @!UPT UIADD3 URZ, URZ, URZ, URZ ;  /* 0x0000003f3f3ff290 */ /* 0x000ff4000fffe03f */
[----:B------:R-:W-:Y:S01]  /*27910*/  STL.64 [R1+0x5a0], R16 ;  /* 0x0005a01001007387 */ /* 0x000fe20000100a00 */
[----:B------:R0:W-:Y:S03]  /*27920*/  STL.64 [R1+0x5a8], R18 ;  /* 0x0005a81201007387 */ /* 0x0001e60000100a00 */
[----:B0-----:R-:W2:Y:S01]  /*27930*/  LDL.LU.64 R18, [R1+0x2ee0] ;  /* 0x002ee00001127983 */ /* 0x001ea20000300a00 */
[----:B------:R-:W2:Y:S02]  /*27940*/  LDL.LU.64 R16, [R1+0x2ed8] ;  /* 0x002ed80001107983 */ /* 0x000ea40000300a00 */
[----:B--2---:R-:W-:Y:S01]  /*27950*/  HMMA.16816.F32.BF16 R12, R12, R22, R16 ;  /* 0x000000160c0c723c */ /* 0x004fe20000041810 */
[----:B------:R-:W2:Y:S01]  /*27960*/  LDL.LU.64 R18, [R1+0x2ed0] ;  /* 0x002ed00001127983 */ /* 0x000ea20000300a00 */
[----:B------:R-:W2:Y:S02]  /*27970*/  LDL.LU.64 R16, [R1+0x2ec8] ;  /* 0x002ec80001107983 */ /* 0x000ea40000300a00 */
[----:B---3--:R-:W-:-:S02]  /*27980*/  IMAD.MOV.U32 R4, RZ, RZ, R27 ;  /* 0x000000ffff047224 */ /* 0x008fc400078e001b */
[----:B------:R-:W-:Y:S11]  /*27990*/  IMAD.MOV.U32 R3, RZ, RZ, R26 ;  /* 0x000000ffff037224 */ /* 0x000ff600078e001a */
[----:B------:R-:W-:Y:S06]  /*279a0*/  @!UPT UIADD3 URZ, URZ, URZ, URZ ;  /* 0x0000003f3f3ff290 */ /* 0x000fec000fffe03f */
[----:B------:R-:W-:Y:S01]  /*279b0*/  STL.64 [R1+0x250], R12 ;  /* 0x0002500c01007387 */ /* 0x000fe20000100a00 */
[----:B------:R0:W-:Y:S03]  /*279c0*/  STL.64 [R1+0x258], R14 ;  /* 0x0002580e01007387 */ /* 0x0001e60000100a00 */
[----:B0-----:R-:W3:Y:S01]  /*279d0*/  LDL.LU.64 R14, [R1+0x8] ;  /* 0x00000800010e7983 */ /* 0x001ee20000300a00 */
[----:B------:R0:W-:Y:S02]  /*279e0*/  STL.64 [R1+0x2dd0], R22 ;  /* 0x002dd01601007387 */ /* 0x0001e40000100a00 */
[----:B------:R-:W4:Y:S02]  /*279f0*/  LDL.LU R20, [R1+0x220] ;  /* 0x0002200001147983 */ /* 0x000f240000300800 */
[----:B------:R-:W4:Y:S01]  /*27a00*/  LDL.LU R21, [R1+0x224] ;  /* 0x0002240001157983 */ /* 0x000f220000300800 */
[----:B0-----:R-:W4:Y:S01]  /*27a10*/  LDL.LU R22, [R1+0x228] ;  /* 0x0002280001167983 */ /* 0x001f220000300800 */
[----:B------:R-:W4:Y:S01]  /*27a20*/  LDL.LU R23, [R1+0x22c] ;  /* 0x00022c0001177983 */ /* 0x000f220000300800 */
[C---:B--2---:R-:W-:Y:S11]  /*27a30*/  HMMA.16816.F32.BF16 R8, R16.reuse, R26, R8 ;  /* 0x0000001a1008723c */ /* 0x044ff60000041808 */
[----:B------:R-:W-:Y:S11]  /*27a40*/  @!UPT UIADD3 URZ, URZ, URZ, URZ ;  /* 0x0000003f3f3ff290 */ /* 0x000ff6000fffe03f */
[----:B------:R-:W-:Y:S01]  /*27a50*/  @!UPT UIADD3 URZ, URZ, URZ, URZ ;  /* 0x0000003f3f3ff290 */ /* 0x000fe2000fffe03f */
[----:B------:R-:W-:Y:S01]  /*27a60*/  STL.64 [R1+0x240], R8 ;  /* 0x0002400801007387 */ /* 0x000fe20000100a00 */
[----:B------:R0:W-:Y:S03]  /*27a70*/  STL.64 [R1+0x248], R10 ;  /* 0x0002480a01007387 */ /* 0x0001e60000100a00 */
[----:B0-----:R-:W2:Y:S01]  /*27a80*/  LDL.LU.64 R10, [R1+0x2ec0] ;  /* 0x002ec000010a7983 */ /* 0x001ea20000300a00 */
[----:B------:R-:W4:Y:S02]  /*27a90*/  LDL.LU.64 R26, [R1+0x2eb8] ;  /* 0x002eb800011a7983 */ /* 0x000f240000300a00 */
[----:B------:R-:W-:Y:S02]  /*27aa0*/  STL.64 [R1+0x2e98], R6 ;  /* 0x002e980601007387 */ /* 0x000fe40000100a00 */
[----:B------:R0:W-:Y:S02]  /*27ab0*/  STL [R1+0x2e90], R4 ;  /* 0x002e900401007387 */ /* 0x0001e40000100800 */
[----:B0-----:R-:W2:Y:S01]  /*27ac0*/  LDL.LU R4, [R1+0x210] ;  /* 0x0002100001047983 */ /* 0x001ea20000300800 */
[----:B------:R-:W2:Y:S02]  /*27ad0*/  LDL.LU R5, [R1+0x214] ;  /* 0x0002140001057983 */ /* 0x000ea40000300800 */
[----:B------:R-:W2:Y:S02]  /*27ae0*/  LDL.LU R6, [R1+0x218] ;  /* 0x0002180001067983 */ /* 0x000ea40000300800 */
[----:B------:R-:W2:Y:S02]  /*27af0*/  LDL.LU R7, [R1+0x21c] ;  /* 0x00021c0001077983 */ /* 0x000ea40000300800 */
[----:B---3--:R-:W-:Y:S01]  /*27b00*/  IMAD.MOV.U32 R8, RZ, RZ, R15 ;  /* 0x000000ffff087224 */ /* 0x008fe200078e000f */
[C---:B----4-:R-:W-:Y:S08]  /*27b10*/  HMMA.16816.F32.BF16 R20, R16.reuse, R26, R20 ;  /* 0x0000001a1014723c */ /* 0x050ff00000041814 */
[----:B--2---:R-:W-:Y:S11]  /*27b20*/  HMMA.16816.F32.BF16 R4, R16, R14, R4 ;  /* 0x0000000e1004723c */ /* 0x004ff60000041804 */
[----:B------:R-:W-:Y:S04]  /*27b30*/  @!UPT UIADD3 URZ, URZ, URZ, URZ ;  /* 0x0000003f3f3ff290 */ /* 0x000fe8000fffe03f */
[----:B------:R0:W-:Y:S01]  /*27b40*/  STL.64 [R1+0x230], R20 ;  /* 0x0002301401007387 */ /* 0x0001e20000100a00 */
[----:B------:R1:W-:Y:S02]  /*27b50*/  STL.64 [R1+0x238], R22 ;  /* 0x0002381601007387 */ /* 0x0003e40000100a00 */
[----:B0-----:R-:W-:Y:S02]  /*27b60*/  IMAD.MOV.U32 R21, RZ, RZ, R26 ;  /* 0x000000ffff157224 */ /* 0x001fe400078e001a */
[----:B------:R-:W-:Y:S02]  /*27b70*/  IMAD.MOV.U32 R20, RZ, RZ, R27 ;  /* 0x000000ffff147224 */ /* 0x000fe400078e001b */
[----:B------:R-:W2:Y:S01]  /*27b80*/  LDL.LU.64 R26, [R1+0x2eb0] ;  /* 0x002eb000011a7983 */ /* 0x000ea20000300a00 */
[----:B------:R-:W-:Y:S02]  /*27b90*/  STL.64 [R1+0x220], R4 ;  /* 0x0002200401007387 */ /* 0x000fe40000100a00 */
[----:B------:R-:W-:Y:S02]  /*27ba0*/  STL.64 [R1+0x228], R6 ;  /* 0x0002280601007387 */ /* 0x000fe40000100a00 */
[----:B------:R-:W-:Y:S01]  /*27bb0*/  STL.64 [R1+0x2ea8], R10 ;  /* 0x002ea80a01007387 */ /* 0x000fe20000100a00 */
[----:B------:R0:W-:Y:S01]  /*27bc0*/  STL [R1+0x2ea0], R8 ;  /* 0x002ea00801007387 */ /* 0x0001e20000100800 */
[----:B-1----:R-:W-:-:S03]  /*27bd0*/  IMAD.MOV.U32 R22, RZ, RZ, R14 ;  /* 0x000000ffff167224 */ /* 0x002fc600078e000e */
[----:B0-----:R-:W2:Y:S01]  /*27be0*/  LDL.LU R8, [R1+0x200] ;  /* 0x0002000001087983 */ /* 0x001ea20000300800 */
[----:B------:R-:W2:Y:S02]  /*27bf0*/  LDL.LU R9, [R1+0x204] ;  /* 0x0002040001097983 */ /* 0x000ea40000300800 */
[----:B------:R-:W2:Y:S02]  /*27c00*/  LDL.LU R10, [R1+0x208] ;  /* 0x00020800010a7983 */ /* 0x000ea40000300800 */
[----:B------:R-:W2:Y:S01]  /*27c10*/  LDL.LU R11, [R1+0x20c] ;  /* 0x00020c00010b7983 */ /* 0x000ea20000300800 */
[----:B------:R-:W3:Y:S01]  /*27c20*/  LDL.LU R12, [R1+0x1c0] ;  /* 0x0001c000010c7983 */ /* 0x000ee20000300800 */
[----:B------:R-:W3:Y:S02]  /*27c30*/  LDL.LU R13, [R1+0x1c4] ;  /* 0x0001c400010d7983 */ /* 0x000ee40000300800 */
[----:B------:R-:W4:Y:S02]  /*27c40*/  LDL.LU R14, [R1+0x1c8] ;  /* 0x0001c800010e7983 */ /* 0x000f240000300800 */
[----:B------:R-:W4:Y:S01]  /*27c50*/  LDL.LU R15, [R1+0x1cc] ;  /* 0x0001cc00010f7983 */ /* 0x000f220000300800 */
[----:B------:R-:W2:Y:S01]  /*27c60*/  LDL.LU R4, [R1+0x1f0] ;  /* 0x0001f00001047983 */ /* 0x000ea20000300800 */
[----:B------:R-:W2:Y:S02]  /*27c70*/  LDL.LU R5, [R1+0x1f4] ;  /* 0x0001f40001057983 */ /* 0x000ea40000300800 */
[----:B------:R-:W2:Y:S02]  /*27c80*/  LDL.LU R6, [R1+0x1f8] ;  /* 0x0001f80001067983 */ /* 0x000ea40000300800 */
[----:B------:R-:W2:Y:S01]  /*27c90*/  LDL.LU R7, [R1+0x1fc] ;  /* 0x0001fc0001077983 */ /* 0x000ea20000300800 */
[----:B----4-:R0:W-:Y:S01]  /*27ca0*/  STL.64 [R1+0x2e78], R14 ;  /* 0x002e780e01007387 */ /* 0x0101e20000100a00 */
[----:B---3--:R1:W-:Y:S03]  /*27cb0*/  STL.64 [R1+0x2e70], R12 ;  /* 0x002e700c01007387 */ /* 0x0083e60000100a00 */
[----:B0-----:R-:W3:Y:S04]  /*27cc0*/  LDL.64 R14, [R1+0x38] ;  /* 0x00003800010e7983 */ /* 0x001ee80000100a00 */
[----:B---3--:R0:W-:Y:S01]  /*27cd0*/  STL.64 [R1+0x2e88], R14 ;  /* 0x002e880e01007387 */ /* 0x0081e20000100a00 */
[----:B-1----:R-:W3:Y:S02]  /*27ce0*/  LDL.LU R12, [R1+0x1e0] ;  /* 0x0001e000010c7983 */ /* 0x002ee40000300800 */
[----:B------:R-:W3:Y:S01]  /*27cf0*/  LDL.LU R13, [R1+0x1e4] ;  /* 0x0001e400010d7983 */ /* 0x000ee20000300800 */
[----:B0-----:R-:W3:Y:S01]  /*27d00*/  LDL.LU R14, [R1+0x1e8] ;  /* 0x0001e800010e7983 */ /* 0x001ee20000300800 */
[----:B------:R-:W3:Y:S02]  /*27d10*/  LDL.LU R15, [R1+0x1ec] ;  /* 0x0001ec00010f7983 */ /* 0x000ee40000300800 */
[----:B------:R0:W-:Y:S02]  /*27d20*/  STL [R1+0x2e18], R22 ;  /* 0x002e181601007387 */ /* 0x0001e40000100800 */
[----:B------:R-:W-:Y:S01]  /*27d30*/  STL.64 [R1+0x2e10], R20 ;  /* 0x002e101401007387 */ /* 0x000fe20000100a00 */
[----:B0-----:R-:W4:Y:S04]  /*27d40*/  LDL.LU.64 R22, [R1+0x118] ;  /* 0x0001180001167983 */ /* 0x001f280000300a00 */
[----:B----4-:R0:W-:Y:S04]  /*27d50*/  STL.64 [R1+0x2e28], R22 ;  /* 0x002e281601007387 */ /* 0x0101e80000100a00 */
[----:B0-----:R-:W4:Y:S04]  /*27d60*/  LDL.LU.64 R22, [R1+0x128] ;  /* 0x0001280001167983 */ /* 0x001f280000300a00 */
[----:B----4-:R0:W-:Y:S04]  /*27d70*/  STL.64 [R1+0x2e40], R22 ;  /* 0x002e401601007387 */ /* 0x0101e80000100a00 */
[----:B0-----:R-:W4:Y:S04]  /*27d80*/  LDL.LU.64 R22, [R1+0x138] ;  /* 0x0001380001167983 */ /* 0x001f280000300a00 */
[----:B----4-:R0:W-:Y:S04]  /*27d90*/  STL.64 [R1+0x2e50], R22 ;  /* 0x002e501601007387 */ /* 0x0101e80000100a00 */
[----:B0-----:R-:W4:Y:S01]  /*27da0*/  LDL.LU.64 R22, [R1+0x148] ;  /* 0x0001480001167983 */ /* 0x001f220000300a00 */
[C---:B--2---:R-:W-:Y:S03]  /*27db0*/  HMMA.16816.F32.BF16 R8, R16.reuse, R26, R8 ;  /* 0x0000001a1008723c */ /* 0x044fe60000041808 */
[----:B----4-:R0:W-:Y:S04]  /*27dc0*/  STL.64 [R1+0x2e68], R22 ;  /* 0x002e681601007387 */ /* 0x0101e80000100a00 */
[----:B0-----:R-:W2:Y:S04]  /*27dd0*/  LDL.LU.64 R22, [R1+0x158] ;  /* 0x0001580001167983 */ /* 0x001ea80000300a00 */
[----:B--2---:R0:W-:Y:S01]  /*27de0*/  STL.64 [R1+0x2e80], R22 ;  /* 0x002e801601007387 */ /* 0x0041e20000100a00 */
[----:B------:R-:W2:Y:S02]  /*27df0*/  LDL.LU R20, [R1+0x1d0] ;  /* 0x0001d00001147983 */ /* 0x000ea40000300800 */
[----:B------:R-:W2:Y:S01]  /*27e00*/  LDL.LU R21, [R1+0x1d4] ;  /* 0x0001d40001157983 */ /* 0x000ea20000300800 */
[----:B0-----:R-:W2:Y:S01]  /*27e10*/  LDL.LU R22, [R1+0x1d8] ;  /* 0x0001d80001167983 */ /* 0x001ea20000300800 */
[----:B------:R-:W2:Y:S07]  /*27e20*/  LDL.LU R23, [R1+0x1dc] ;  /* 0x0001dc0001177983 */ /* 0x000eae0000300800 */
[----:B------:R-:W-:Y:S02]  /*27e30*/  STL.64 [R1+0x210], R8 ;  /* 0x0002100801007387 */ /* 0x000fe40000100a00 */
[----:B------:R0:W-:Y:S02]  /*27e40*/  STL.64 [R1+0x218], R10 ;  /* 0x0002180a01007387 */ /* 0x0001e40000100a00 */
[----:B0-----:R-:W4:Y:S01]  /*27e50*/  LDL.LU.64 R10, [R1+0x2ea8] ;  /* 0x002ea800010a7983 */ /* 0x001f220000300a00 */
[----:B------:R-:W2:Y:S02]  /*27e60*/  LDL.LU R8, [R1+0x2ea0] ;  /* 0x002ea00001087983 */ /* 0x000ea40000300800 */
[----:B------:R0:W-:Y:S02]  /*27e70*/  STL.64 [R1+0x2e48], R26 ;  /* 0x002e481a01007387 */ /* 0x0001e40000100a00 */
[----:B------:R-:W2:Y:S01]  /*27e80*/  LDL.LU R24, [R1+0x1a0] ;  /* 0x0001a00001187983 */ /* 0x000ea20000300800 */
[----:B------:R-:W2:Y:S04]  /*27e90*/  LDL.LU R25, [R1+0x1a4] ;  /* 0x0001a40001197983 */ /* 0x000ea80000300800 */
[----:B0-----:R-:W2:Y:S01]  /*27ea0*/  LDL.LU R26, [R1+0x1a8] ;  /* 0x0001a800011a7983 */ /* 0x001ea20000300800 */
[----:B------:R-:W2:Y:S01]  /*27eb0*/  LDL.LU R27, [R1+0x1ac] ;  /* 0x0001ac00011b7983 */ /* 0x000ea20000300800 */
[C---:B----4-:R-:W-:Y:S02]  /*27ec0*/  HMMA.16816.F32.BF16 R4, R16.reuse, R10, R4 ;  /* 0x0000000a1004723c */ /* 0x050fe40000041804 */
[----:B--2---:R-:W-:Y:S01]  /*27ed0*/  STL.64 [R1+0x2e60], R26 ;  /* 0x002e601a01007387 */ /* 0x004fe20000100a00 */
[----:B------:R0:W-:Y:S03]  /*27ee0*/  STL.64 [R1+0x2e58], R24 ;  /* 0x002e581801007387 */ /* 0x0001e60000100a00 */
[----:B0-----:R-:W2:Y:S01]  /*27ef0*/  LDL.LU R24, [R1+0x1b0] ;  /* 0x0001b00001187983 */ /* 0x001ea20000300800 */
[----:B------:R-:W2:Y:S02]  /*27f00*/  LDL.LU R25, [R1+0x1b4] ;  /* 0x0001b40001197983 */ /* 0x000ea40000300800 */
[----:B------:R-:W2:Y:S02]  /*27f10*/  LDL.LU R26, [R1+0x1b8] ;  /* 0x0001b800011a7983 */ /* 0x000ea40000300800 */
[----:B------:R-:W2:Y:S11]  /*27f20*/  LDL.LU R27, [R1+0x1bc] ;  /* 0x0001bc00011b7983 */ /* 0x000eb60000300800 */
[----:B------:R-:W-:Y:S01]  /*27f30*/  @!UPT UIADD3 URZ, URZ, URZ, URZ ;  /* 0x0000003f3f3ff290 */ /* 0x000fe2000fffe03f */
[----:B------:R-:W-:Y:S01]  /*27f40*/  STL.64 [R1+0x200], R4 ;  /* 0x0002000401007387 */ /* 0x000fe20000100a00 */
[----:B------:R0:W-:Y:S03]  /*27f50*/  STL.64 [R1+0x208], R6 ;  /* 0x0002080601007387 */ /* 0x0001e60000100a00 */
[----:B0-----:R-:W3:Y:S01]  /*27f60*/  LDL.LU.64 R6, [R1+0x2e98] ;  /* 0x002e980001067983 */ /* 0x001ee20000300a00 */
[----:B------:R-:W4:Y:S02]  /*27f70*/  LDL.LU R4, [R1+0x2e90] ;  /* 0x002e900001047983 */ /* 0x000f240000300800 */
[----:B------:R-:W-:Y:S02]  /*27f80*/  STL.64 [R1+0x2e20], R10 ;  /* 0x002e200a01007387 */ /* 0x000fe40000100a00 */
[----:B------:R0:W-:Y:S02]  /*27f90*/  STL [R1+0x2e1c], R8 ;  /* 0x002e1c0801007387 */ /* 0x0001e40000100800 */
[----:B0-----:R-:W2:Y:S01]  /*27fa0*/  LDL.LU R8, [R1+0x180] ;  /* 0x0001800001087983 */ /* 0x001ea20000300800 */
[----:B------:R-:W2:Y:S02]  /*27fb0*/  LDL.LU R9, [R1+0x184] ;  /* 0x0001840001097983 */ /* 0x000ea40000300800 */
[----:B------:R-:W2:Y:S02]  /*27fc0*/  LDL.LU R10, [R1+0x188] ;  /* 0x00018800010a7983 */ /* 0x000ea40000300800 */
[----:B------:R-:W2:Y:S01]  /*27fd0*/  LDL.LU R11, [R1+0x18c] ;  /* 0x00018c00010b7983 */ /* 0x000ea20000300800 */
        /* <DEDUP_REMOVED lines=9> */
[----:B------:R0:W-:Y:S03]  /*28070*/  STL.64 [R1+0x1f8], R14 ;  /* 0x0001f80e01007387 */ /* 0x0001e60000100a00 */
[----:B0-----:R-:W3:Y:S02]  /*28080*/  LDL.LU.64 R14, [R1+0x2e88] ;  /* 0x002e8800010e7983 */ /* 0x001ee40000300a00 */
[C---:B---3--:R-:W-:Y:S01]  /*28090*/  HMMA.16816.F32.BF16 R20, R16.reuse, R14, R20 ;  /* 0x0000000e1014723c */ /* 0x048fe20000041814 */
[----:B------:R-:W-:Y:S11]  /*280a0*/  IMAD.MOV.U32 R2, RZ, RZ, R15 ;  /* 0x000000ffff027224 */ /* 0x000ff600078e000f */
[----:B------:R-:W-:Y:S11]  /*280b0*/  @!UPT UIADD3 URZ, URZ, URZ, URZ ;  /* 0x0000003f3f3ff290 */ /* 0x000ff6000fffe03f */
        /* <DEDUP_REMOVED lines=8> */
[----:B------:R0:W-:Y:S01]  /*28140*/  STL.64 [R1+0x940], R12 ;  /* 0x0009400c01007387 */ /* 0x0001e20000100a00 */
[----:B------:R1:W-:Y:S02]  /*28150*/  STL.64 [R1+0x948], R14 ;  /* 0x0009480e01007387 */ /* 0x0003e40000100a00 */
[----:B0-----:R-:W-:Y:S02]  /*28160*/  IMAD.MOV.U32 R13, RZ, RZ, R22 ;  /* 0x000000ffff0d7224 */ /* 0x001fe400078e0016 */
[----:B------:R-:W-:Y:S02]  /*28170*/  IMAD.MOV.U32 R12, RZ, RZ, R23 ;  /* 0x000000ffff0c7224 */ /* 0x000fe400078e0017 */
[----:B------:R-:W3:Y:S01]  /*28180*/  LDL.LU.64 R22, [R1+0x2e68] ;  /* 0x002e680001167983 */ /* 0x000ee20000300a00 */
[----:B------:R-:W-:Y:S01]  /*28190*/  STL [R1+0x2d24], R13 ;  /* 0x002d240d01007387 */ /* 0x000fe20000100800 */
[----:B---3--:R-:W-:Y:S01]  /*281a0*/  HMMA.16816.F32.BF16 R24, R16, R22, R24 ;  /* 0x000000161018723c */ /* 0x008fe20000041818 */
[----:B-1----:R-:W-:-:S02]  /*281b0*/  IMAD.MOV.U32 R15, RZ, RZ, R22 ;  /* 0x000000ffff0f7224 */ /* 0x002fc400078e0016 */
[----:B------:R-:W-:Y:S11]  /*281c0*/  IMAD.MOV.U32 R14, RZ, RZ, R23 ;  /* 0x000000ffff0e7224 */ /* 0x000ff600078e0017 */
[----:B------:R-:W-:Y:S09]  /*281d0*/  @!UPT UIADD3 URZ, URZ, URZ, URZ ;  /* 0x0000003f3f3ff290 */ /* 0x000ff2000fffe03f */
[----:B------:R-:W-:Y:S01]  /*281e0*/  STL.64 [R1+0x930], R24 ;  /* 0x0009301801007387 */ /* 0x000fe20000100a00 */
[----:B------:R0:W-:Y:S03]  /*281f0*/  STL.64 [R1+0x938], R26 ;  /* 0x0009381a01007387 */ /* 0x0001e60000100a00 */
[----:B0-----:R-:W3:Y:S01]  /*28200*/  LDL.LU.64 R26, [R1+0x2e60] ;  /* 0x002e6000011a7983 */ /* 0x001ee20000300a00 */
[----:B------:R-:W3:Y:S02]  /*28210*/  LDL.LU.64 R24, [R1+0x2e58] ;  /* 0x002e580001187983 */ /* 0x000ee40000300a00 */
[----:B------:R-:W3:Y:S02]  /*28220*/  LDL.LU.64 R22, [R1+0x2e50] ;  /* 0x002e500001167983 */ /* 0x000ee40000300a00 */
[----:B------:R0:W-:Y:S01]  /*28230*/  STL.64 [R1+0x2e00], R14 ;  /* 0x002e000e01007387 */ /* 0x0001e20000100a00 */
[----:B------:R-:W-:Y:S04]  /*28240*/  STL [R1+0x2df8], R12 ;  /* 0x002df80c01007387 */ /* 0x000fe80000100800 */
[----:B0-----:R-:W2:Y:S01]  /*28250*/  LDL.64 R14, [R1+0x108] ;  /* 0x00010800010e7983 */ /* 0x001ea20000100a00 */
[C---:B---3--:R-:W-:Y:S11]  /*28260*/  HMMA.16816.F32.BF16 R24, R16.reuse, R22, R24 ;  /* 0x000000161018723c */ /* 0x048ff60000041818 */
[----:B------:R-:W-:Y:S11]  /*28270*/  @!UPT UIADD3 URZ, URZ, URZ, URZ ;  /* 0x0000003f3f3ff290 */ /* 0x000ff6000fffe03f */
[----:B------:R-:W-:Y:S01]  /*28280*/  @!UPT UIADD3 URZ, URZ, URZ, URZ ;  /* 0x0000003f3f3ff290 */ /* 0x000fe2000fffe03f */
[----:B------:R0:W-:Y:S01]  /*28290*/  STL.64 [R1+0x920], R24 ;  /* 0x0009201801007387 */ /* 0x0001e20000100a00 */
[----:B------:R1:W-:Y:S02]  /*282a0*/  STL.64 [R1+0x928], R26 ;  /* 0x0009281a01007387 */ /* 0x0003e40000100a00 */
[----:B0-----:R-:W-:Y:S01]  /*282b0*/  IMAD.MOV.U32 R25, RZ, RZ, R22 ;  /* 0x000000ffff197224 */ /* 0x001fe200078e0016 */
[----:B-1----:R-:W3:Y:S01]  /*282c0*/  LDL.LU.64 R26, [R1+0x2e48] ;  /* 0x002e4800011a7983 */ /* 0x002ee20000300a00 */
[----:B------:R-:W-:Y:S02]  /*282d0*/  IMAD.MOV.U32 R24, RZ, RZ, R23 ;  /* 0x000000ffff187224 */ /* 0x000fe400078e0017 */
[----:B------:R-:W2:Y:S02]  /*282e0*/  LDL.LU.64 R22, [R1+0x2e40] ;  /* 0x002e400001167983 */ /* 0x000ea40000300a00 */
[----:B--2---:R-:W-:Y:S01]  /*282f0*/  HMMA.16816.F32.BF16 R8, R16, R22, R8 ;  /* 0x000000161008723c */ /* 0x004fe20000041808 */
[----:B---3--:R-:W-:Y:S01]  /*28300*/  STL.64 [R1+0x2d70], R26 ;  /* 0x002d701a01007387 */ /* 0x008fe20000100a00 */
[----:B------:R0:W-:Y:S02]  /*28310*/  STL.64 [R1+0x2d68], R24 ;  /* 0x002d681801007387 */ /* 0x0001e40000100a00 */
[----:B------:R-:W-:-:S02]  /*28320*/  IMAD.MOV.U32 R5, RZ, RZ, R22 ;  /* 0x000000ffff057224 */ /* 0x000fc400078e0016 */
[----:B------:R-:W-:Y:S01]  /*28330*/  IMAD.MOV.U32 R29, RZ, RZ, R23 ;  /* 0x000000ffff1d7224 */ /* 0x000fe200078e0017 */
[----:B0-----:R-:W2:Y:S01]  /*28340*/  LDL.LU R24, [R1+0x170] ;  /* 0x0001700001187983 */ /* 0x001ea20000300800 */
[----:B------:R-:W2:Y:S11]  /*28350*/  LDL.LU R25, [R1+0x174] ;  /* 0x0001740001197983 */ /* 0x000eb60000300800 */
[----:B------:R-:W-:Y:S04]  /*28360*/  @!UPT UIADD3 URZ, URZ, URZ, URZ ;  /* 0x0000003f3f3ff290 */ /* 0x000fe8000fffe03f */
[----:B------:R-:W-:Y:S01]  /*28370*/  STL.64 [R1+0x910], R8 ;  /* 0x0009100801007387 */ /* 0x000fe20000100a00 */
[----:B------:R0:W-:Y:S03]  /*28380*/  STL.64 [R1+0x918], R10 ;  /* 0x0009180a01007387 */ /* 0x0001e60000100a00 */
[----:B0-----:R-:W3:Y:S01]  /*28390*/  LDL.LU.64 R10, [R1+0x2e38] ;  /* 0x002e3800010a7983 */ /* 0x001ee20000300a00 */
[----:B------:R-:W3:Y:S02]  /*283a0*/  LDL.LU.64 R8, [R1+0x2e30] ;  /* 0x002e300001087983 */ /* 0x000ee40000300a00 */
[----:B------:R-:W3:Y:S02]  /*283b0*/  LDL.LU.64 R22, [R1+0x2e28] ;  /* 0x002e280001167983 */ /* 0x000ee40000300a00 */
[----:B------:R-:W-:Y:S01]  /*283c0*/  STL.64 [R1+0x2df0], R6 ;  /* 0x002df00601007387 */ /* 0x000fe20000100a00 */
[----:B------:R-:W-:Y:S01]  /*283d0*/  STL [R1+0x2de8], R5 ;  /* 0x002de80501007387 */ /* 0x000fe20000100800 */
[----:B------:R-:W-:-:S02]  /*283e0*/  IMAD.MOV.U32 R26, RZ, RZ, R28 ;  /* 0x000000ffff1a7224 */ /* 0x000fc400078e001c */
[----:B------:R-:W-:Y:S01]  /*283f0*/  IMAD.MOV.U32 R27, RZ, RZ, R0 ;  /* 0x000000ffff1b7224 */ /* 0x000fe200078e0000 */
[C---:B---3--:R-:W-:Y:S01]  /*28400*/  HMMA.16816.F32.BF16 R8, R16.reuse, R22, R8 ;  /* 0x000000161008723c */ /* 0x048fe20000041808 */
[----:B------:R-:W-:Y:S11]  /*28410*/  IMAD.MOV.U32 R28, RZ, RZ, R22 ;  /* 0x000000ffff1c7224 */ /* 0x000ff600078e0016 */
[----:B------:R-:W-:Y:S11]  /*28420*/  @!UPT UIADD3 URZ, URZ, URZ, URZ ;  /* 0x0000003f3f3ff290 */ /* 0x000ff6000fffe03f */
[----:B------:R-:W-:Y:S01]  /*28430*/  STL.64 [R1+0x900], R8 ;  /* 0x0009000801007387 */ /* 0x000fe20000100a00 */
[----:B------:R0:W-:Y:S03]  /*28440*/  STL.64 [R1+0x908], R10 ;  /* 0x0009080a01007387 */ /* 0x0001e60000100a00 */
[----:B0-----:R-:W3:Y:S01]  /*28450*/  LDL.LU.64 R10, [R1+0x2e20] ;  /* 0x002e2000010a7983 */ /* 0x001ee20000300a00 */
[----:B------:R-:W3:Y:S02]  /*28460*/  LDL.LU R8, [R1+0x2e1c] ;  /* 0x002e1c0001087983 */ /* 0x000ee40000300800 */
[----:B------:R-:W4:Y:S01]  /*28470*/  LDL.LU R22, [R1+0x2e18] ;  /* 0x002e180001167983 */ /* 0x000f220000300800 */
[----:B--2---:R-:W-:Y:S01]  /*28480*/  HMMA.16816.F32.BF16 R24, R16, R14, R24 ;  /* 0x0000000e1018723c */ /* 0x004fe20000041818 */
[----:B------:R-:W2:Y:S01]  /*28490*/  LDL.LU.64 R20, [R1+0x2e10] ;  /* 0x002e100001147983 */ /* 0x000ea20000300a00 */
[----:B------:R-:W-:Y:S11]  /*284a0*/  IMAD.MOV.U32 R9, RZ, RZ, R15 ;  /* 0x000000ffff097224 */ /* 0x000ff600078e000f */
[----:B------:R-:W-:Y:S10]  /*284b0*/  @!UPT UIADD3 URZ, URZ, URZ, URZ ;  /* 0x0000003f3f3ff290 */ /* 0x000ff4000fffe03f */
[----:B------:R-:W-:Y:S01]  /*284c0*/  STL.64 [R1+0x8f0], R24 ;  /* 0x0008f01801007387 */ /* 0x000fe20000100a00 */
[----:B------:R3:W-:Y:S02]  /*284d0*/  STL.64 [R1+0x8f8], R26 ;  /* 0x0008f81a01007387 */ /* 0x0007e40000100a00 */
[----:B------:R-:W2:Y:S02]  /*284e0*/  LDL.LU R12, [R1+0x160] ;  /* 0x00016000010c7983 */ /* 0x000ea40000300800 */
[----:B------:R-:W2:Y:S01]  /*284f0*/  LDL.LU R13, [R1+0x164] ;  /* 0x00016400010d7983 */ /* 0x000ea20000300800 */
[----:B------:R-:W2:Y:S01]  /*28500*/  LDL.LU R14, [R1+0x168] ;  /* 0x00016800010e7983 */ /* 0x000ea20000300800 */
[----:B------:R-:W2:Y:S02]  /*28510*/  LDL.LU R15, [R1+0x16c] ;  /* 0x00016c00010f7983 */ /* 0x000ea40000300800 */
[----:B------:R-:W2:Y:S02]  /*28520*/  LDL.LU.64 R6, [R1+0xf8] ;  /* 0x0000f80001067983 */ /* 0x000ea40000300a00 */
[----:B---3--:R-:W-:-:S02]  /*28530*/  IMAD.MOV.U32 R27, RZ, RZ, R8 ;  /* 0x000000ffff1b7224 */ /* 0x008fc400078e0008 */
[----:B----4-:R-:W-:-:S05]  /*28540*/  IMAD.MOV.U32 R26, RZ, RZ, R22 ;  /* 0x000000ffff1a7224 */ /* 0x010fca00078e0016 */
[----:B------:R-:W-:Y:S01]  /*28550*/  STL.64 [R1+0x2dc8], R26 ;  /* 0x002dc81a01007387 */ /* 0x000fe20000100a00 */
[----:B------:R-:W-:Y:S02]  /*28560*/  STL.64 [R1+0x2d60], R10 ;  /* 0x002d600a01007387 */ /* 0x000fe40000100a00 */
[----:B------:R0:W-:Y:S02]  /*28570*/  STL [R1+0x2d58], R9 ;  /* 0x002d580901007387 */ /* 0x0001e40000100800 */
[----:B------:R-:W3:Y:S01]  /*28580*/  LDL.LU R8, [R1+0x70] ;  /* 0x0000700001087983 */ /* 0x000ee20000300800 */
[----:B0-----:R-:W3:Y:S01]  /*28590*/  LDL.LU R9, [R1+0x74] ;  /* 0x0000740001097983 */ /* 0x001ee20000300800 */
[----:B------:R-:W4:Y:S02]  /*285a0*/  LDL.LU R10, [R1+0x78] ;  /* 0x00007800010a7983 */ /* 0x000f240000300800 */
[----:B------:R-:W4:Y:S02]  /*285b0*/  LDL.LU R11, [R1+0x7c] ;  /* 0x00007c00010b7983 */ /* 0x000f240000300800 */
[----:B----4-:R-:W-:Y:S01]  /*285c0*/  STL.64 [R1+0x2d80], R10 ;  /* 0x002d800a01007387 */ /* 0x010fe20000100a00 */
[----:B---3--:R0:W-:Y:S03]  /*285d0*/  STL.64 [R1+0x2d78], R8 ;  /* 0x002d780801007387 */ /* 0x0081e60000100a00 */
[----:B0-----:R-:W3:Y:S01]  /*285e0*/  LDL.LU R8, [R1+0x80] ;  /* 0x0000800001087983 */ /* 0x001ee20000300800 */
[----:B------:R-:W3:Y:S02]  /*285f0*/  LDL.LU R9, [R1+0x84] ;  /* 0x0000840001097983 */ /* 0x000ee40000300800 */
[----:B------:R-:W4:Y:S02]  /*28600*/  LDL.LU R10, [R1+0x88] ;  /* 0x00008800010a7983 */ /* 0x000f240000300800 */
[----:B------:R-:W4:Y:S02]  /*28610*/  LDL.LU R11, [R1+0x8c] ;  /* 0x00008c00010b7983 */ /* 0x000f240000300800 */
[----:B------:R-:W-:Y:S01]  /*28620*/  IMAD.MOV.U32 R0, RZ, RZ, R23 ;  /* 0x000000ffff007224 */ /* 0x000fe200078e0017 */
[----:B--2---:R-:W-:Y:S01]  /*28630*/  HMMA.16816.F32.BF16 R12, R16, R6, R12 ;  /* 0x00000006100c723c */ /* 0x004fe2000004180c */
[----:B----4-:R-:W-:Y:S01]  /*28640*/  STL.64 [R1+0x2d90], R10 ;  /* 0x002d900a01007387 */ /* 0x010fe20000100a00 */
[----:B---3--:R0:W-:Y:S03]  /*28650*/  STL.64 [R1+0x2d88], R8 ;  /* 0x002d880801007387 */ /* 0x0081e60000100a00 */
[----:B0-----:R-:W2:Y:S01]  /*28660*/  LDL.LU R8, [R1+0x90] ;  /* 0x0000900001087983 */ /* 0x001ea20000300800 */
[----:B------:R-:W2:Y:S02]  /*28670*/  LDL.LU R9, [R1+0x94] ;  /* 0x0000940001097983 */ /* 0x000ea40000300800 */
[----:B------:R-:W3:Y:S02]  /*28680*/  LDL.LU R10, [R1+0x98] ;  /* 0x00009800010a7983 */ /* 0x000ee40000300800 */
[----:B------:R-:W3:Y:S01]  /*28690*/  LDL.LU R11, [R1+0x9c] ;  /* 0x00009c00010b7983 */ /* 0x000ee20000300800 */
[----:B------:R-:W4:Y:S04]  /*286a0*/  LDL R22, [R1+0xe8] ;  /* 0x0000e80001167983 */ /* 0x000f280000100800 */
[----:B------:R-:W4:Y:S01]  /*286b0*/  LDL R23, [R1+0xec] ;  /* 0x0000ec0001177983 */ /* 0x000f220000100800 */
[----:B------:R-:W2:Y:S02]  /*286c0*/  LDL.LU R24, [R1+0xb0] ;  /* 0x0000b00001187983 */ /* 0x000ea40000300800 */
[----:B------:R-:W2:Y:S02]  /*286d0*/  LDL.LU R25, [R1+0xb4] ;  /* 0x0000b40001197983 */ /* 0x000ea40000300800 */
[----:B------:R-:W2:Y:S01]  /*286e0*/  LDL.LU R26, [R1+0xb8] ;  /* 0x0000b800011a7983 */ /* 0x000ea20000300800 */
[----:B------:R-:W2:Y:S04]  /*286f0*/  LDL.LU R27, [R1+0xbc] ;  /* 0x0000bc00011b7983 */ /* 0x000ea80000300800 */
[----:B--2---:R-:W-:Y:S01]  /*28700*/  STL.64 [R1+0x2de0], R26 ;  /* 0x002de01a01007387 */ /* 0x004fe20000100a00 */
[----:B------:R0:W-:Y:S03]  /*28710*/  STL.64 [R1+0x2dd8], R24 ;  /* 0x002dd81801007387 */ /* 0x0001e60000100a00 */
[----:B0-----:R-:W4:Y:S01]  /*28720*/  LDL.LU R24, [R1+0xc0] ;  /* 0x0000c00001187983 */ /* 0x001f220000300800 */
[----:B------:R-:W4:Y:S02]  /*28730*/  LDL.LU R25, [R1+0xc4] ;  /* 0x0000c40001197983 */ /* 0x000f240000300800 */
[----:B------:R-:W4:Y:S02]  /*28740*/  LDL.LU R26, [R1+0xc8] ;  /* 0x0000c800011a7983 */ /* 0x000f240000300800 */
[----:B------:R-:W4:Y:S01]  /*28750*/  LDL.LU R27, [R1+0xcc] ;  /* 0x0000cc00011b7983 */ /* 0x000f220000300800 */
[----:B---3--:R0:W-:Y:S01]  /*28760*/  STL.64 [R1+0x2da0], R10 ;  /* 0x002da00a01007387 */ /* 0x0081e20000100a00 */
[----:B------:R-:W-:Y:S02]  /*28770*/  STL.64 [R1+0x2d98], R8 ;  /* 0x002d980801007387 */ /* 0x000fe40000100a00 */
[----:B0-----:R-:W-:-:S02]  /*28780*/  IMAD.MOV.U32 R10, RZ, RZ, R3 ;  /* 0x000000ffff0a7224 */ /* 0x001fc400078e0003 */
[----:B------:R-:W2:Y:S01]  /*28790*/  LDL.LU R3, [R1+0x2e08] ;  /* 0x002e080001037983 */ /* 0x000ea20000300800 */
[----:B------:R0:W-:Y:S02]  /*287a0*/  STL.64 [R1+0x8e0], R12 ;  /* 0x0008e00c01007387 */ /* 0x0001e40000100a00 */
[----:B------:R1:W-:Y:S02]  /*287b0*/  STL.64 [R1+0x8e8], R14 ;  /* 0x0008e80e01007387 */ /* 0x0003e40000100a00 */
[----:B------:R-:W-:Y:S02]  /*287c0*/  IMAD.MOV.U32 R11, RZ, RZ, R4 ;  /* 0x000000ffff0b7224 */ /* 0x000fe400078e0004 */
[----:B------:R-:W-:Y:S02]  /*287d0*/  IMAD.MOV.U32 R4, RZ, RZ, R7 ;  /* 0x000000ffff047224 */ /* 0x000fe400078e0007 */
[----:B0-----:R-:W-:Y:S01]  /*287e0*/  IMAD.MOV.U32 R13, RZ, RZ, R6 ;  /* 0x000000ffff0d7224 */ /* 0x001fe200078e0006 */
[----:B-1----:R-:W3:Y:S01]  /*287f0*/  LDL.LU.64 R14, [R1+0x2e00] ;  /* 0x002e0000010e7983 */ /* 0x002ee20000300a00 */
[----:B------:R-:W2:Y:S02]  /*28800*/  LDL.LU R12, [R1+0x2df8] ;  /* 0x002df800010c7983 */ /* 0x000ea40000300800 */
        /* <DEDUP_REMOVED lines=14> */
[----:B------:R-:W-:Y:S01]  /*288f0*/  STL.64 [R1+0x2d30], R14 ;  /* 0x002d300e01007387 */ /* 0x000fe20000100a00 */
[----:B------:R0:W-:Y:S03]  /*28900*/  STL.64 [R1+0x2d28], R12 ;  /* 0x002d280c01007387 */ /* 0x0001e60000100a00 */
[----:B0-----:R-:W3:Y:S01]  /*28910*/  LDL.LU R12, [R1+0x860] ;  /* 0x00086000010c7983 */ /* 0x001ee20000300800 */
[----:B------:R-:W3:Y:S02]  /*28920*/  LDL.LU R13, [R1+0x864] ;  /* 0x00086400010d7983 */ /* 0x000ee40000300800 */
[----:B------:R-:W2:Y:S02]  /*28930*/  LDL.LU R14, [R1+0x868] ;  /* 0x00086800010e7983 */ /* 0x000ea40000300800 */
[----:B------:R-:W2:Y:S02]  /*28940*/  LDL.LU R15, [R1+0x86c] ;  /* 0x00086c00010f7983 */ /* 0x000ea40000300800 */
[----:B--2---:R0:W-:Y:S02]  /*28950*/  STL.64 [R1+0x2d40], R14 ;  /* 0x002d400e01007387 */ /* 0x0041e40000100a00 */
[----:B0-----:R-:W-:-:S02]  /*28960*/  IMAD.MOV.U32 R14, RZ, RZ, R21 ;  /* 0x000000ffff0e7224 */ /* 0x001fc400078e0015 */
[----:B------:R-:W-:Y:S02]  /*28970*/  IMAD.MOV.U32 R15, RZ, RZ, R20 ;  /* 0x000000ffff0f7224 */ /* 0x000fe400078e0014 */
[C---:B----4-:R-:W-:Y:S01]  /*28980*/  HMMA.16816.F32.BF16 R20, R16.reuse, R22, R24 ;  /* 0x000000161014723c */ /* 0x050fe20000041818 */
[----:B---3--:R-:W-:Y:S01]  /*28990*/  STL.64 [R1+0x2d38], R12 ;  /* 0x002d380c01007387 */ /* 0x008fe20000100a00 */
[----:B------:R-:W2:Y:S02]  /*289a0*/  LDL.LU.64 R26, [R1+0x2de0] ;  /* 0x002de000011a7983 */ /* 0x000ea40000300a00 */
[----:B------:R-:W2:Y:S11]  /*289b0*/  LDL.LU.64 R24, [R1+0x2dd8] ;  /* 0x002dd80001187983 */ /* 0x000eb60000300a00 */
[----:B------:R-:W-:Y:S08]  /*289c0*/  @!UPT UIADD3 URZ, URZ, URZ, URZ ;  /* 0x0000003f3f3ff290 */ /* 0x000ff0000fffe03f */
[----:B------:R-:W-:Y:S01]  /*289d0*/  STL.64 [R1+0x8d0], R20 ;  /* 0x0008d01401007387 */ /* 0x000fe20000100a00 */
[----:B------:R0:W-:Y:S03]  /*289e0*/  STL.64 [R1+0x8d8], R22 ;  /* 0x0008d81601007387 */ /* 0x0001e60000100a00 */
[----:B0-----:R-:W2:Y:S02]  /*289f0*/  LDL.LU.64 R22, [R1+0x2dd0] ;  /* 0x002dd00001167983 */ /* 0x001ea40000300a00 */
[----:B--2---:R-:W-:Y:S02]  /*28a00*/  HMMA.16816.F32.BF16 R16, R16, R22, R24 ;  /* 0x000000161010723c */ /* 0x004fe40000041818 */
[----:B------:R-:W2:Y:S01]  /*28a10*/  LDL.LU.64 R26, [R1+0x2dc8] ;  /* 0x002dc800011a7983 */ /* 0x000ea20000300a00 */
[----:B------:R-:W3:Y:S02]  /*28a20*/  LDL.LU.64 R22, [R1+0x2dc0] ;  /* 0x002dc00001167983 */ /* 0x000ee40000300a00 */
[----:B------:R-:W3:Y:S11]  /*28a30*/  LDL.LU.64 R20, [R1+0x2db8] ;  /* 0x002db80001147983 */ /* 0x000ef60000300a00 */
[----:B------:R-:W-:Y:S07]  /*28a40*/  @!UPT UIADD3 URZ, URZ, URZ, URZ ;  /* 0x0000003f3f3ff290 */ /* 0x000fee000fffe03f */
        /* <DEDUP_REMOVED lines=12> */
[----:B0-----:R-:W2:Y:S01]  /*28b10*/  LDL.LU.64 R10, [R1+0x2da0] ;  /* 0x002da000010a7983 */ /* 0x001ea20000300a00 */
[----:B------:R-:W2:Y:S03]  /*28b20*/  LDL.LU.64 R8, [R1+0x2d98] ;  /* 0x002d980001087983 */ /* 0x000ea60000300a00 */
[----:B------:R-:W0:Y:S01]  /*28b30*/  S2R R25, SR_TID.X ;  /* 0x0000000000197919 */ /* 0x000e220000002100 */
[C---:B--2---:R-:W-:Y:S03]  /*28b40*/  HMMA.16816.F32.BF16 R12, R20.reuse, R14, R8 ;  /* 0x0000000e140c723c */ /* 0x044fe60000041808 */
[----:B------:R-:W2:Y:S01]  /*28b50*/  LDL.LU.64 R10, [R1+0x2d90] ;  /* 0x002d9000010a7983 */ /* 0x000ea20000300a00 */
[----:B------:R-:W2:Y:S11]  /*28b60*/  LDL.LU.64 R8, [R1+0x2d88] ;  /* 0x002d880001087983 */ /* 0x000eb60000300a00 */
[----:B------:R-:W-:Y:S08]  /*28b70*/  @!UPT UIADD3 URZ, URZ, URZ, URZ ;  /* 0x0000003f3f3ff290 */ /* 0x000ff0000fffe03f */
[----:B------:R-:W-:Y:S01]  /*28b80*/  STL.64 [R1+0x1b0], R12 ;  /* 0x0001b00c01007387 */ /* 0x000fe20000100a00 */
[----:B------:R0:W-:Y:S02]  /*28b90*/  STL.64 [R1+0x1b8], R14 ;  /* 0x0001b80e01007387 */ /* 0x0001e40000100a00 */
[----:B0-----:R-:W-:Y:S02]  /*28ba0*/  LOP3.LUT R15, R25, 0x7, RZ, 0xc0, !PT ;  /* 0x00000007190f7812 */ /* 0x001fe400078ec0ff */
[C---:B--2---:R-:W-:Y:S01]  /*28bb0*/  HMMA.16816.F32.BF16 R24, R20.reuse, R26, R8 ;  /* 0x0000001a1418723c */ /* 0x044fe20000041808 */
[----:B------:R-:W2:Y:S01]  /*28bc0*/  LDL.LU.64 R10, [R1+0x2d80] ;  /* 0x002d8000010a7983 */ /* 0x000ea20000300a00 */
[----:B------:R-:W2:Y:S11]  /*28bd0*/  LDL.LU.64 R8, [R1+0x2d78] ;  /* 0x002d780001087983 */ /* 0x000eb60000300a00 */
[----:B------:R-:W-:Y:S10]  /*28be0*/  @!UPT UIADD3 URZ, URZ, URZ, URZ ;  /* 0x0000003f3f3ff290 */ /* 0x000ff4000fffe03f */
[----:B------:R-:W-:Y:S01]  /*28bf0*/  STL.64 [R1+0x1a0], R24 ;  /* 0x0001a01801007387 */ /* 0x000fe20000100a00 */
[----:B------:R0:W-:Y:S03]  /*28c00*/  STL.64 [R1+0x1a8], R26 ;  /* 0x0001a81a01007387 */ /* 0x0001e60000100a00 */
[----:B0-----:R-:W2:Y:S01]  /*28c10*/  LDL.LU.64 R26, [R1+0x2d70] ;  /* 0x002d7000011a7983 */ /* 0x001ea20000300a00 */
[----:B------:R-:W3:Y:S01]  /*28c20*/  LDL.LU.64 R24, [R1+0x2d68] ;  /* 0x002d680001187983 */ /* 0x000ee20000300a00 */
[C---:B--2---:R-:W-:Y:S11]  /*28c30*/  HMMA.16816.F32.BF16 R8, R20.reuse, R26, R8 ;  /* 0x0000001a1408723c */ /* 0x044ff60000041808 */
[----:B------:R-:W-:Y:S11]  /*28c40*/  @!UPT UIADD3 URZ, URZ, URZ, URZ ;  /* 0x0000003f3f3ff290 */ /* 0x000ff6000fffe03f */
[----:B------:R-:W-:Y:S01]  /*28c50*/  @!UPT UIADD3 URZ, URZ, URZ, URZ ;  /* 0x0000003f3f3ff290 */ /* 0x000fe2000fffe03f */
[----:B------:R-:W-:Y:S01]  /*28c60*/  STL.64 [R1+0x190], R8 ;  /* 0x0001900801007387 */ /* 0x000fe20000100a00 */
[----:B------:R0:W-:Y:S03]  /*28c70*/  STL.64 [R1+0x198], R10 ;  /* 0x0001980a01007387 */ /* 0x0001e60000100a00 */
[----:B0-----:R-:W3:Y:S01]  /*28c80*/  LDL.LU.64 R10, [R1+0x2d60] ;  /* 0x002d6000010a7983 */ /* 0x001ee20000300a00 */
[----:B------:R-:W2:Y:S01]  /*28c90*/  LDL.LU R9, [R1+0x2d58] ;  /* 0x002d580001097983 */ /* 0x000ea20000300800 */
[----:B---3--:R-:W-:Y:S11]  /*28ca0*/  HMMA.16816.F32.BF16 R4, R20, R10, R4 ;  /* 0x0000000a1404723c */ /* 0x008ff60000041804 */
[----:B------:R-:W-:Y:S11]  /*28cb0*/  @!UPT UIADD3 URZ, URZ, URZ, URZ ;  /* 0x0000003f3f3ff290 */ /* 0x000ff6000fffe03f */
[----:B------:R-:W-:Y:S01]  /*28cc0*/  @!UPT UIADD3 URZ, URZ, URZ, URZ ;  /* 0x0000003f3f3ff290 */ /* 0x000fe2000fffe03f */
[----:B------:R-:W-:Y:S01]  /*28cd0*/  STL.64 [R1+0x180], R4 ;  /* 0x0001800401007387 */ /* 0x000fe20000100a00 */
[----:B------:R0:W-:Y:S03]  /*28ce0*/  STL.64 [R1+0x188], R6 ;  /* 0x0001880601007387 */ /* 0x0001e60000100a00 */
[----:B0-----:R-:W4:Y:S04]  /*28cf0*/  LDL.LU.64 R6, [R1+0x2d50] ;  /* 0x002d500001067983 */ /* 0x001f280000300a00 */
[----:B------:R-:W0:Y:S01]  /*28d00*/  S2R R8, SR_TID.X ;  /* 0x0000000000087919 */ /* 0x000e220000002100 */
[----:B------:R-:W-:Y:S02]  /*28d10*/  IMAD R15, R15, 0x90, RZ ;  /* 0x000000900f0f7824 */ /* 0x000fe400078e02ff */
[----:B------:R-:W3:Y:S02]  /*28d20*/  LDL.LU.64 R4, [R1+0x2d48] ;  /* 0x002d480001047983 */ /* 0x000ee40000300a00 */
[----:B0-----:R-:W-:-:S05]  /*28d30*/  IMAD.SHL.U32 R8, R8, 0x2, RZ ;  /* 0x0000000208087824 */ /* 0x001fca00078e00ff */
[----:B------:R-:W-:-:S04]  /*28d40*/  LOP3.LUT R8, R15, 0x30, R8, 0x78, !PT ;  /* 0x000000300f087812 */ /* 0x000fc800078e7808 */
[----:B------:R-:W-:-:S05]  /*28d50*/  LOP3.LUT R8, R8, 0x40, RZ, 0x3c, !PT ;  /* 0x0000004008087812 */ /* 0x000fca00078e3cff */
[----:B------:R-:W-:Y:S01]  /*28d60*/  LDSM.16.M88.4 R12, [R8+0x10000] ;  /* 0x01000000080c783b */ /* 0x000fe20000000200 */
[----:B----4-:R-:W-:Y:S11]  /*28d70*/  HMMA.16816.F32.BF16 R16, R20, R6, R16 ;  /* 0x000000061410723c */ /* 0x010ff60000041810 */
[----:B------:R-:W-:Y:S11]  /*28d80*/  @!UPT UIADD3 URZ, URZ, URZ, URZ ;  /* 0x0000003f3f3ff290 */ /* 0x000ff6000fffe03f */
[----:B------:R-:W-:Y:S01]  /*28d90*/  @!UPT UIADD3 URZ, URZ, URZ, URZ ;  /* 0x0000003f3f3ff290 */ /* 0x000fe2000fffe03f */
[----:B------:R-:W-:Y:S01]  /*28da0*/  STL.64 [R1+0x170], R16 ;  /* 0x0001701001007387 */ /* 0x000fe20000100a00 */
[----:B------:R-:W-:Y:S02]  /*28db0*/  STL.64 [R1+0x178], R18 ;  /* 0x0001781201007387 */ /* 0x000fe40000100a00 */
[----:B------:R-:W0:Y:S02]  /*28dc0*/  LDSM.16.MT88.4 R16, [R3+0x8000] ;  /* 0x008000000310783b */ /* 0x000e240000004200 */
[----:B0-----:R0:W-:Y:S02]  /*28dd0*/  STL.64 [R1+0x2c78], R18 ;  /* 0x002c781201007387 */ /* 0x0011e40000100a00 */
[----:B------:R-:W-:Y:S02]  /*28de0*/  STL.64 [R1+0x2c70], R16 ;  /* 0x002c701001007387 */ /* 0x000fe40000100a00 */
[----:B0-----:R-:W4:Y:S01]  /*28df0*/  LDL.LU R18, [R1+0x38] ;  /* 0x0000380001127983 */ /* 0x001f220000300800 */
[----:B------:R-:W-:Y:S02]  /*28e00*/  STL.64 [R1+0xc0], R12 ;  /* 0x0000c00c01007387 */ /* 0x000fe40000100a00 */
[----:B------:R-:W-:Y:S02]  /*28e10*/  STL.64 [R1+0xc8], R14 ;  /* 0x0000c80e01007387 */ /* 0x000fe40000100a00 */
[----:B------:R-:W0:Y:S01]  /*28e20*/  LDSM.16.M88.4 R12, [R8+0x10400] ;  /* 0x01040000080c783b */ /* 0x000e220000000200 */
[----:B------:R-:W-:-:S03]  /*28e30*/  IMAD.MOV.U32 R19, RZ, RZ, R2 ;  /* 0x000000ffff137224 */ /* 0x000fc600078e0002 */
[----:B0-----:R-:W-:Y:S01]  /*28e40*/  STL.64 [R1+0xb0], R12 ;  /* 0x0000b00c01007387 */ /* 0x001fe20000100a00 */
[----:B------:R-:W-:Y:S02]  /*28e50*/  STL.64 [R1+0xb8], R14 ;  /* 0x0000b80e01007387 */ /* 0x000fe40000100a00 */
[----:B------:R-:W-:Y:S02]  /*28e60*/  IMAD.MOV.U32 R2, RZ, RZ, R13 ;  /* 0x000000ffff027224 */ /* 0x000fe400078e000d */
[----:B------:R-:W0:Y:S04]  /*28e70*/  LDSM.16.M88.4 R12, [R8+0x10800] ;  /* 0x01080000080c783b */ /* 0x000e280000000200 */
[----:B0-----:R-:W-:Y:S01]  /*28e80*/  STL.64 [R1+0xa0], R12 ;  /* 0x0000a00c01007387 */ /* 0x001fe20000100a00 */
[----:B------:R-:W-:Y:S02]  /*28e90*/  STL.64 [R1+0xa8], R14 ;  /* 0x0000a80e01007387 */ /* 0x000fe40000100a00 */
[----:B------:R-:W0:Y:S02]  /*28ea0*/  LDSM.16.M88.4 R12, [R8+0x10c00] ;  /* 0x010c0000080c783b */ /* 0x000e240000000200 */
[----:B0-----:R-:W-:Y:S02]  /*28eb0*/  STL.64 [R1+0x90], R12 ;  /* 0x0000900c01007387 */ /* 0x001fe40000100a00 */
[----:B------:R-:W-:Y:S02]  /*28ec0*/  STL.64 [R1+0x98], R14 ;  /* 0x0000980e01007387 */ /* 0x000fe40000100a00 */
[----:B------:R-:W0:Y:S02]  /*28ed0*/  LDSM.16.M88.4 R12, [R8+0x11000] ;  /* 0x01100000080c783b */ /* 0x000e240000000200 */
[----:B0-----:R-:W-:Y:S02]  /*28ee0*/  STL.64 [R1+0x80], R12 ;  /* 0x0000800c01007387 */ /* 0x001fe40000100a00 */
[----:B------:R-:W-:Y:S02]  /*28ef0*/  STL.64 [R1+0x88], R14 ;  /* 0x0000880e01007387 */ /* 0x000fe40000100a00 */
[----:B------:R-:W0:Y:S02]  /*28f00*/  LDSM.16.M88.4 R12, [R8+0x11400] ;  /* 0x01140000080c783b */ /* 0x000e240000000200 */
[----:B0-----:R-:W-:Y:S02]  /*28f10*/  STL.64 [R1+0x70], R12 ;  /* 0x0000700c01007387 */ /* 0x001fe40000100a00 */
[----:B------:R0:W-:Y:S02]  /*28f20*/  STL.64 [R1+0x78], R14 ;  /* 0x0000780e01007387 */ /* 0x0001e40000100a00 */
[----:B0-----:R-:W4:Y:S01]  /*28f30*/  LDL.LU.64 R14, [R1+0x2d40] ;  /* 0x002d4000010e7983 */ /* 0x001f220000300a00 */
[----:B------:R-:W4:Y:S02]  /*28f40*/  LDL.LU.64 R12, [R1+0x2d38] ;  /* 0x002d3800010c7983 */ /* 0x000f240000300a00 */
[----:B----4-:R-:W-:Y:S01]  /*28f50*/  HMMA.16816.F32.BF16 R16, R20, R18, R12 ;  /* 0x000000121410723c */ /* 0x010fe2000004180c */
[----:B------:R-:W4:Y:S01]  /*28f60*/  LDL.LU.64 R14, [R1+0x2d30] ;  /* 0x002d3000010e7983 */ /* 0x000f220000300a00 */
[----:B------:R-:W2:Y:S11]  /*28f70*/  LDL.LU.64 R12, [R1+0x2d28] ;  /* 0x002d2800010c7983 */ /* 0x000eb60000300a00 */
[----:B------:R-:W-:Y:S10]  /*28f80*/  @!UPT UIADD3 URZ, URZ, URZ, URZ ;  /* 0x0000003f3f3ff290 */ /* 0x000ff4000fffe03f */
[----:B------:R-:W-:Y:S01]  /*28f90*/  STL.64 [R1+0x160], R16 ;  /* 0x0001601001007387 */ /* 0x000fe20000100a00 */
[----:B------:R3:W-:Y:S02]  /*28fa0*/  STL.64 [R1+0x168], R18 ;  /* 0x0001681201007387 */ /* 0x0007e40000100a00 */
[----:B---3--:R-:W-:Y:S02]  /*28fb0*/  IMAD.MOV.U32 R19, RZ, RZ, R4 ;  /* 0x000000ffff137224 */ /* 0x008fe400078e0004 */
[----:B--2---:R-:W-:Y:S02]  /*28fc0*/  IMAD.MOV.U32 R18, RZ, RZ, R13 ;  /* 0x000000ffff127224 */ /* 0x004fe400078e000d */
[----:B------:R-:W2:Y:S01]  /*28fd0*/  LDL.LU R13, [R1+0x2d24] ;  /* 0x002d2400010d7983 */ /* 0x000ea20000300800 */
[----:B------:R-:W3:Y:S02]  /*28fe0*/  LDL.LU R4, [R1+0x2d20] ;  /* 0x002d200001047983 */ /* 0x000ee40000300800 */
[----:B------:R-:W-:Y:S02]  /*28ff0*/  STL.64 [R1+0x2ca8], R18 ;  /* 0x002ca81201007387 */ /* 0x000fe40000100a00 */
        /* <DEDUP_REMOVED lines=19> */
[----:B0-----:R0:W-:Y:S02]  /*29130*/  STL.64 [R1], R16 ;  /* 0x0000001001007387 */ /* 0x0011e40000100a00 */
[----:B------:R1:W-:Y:S02]  /*29140*/  STL.64 [R1+0x8], R18 ;  /* 0x0000081201007387 */ /* 0x0003e40000100a00 */
[----:B0-----:R-:W2:Y:S01]  /*29150*/  LDL.LU R16, [R1+0x8c0] ;  /* 0x0008c00001107983 */ /* 0x001ea20000300800 */
[----:B------:R-:W2:Y:S02]  /*29160*/  LDL.LU R17, [R1+0x8c4] ;  /* 0x0008c40001117983 */ /* 0x000ea40000300800 */
[----:B-1----:R-:W2:Y:S02]  /*29170*/  LDL.LU R18, [R1+0x8c8] ;  /* 0x0008c80001127983 */ /* 0x002ea40000300800 */
[----:B------:R-:W2:Y:S02]  /*29180*/  LDL.LU R19, [R1+0x8cc] ;  /* 0x0008cc0001137983 */ /* 0x000ea40000300800 */
        /* <DEDUP_REMOVED lines=8> */
[----:B------:R-:W-:Y:S02]  /*29210*/  IMAD.MOV.U32 R19, RZ, RZ, R24 ;  /* 0x000000ffff137224 */ /* 0x000fe400078e0018 */
[----:B------:R-:W0:Y:S04]  /*29220*/  LDSM.16.M88.4 R24, [R8+0x13400] ;  /* 0x013400000818783b */ /* 0x000e280000000200 */
[----:B------:R-:W-:Y:S04]  /*29230*/  STL.64 [R1+0x2ce8], R18 ;  /* 0x002ce81201007387 */ /* 0x000fe80000100a00 */
[----:B0-----:R0:W-:Y:S01]  /*29240*/  STL [R1+0x2bd4], R24 ;  /* 0x002bd41801007387 */ /* 0x0011e20000100800 */
[----:B------:R1:W-:Y:S02]  /*29250*/  STL [R1+0x2bd0], R25 ;  /* 0x002bd01901007387 */ /* 0x0003e40000100800 */
[----:B------:R3:W-:Y:S02]  /*29260*/  STL [R1+0x231c], R26 ;  /* 0x00231c1a01007387 */ /* 0x0007e40000100800 */
[----:B------:R4:W-:Y:S01]  /*29270*/  STL [R1+0x2318], R27 ;  /* 0x0023181b01007387 */ /* 0x0009e20000100800 */
[----:B0-----:R-:W2:Y:S01]  /*29280*/  LDL.LU R24, [R1+0x9c0] ;  /* 0x0009c00001187983 */ /* 0x001ea20000300800 */
[----:B-1----:R-:W2:Y:S02]  /*29290*/  LDL.LU R25, [R1+0x9c4] ;  /* 0x0009c40001197983 */ /* 0x002ea40000300800 */
[----:B---3--:R-:W3:Y:S02]  /*292a0*/  LDL.LU R26, [R1+0x9c8] ;  /* 0x0009c800011a7983 */ /* 0x008ee40000300800 */
[----:B----4-:R-:W3:Y:S02]  /*292b0*/  LDL.LU R27, [R1+0x9cc] ;  /* 0x0009cc00011b7983 */ /* 0x010ee40000300800 */
[----:B------:R-:W-:-:S02]  /*292c0*/  IMAD.MOV.U32 R18, RZ, RZ, R15 ;  /* 0x000000ffff127224 */ /* 0x000fc400078e000f */
        /* <DEDUP_REMOVED lines=20> */
[----:B------:R-:W-:-:S02]  /*29410*/  IMAD.MOV.U32 R18, RZ, RZ, R13 ;  /* 0x000000ffff127224 */ /* 0x000fc400078e000d */
[----:B------:R-:W-:Y:S02]  /*29420*/  IMAD.MOV.U32 R19, RZ, RZ, R12 ;  /* 0x000000ffff137224 */ /* 0x000fe400078e000c */
[----:B------:R-:W0:Y:S04]  /*29430*/  LDSM.16.M88.4 R12, [R8+0x13800] ;  /* 0x01380000080c783b */ /* 0x000e280000000200 */
[----:B---3--:R-:W-:Y:S01]  /*29440*/  STL.64 [R1+0x2d10], R26 ;  /* 0x002d101a01007387 */ /* 0x008fe20000100a00 */
[----:B--2---:R1:W-:Y:S03]  /*29450*/  STL.64 [R1+0x2d08], R24 ;  /* 0x002d081801007387 */ /* 0x0043e60000100a00 */
[----:B-1----:R-:W2:Y:S01]  /*29460*/  LDL.LU R24, [R1+0x870] ;  /* 0x0008700001187983 */ /* 0x002ea20000300800 */
[----:B------:R-:W2:Y:S02]  /*29470*/  LDL.LU R25, [R1+0x874] ;  /* 0x0008740001197983 */ /* 0x000ea40000300800 */
[----:B------:R-:W2:Y:S02]  /*29480*/  LDL.LU R26, [R1+0x878] ;  /* 0x00087800011a7983 */ /* 0x000ea40000300800 */
[----:B------:R-:W2:Y:S01]  /*29490*/  LDL.LU R27, [R1+0x87c] ;  /* 0x00087c00011b7983 */ /* 0x000ea20000300800 */
[----:B0-----:R-:W-:Y:S01]  /*294a0*/  STL [R1+0x2bdc], R12 ;  /* 0x002bdc0c01007387 */ /* 0x001fe20000100800 */
[----:B------:R-:W-:Y:S02]  /*294b0*/  STL [R1+0x2bd8], R13 ;  /* 0x002bd80d01007387 */ /* 0x000fe40000100800 */
[----:B------:R0:W-:Y:S02]  /*294c0*/  STL [R1+0x22b4], R14 ;  /* 0x0022b40e01007387 */ /* 0x0001e40000100800 */
[----:B------:R1:W-:Y:S01]  /*294d0*/  STL [R1+0x22b0], R15 ;  /* 0x0022b00f01007387 */ /* 0x0003e20000100800 */
[----:B0-----:R-:W3:Y:S01]  /*294e0*/  LDL.LU R14, [R1+0x108] ;  /* 0x00010800010e7983 */ /* 0x001ee20000300800 */
[----:B-1----:R-:W-:-:S02]  /*294f0*/  IMAD.MOV.U32 R15, RZ, RZ, R9 ;  /* 0x000000ffff0f7224 */ /* 0x002fc400078e0009 */
[----:B------:R-:W0:Y:S02]  /*29500*/  LDSM.16.M88.4 R8, [R8+0x13c00] ;  /* 0x013c00000808783b */ /* 0x000e240000000200 */
[----:B0-----:R0:W-:Y:S02]  /*29510*/  STL [R1+0x23cc], R10 ;  /* 0x0023cc0a01007387 */ /* 0x0011e40000100800 */
[----:B------:R1:W-:Y:S02]  /*29520*/  STL [R1+0x23c8], R11 ;  /* 0x0023c80b01007387 */ /* 0x0003e40000100800 */
[----:B0-----:R-:W-:Y:S02]  /*29530*/  IMAD.MOV.U32 R10, RZ, RZ, R5 ;  /* 0x000000ffff0a7224 */ /* 0x001fe400078e0005 */
[----:B-1----:R-:W-:Y:S02]  /*29540*/  IMAD.MOV.U32 R11, RZ, RZ, R4 ;  /* 0x000000ffff0b7224 */ /* 0x002fe400078e0004 */
[----:B------:R-:W0:Y:S04]  /*29550*/  LDSM.16.MT88.4 R4, [R3+0x8080] ;  /* 0x008080000304783b */ /* 0x000e280000004200 */
[----:B------:R1:W-:Y:S04]  /*29560*/  STL.64 [R1+0x2c68], R8 ;  /* 0x002c680801007387 */ /* 0x0003e80000100a00 */
[----:B-1----:R-:W3:Y:S04]  /*29570*/  LDL.LU R8, [R1+0x9d0] ;  /* 0x0009d00001087983 */ /* 0x002ee80000300800 */
[----:B0-----:R-:W-:Y:S01]  /*29580*/  STL.64 [R1+0x2bb8], R6 ;  /* 0x002bb80601007387 */ /* 0x001fe20000100a00 */
        /* <DEDUP_REMOVED lines=31> */
[----:B------:R-:W-:Y:S02]  /*29780*/  IMAD.MOV.U32 R7, RZ, RZ, R0 ;  /* 0x000000ffff077224 */ /* 0x000fe400078e0000 */
[----:B------:R-:W-:-:S05]  /*29790*/  IMAD.MOV.U32 R9, RZ, RZ, R29 ;  /* 0x000000ffff097224 */ /* 0x000fca00078e001d */
[C---:B----4-:R-:W-:Y:S01]  /*297a0*/  HMMA.16816.F32.BF16 R4, R20.reuse, R6, R16 ;  /* 0x000000061404723c */ /* 0x050fe20000041810 */
[----:B------:R-:W2:Y:S07]  /*297b0*/  LDL.LU.64 R18, [R1+0x2ca8] ;  /* 0x002ca80001127983 */ /* 0x000eae0000300a00 */
[C---:B---3--:R-:W-:Y:S11]  /*297c0*/  HMMA.16816.F32.BF16 R8, R20.reuse, R14, R8 ;  /* 0x0000000e1408723c */ /* 0x048ff60000041808 */
[----:B------:R-:W-:Y:S04]  /*297d0*/  @!UPT UIADD3 URZ, URZ, URZ, URZ ;  /* 0x0000003f3f3ff290 */ /* 0x000fe8000fffe03f */
[----:B------:R-:W-:Y:S01]  /*297e0*/  STL.64 [R1+0x110], R4 ;  /* 0x0001100401007387 */ /* 0x000fe20000100a00 */
[----:B------:R2:W-:Y:S07]  /*297f0*/  STL.64 [R1+0x118], R6 ;  /* 0x0001180601007387 */ /* 0x0005ee0000100a00 */
[----:B------:R-:W-:Y:S02]  /*29800*/  STL.64 [R1+0x100], R8 ;  /* 0x0001000801007387 */ /* 0x000fe40000100a00 */
[----:B------:R-:W-:Y:S01]  /*29810*/  STL.64 [R1+0x108], R10 ;  /* 0x0001080a01007387 */ /* 0x000fe20000100a00 */
[C---:B--2---:R-:W-:Y:S11]  /*29820*/  HMMA.16816.F32.BF16 R4, R20.reuse, R18, R24 ;  /* 0x000000121404723c */ /* 0x044ff60000041818 */
[----:B------:R-:W-:Y:S11]  /*29830*/  @!UPT UIADD3 URZ, URZ, URZ, URZ ;  /* 0x0000003f3f3ff290 */ /* 0x000ff6000fffe03f */
[----:B------:R-:W-:Y:S01]  /*29840*/  @!UPT UIADD3 URZ, URZ, URZ, URZ ;  /* 0x0000003f3f3ff290 */ /* 0x000fe2000fffe03f */
[----:B------:R-:W-:Y:S01]  /*29850*/  STL [R1+0xf0], R4 ;  /* 0x0000f00401007387 */ /* 0x000fe20000100800 */
[----:B------:R-:W-:Y:S02]  /*29860*/  IMAD.MOV.U32 R28, RZ, RZ, R6 ;  /* 0x000000ffff1c7224 */ /* 0x000fe400078e0006 */
[----:B------:R-:W-:Y:S02]  /*29870*/  IMAD.MOV.U32 R0, RZ, RZ, R7 ;  /* 0x000000ffff007224 */ /* 0x000fe400078e0007 */
[----:B------:R-:W2:Y:S01]  /*29880*/  LDL.LU R6, [R1+0xe8] ;  /* 0x0000e80001067983 */ /* 0x000ea20000300800 */
[----:B------:R-:W2:Y:S01]  /*29890*/  LDL.LU R7, [R1+0xec] ;  /* 0x0000ec0001077983 */ /* 0x000ea20000300800 */
[----:B------:R-:W3:Y:S02]  /*298a0*/  LDL.LU R18, [R1+0xd8] ;  /* 0x0000d80001127983 */ /* 0x000ee40000300800 */
[----:B------:R-:W3:Y:S02]  /*298b0*/  LDL.LU R19, [R1+0xdc] ;  /* 0x0000dc0001137983 */ /* 0x000ee40000300800 */
[----:B---3--:R0:W-:Y:S01]  /*298c0*/  STL.64 [R1+0x2c98], R18 ;  /* 0x002c981201007387 */ /* 0x0081e20000100a00 */
[----:B------:R-:W2:Y:S02]  /*298d0*/  LDL.LU R16, [R1+0x9b0] ;  /* 0x0009b00001107983 */ /* 0x000ea40000300800 */
[----:B------:R-:W2:Y:S01]  /*298e0*/  LDL.LU R17, [R1+0x9b4] ;  /* 0x0009b40001117983 */ /* 0x000ea20000300800 */
[----:B0-----:R-:W2:Y:S01]  /*298f0*/  LDL.LU R18, [R1+0x9b8] ;  /* 0x0009b80001127983 */ /* 0x001ea20000300800 */
[----:B------:R-:W2:Y:S02]  /*29900*/  LDL.LU R19, [R1+0x9bc] ;  /* 0x0009bc0001137983 */ /* 0x000ea40000300800 */
[----:B------:R-:W3:Y:S02]  /*29910*/  LDL.LU R12, [R1+0x500] ;  /* 0x00050000010c7983 */ /* 0x000ee40000300800 */
[----:B------:R-:W3:Y:S01]  /*29920*/  LDL.LU R13, [R1+0x504] ;  /* 0x00050400010d7983 */ /* 0x000ee20000300800 */
[----:B------:R-:W4:Y:S01]  /*29930*/  LDL.LU R14, [R1+0x508] ;  /* 0x00050800010e7983 */ /* 0x000f220000300800 */
[----:B------:R-:W4:Y:S02]  /*29940*/  LDL.LU R15, [R1+0x50c] ;  /* 0x00050c00010f7983 */ /* 0x000f240000300800 */
[----:B------:R-:W2:Y:S02]  /*29950*/  LDL.LU R8, [R1+0x520] ;  /* 0x0005200001087983 */ /* 0x000ea40000300800 */
[----:B------:R-:W2:Y:S01]  /*29960*/  LDL.LU R9, [R1+0x524] ;  /* 0x0005240001097983 */ /* 0x000ea20000300800 */
[----:B------:R-:W2:Y:S01]  /*29970*/  LDL.LU R10, [R1+0x528] ;  /* 0x00052800010a7983 */ /* 0x000ea20000300800 */
[----:B------:R-:W2:Y:S02]  /*29980*/  LDL.LU R11, [R1+0x52c] ;  /* 0x00052c00010b7983 */ /* 0x000ea40000300800 */
[----:B------:R-:W-:Y:S01]  /*29990*/  IMAD.MOV.U32 R29, RZ, RZ, R5 ;  /* 0x000000ffff1d7224 */ /* 0x000fe200078e0005 */
[----:B--2---:R-:W-:Y:S01]  /*299a0*/  STL.64 [R1+0x2c88], R10 ;  /* 0x002c880a01007387 */ /* 0x004fe20000100a00 */
[----:B------:R0:W-:Y:S03]  /*299b0*/  STL.64 [R1+0x2c80], R8 ;  /* 0x002c800801007387 */ /* 0x0001e60000100a00 */
[----:B0-----:R-:W2:Y:S01]  /*299c0*/  LDL.LU R8, [R1+0x8b0] ;  /* 0x0008b00001087983 */ /* 0x001ea20000300800 */
[----:B------:R-:W2:Y:S02]  /*299d0*/  LDL.LU R9, [R1+0x8b4] ;  /* 0x0008b40001097983 */ /* 0x000ea40000300800 */
[----:B------:R-:W2:Y:S02]  /*299e0*/  LDL.LU R10, [R1+0x8b8] ;  /* 0x0008b800010a7983 */ /* 0x000ea40000300800 */
[----:B------:R-:W2:Y:S01]  /*299f0*/  LDL.LU R11, [R1+0x8bc] ;  /* 0x0008bc00010b7983 */ /* 0x000ea20000300800 */
[----:B----4-:R-:W-:Y:S01]  /*29a00*/  STL.64 [R1+0x2c60], R14 ;  /* 0x002c600e01007387 */ /* 0x010fe20000100a00 */
[----:B---3--:R0:W-:Y:S03]  /*29a10*/  STL.64 [R1+0x2c58], R12 ;  /* 0x002c580c01007387 */ /* 0x0081e60000100a00 */
[----:B0-----:R-:W3:Y:S04]  /*29a20*/  LDL R12, [R1+0xc0] ;  /* 0x0000c000010c7983 */ /* 0x001ee80000100800 */
[----:B------:R-:W3:Y:S01]  /*29a30*/  LDL R13, [R1+0xc4] ;  /* 0x0000c400010d7983 */ /* 0x000ee20000100800 */
[----:B------:R-:W4:Y:S02]  /*29a40*/  LDL.LU R24, [R1+0x4f0] ;  /* 0x0004f00001187983 */ /* 0x000f240000300800 */
[----:B------:R-:W4:Y:S02]  /*29a50*/  LDL.LU R25, [R1+0x4f4] ;  /* 0x0004f40001197983 */ /* 0x000f240000300800 */
[----:B------:R-:W2:Y:S01]  /*29a60*/  LDL.LU R26, [R1+0x4f8] ;  /* 0x0004f800011a7983 */ /* 0x000ea20000300800 */
[----:B------:R-:W2:Y:S01]  /*29a70*/  LDL.LU R27, [R1+0x4fc] ;  /* 0x0004fc00011b7983 */ /* 0x000ea20000300800 */
[----:B------:R-:W-:Y:S03]  /*29a80*/  HMMA.16816.F32.BF16 R4, R20, R6, R16 ;  /* 0x000000061404723c */ /* 0x000fe60000041810 */
[----:B--2---:R-:W-:Y:S01]  /*29a90*/  STL.64 [R1+0x2c48], R26 ;  /* 0x002c481a01007387 */ /* 0x004fe20000100a00 */
[----:B----4-:R0:W-:Y:S03]  /*29aa0*/  STL.64 [R1+0x2c40], R24 ;  /* 0x002c401801007387 */ /* 0x0101e60000100a00 */
[----:B0-----:R-:W2:Y:S01]  /*29ab0*/  LDL R24, [R1+0xb0] ;  /* 0x0000b00001187983 */ /* 0x001ea20000100800 */
[----:B------:R-:W-:-:S02]  /*29ac0*/  IMAD.MOV.U32 R25, RZ, RZ, R2 ;  /* 0x000000ffff197224 */ /* 0x000fc400078e0002 */
[----:B------:R-:W4:Y:S02]  /*29ad0*/  LDL.LU R2, [R1+0x2ca0] ;  /* 0x002ca00001027983 */ /* 0x000f240000300800 */
[----:B------:R-:W-:Y:S01]  /*29ae0*/  STL [R1+0x2548], R0 ;  /* 0x0025480001007387 */ /* 0x000fe20000100800 */
[----:B------:R-:W-:Y:S01]  /*29af0*/  STL [R1+0x2544], R28 ;  /* 0x0025441c01007387 */ /* 0x000fe20000100800 */
[----:B------:R-:W-:Y:S02]  /*29b00*/  STL [R1+0x2540], R29 ;  /* 0x0025401d01007387 */ /* 0x000fe40000100800 */
[----:B------:R-:W2:Y:S07]  /*29b10*/  LDL.LU.64 R18, [R1+0x2c98] ;  /* 0x002c980001127983 */ /* 0x000eae0000300a00 */
[----:B------:R0:W-:Y:S01]  /*29b20*/  STL.64 [R1+0xe0], R4 ;  /* 0x0000e00401007387 */ /* 0x0001e20000100a00 */
[----:B------:R1:W-:Y:S04]  /*29b30*/  STL.64 [R1+0xe8], R6 ;  /* 0x0000e80601007387 */ /* 0x0003e80000100a00 */
[----:B0-----:R-:W2:Y:S01]  /*29b40*/  LDL.LU R4, [R1+0x4e0] ;  /* 0x0004e00001047983 */ /* 0x001ea20000300800 */
[----:B------:R-:W2:Y:S02]  /*29b50*/  LDL.LU R5, [R1+0x4e4] ;  /* 0x0004e40001057983 */ /* 0x000ea40000300800 */
[----:B-1----:R-:W2:Y:S02]  /*29b60*/  LDL.LU R6, [R1+0x4e8] ;  /* 0x0004e80001067983 */ /* 0x002ea40000300800 */
[----:B----4-:R-:W-:-:S02]  /*29b70*/  IMAD.MOV.U32 R7, RZ, RZ, R2 ;  /* 0x000000ffff077224 */ /* 0x010fc400078e0002 */
[----:B------:R-:W4:Y:S04]  /*29b80*/  LDL.LU R2, [R1+0x2c90] ;  /* 0x002c900001027983 */ /* 0x000f280000300800 */
[----:B--2---:R-:W-:Y:S01]  /*29b90*/  STL.64 [R1+0x2c38], R6 ;  /* 0x002c380601007387 */ /* 0x004fe20000100a00 */
[----:B------:R0:W-:Y:S03]  /*29ba0*/  STL.64 [R1+0x2c30], R4 ;  /* 0x002c300401007387 */ /* 0x0001e60000100a00 */
[----:B0-----:R-:W2:Y:S01]  /*29bb0*/  LDL.64 R4, [R1+0x90] ;  /* 0x0000900001047983 */ /* 0x001ea20000100a00 */
[----:B------:R-:W-:Y:S03]  /*29bc0*/  HMMA.16816.F32.BF16 R20, R20, R18, R8 ;  /* 0x000000121414723c */ /* 0x000fe60000041808 */
[----:B--2---:R0:W-:Y:S04]  /*29bd0*/  STL.64 [R1+0x2c50], R4 ;  /* 0x002c500401007387 */ /* 0x0041e80000100a00 */
[----:B0-----:R-:W2:Y:S01]  /*29be0*/  LDL.64 R4, [R1+0xa0] ;  /* 0x0000a00001047983 */ /* 0x001ea20000100a00 */
[----:B------:R-:W3:Y:S02]  /*29bf0*/  LDL.LU.64 R10, [R1+0x2c88] ;  /* 0x002c8800010a7983 */ /* 0x000ee40000300a00 */
[----:B------:R-:W3:Y:S02]  /*29c00*/  LDL.LU.64 R8, [R1+0x2c80] ;  /* 0x002c800001087983 */ /* 0x000ee40000300a00 */
[----:B------:R-:W3:Y:S01]  /*29c10*/  LDL.LU.64 R18, [R1+0x2c78] ;  /* 0x002c780001127983 */ /* 0x000ee20000300a00 */
[----:B------:R-:W3:Y:S10]  /*29c20*/  LDL.LU.64 R16, [R1+0x2c70] ;  /* 0x002c700001107983 */ /* 0x000ef40000300a00 */
[----:B------:R0:W-:Y:S02]  /*29c30*/  STL.64 [R1+0xd0], R20 ;  /* 0x0000d01401007387 */ /* 0x0001e40000100a00 */
[----:B------:R1:W-:Y:S01]  /*29c40*/  STL.64 [R1+0xd8], R22 ;  /* 0x0000d81601007387 */ /* 0x0003e20000100a00 */
[----:B0-----:R-:W2:Y:S01]  /*29c50*/  LDL.LU R20, [R1+0x510] ;  /* 0x0005100001147983 */ /* 0x001ea20000300800 */
[----:B------:R-:W2:Y:S02]  /*29c60*/  LDL.LU R21, [R1+0x514] ;  /* 0x0005140001157983 */ /* 0x000ea40000300800 */
[----:B-1----:R-:W2:Y:S02]  /*29c70*/  LDL.LU R22, [R1+0x518] ;  /* 0x0005180001167983 */ /* 0x002ea40000300800 */
[----:B----4-:R-:W-:Y:S01]  /*29c80*/  IMAD.MOV.U32 R23, RZ, RZ, R2 ;  /* 0x000000ffff177224 */ /* 0x010fe200078e0002 */
[C---:B---3--:R-:W-:Y:S01]  /*29c90*/  HMMA.16816.F32.BF16 R12, R16.reuse, R12, R8 ;  /* 0x0000000c100c723c */ /* 0x048fe20000041808 */
[----:B------:R-:W3:Y:S07]  /*29ca0*/  LDL.LU.64 R8, [R1+0x2c68] ;  /* 0x002c680001087983 */ /* 0x000eee0000300a00 */
[C---:B--2---:R-:W-:Y:S11]  /*29cb0*/  HMMA.16816.F32.BF16 R24, R16.reuse, R24, R20 ;  /* 0x000000181018723c */ /* 0x044ff60000041814 */
[----:B------:R-:W-:Y:S05]  /*29cc0*/  @!UPT UIADD3 URZ, URZ, URZ, URZ ;  /* 0x0000003f3f3ff290 */ /* 0x000fea000fffe03f */
[----:B------:R-:W-:Y:S02]  /*29cd0*/  IMAD.MOV.U32 R10, RZ, RZ, R13 ;  /* 0x000000ffff0a7224 */ /* 0x000fe400078e000d */
[----:B------:R-:W-:Y:S01]  /*29ce0*/  IMAD.MOV.U32 R11, RZ, RZ, R14 ;  /* 0x000000ffff0b7224 */ /* 0x000fe200078e000e */
[----:B------:R0:W-:Y:S01]  /*29cf0*/  STL [R1+0x590], R12 ;  /* 0x0005900c01007387 */ /* 0x0001e20000100800 */
[----:B------:R-:W-:Y:S02]  /*29d00*/  IMAD.MOV.U32 R2, RZ, RZ, R15 ;  /* 0x000000ffff027224 */ /* 0x000fe400078e000f */
[----:B------:R-:W2:Y:S01]  /*29d10*/  LDL.LU.64 R14, [R1+0x2c60] ;  /* 0x002c6000010e7983 */ /* 0x000ea20000300a00 */
[----:B0-----:R-:W2:Y:S01]  /*29d20*/  LDL.LU.64 R12, [R1+0x2c58] ;  /* 0x002c5800010c7983 */ /* 0x001ea20000300a00 */
[----:B------:R-:W-:Y:S02]  /*29d30*/  STL [R1+0x23d8], R10 ;  /* 0x0023d80a01007387 */ /* 0x000fe40000100800 */
[----:B------:R-:W-:Y:S02]  /*29d40*/  STL [R1+0x23d4], R11 ;  /* 0x0023d40b01007387 */ /* 0x000fe40000100800 */
[----:B------:R-:W-:Y:S01]  /*29d50*/  STL [R1+0x23d0], R2 ;  /* 0x0023d00201007387 */ /* 0x000fe20000100800 */
[----:B------:R-:W4:Y:S04]  /*29d60*/  LDL.64 R20, [R1+0x70] ;  /* 0x0000700001147983 */ /* 0x000f280000100a00 */
[----:B----4-:R0:W-:Y:S01]  /*29d70*/  STL.64 [R1+0x2c28], R20 ;  /* 0x002c281401007387 */ /* 0x0101e20000100a00 */
[----:B------:R-:W-:Y:S02]  /*29d80*/  STL.64 [R1+0x580], R24 ;  /* 0x0005801801007387 */ /* 0x000fe40000100a00 */
[----:B------:R2:W-:Y:S01]  /*29d90*/  STL.64 [R1+0x588], R26 ;  /* 0x0005881a01007387 */ /* 0x0005e20000100a00 */
[----:B0-----:R-:W4:Y:S01]  /*29da0*/  LDL.64 R20, [R1+0x80] ;  /* 0x0000800001147983 */ /* 0x001f220000100a00 */
[----:B--2---:R-:W-:Y:S07]  /*29db0*/  HMMA.16816.F32.BF16 R24, R16, R4, R12 ;  /* 0x000000041018723c */ /* 0x004fee000004180c */
[----:B------:R-:W-:-:S02]  /*29dc0*/  IMAD.MOV.U32 R15, RZ, RZ, R4 ;  /* 0x000000ffff0f7224 */ /* 0x000fc400078e0004 */
[----:B------:R-:W-:Y:S02]  /*29dd0*/  IMAD.MOV.U32 R14, RZ, RZ, R5 ;  /* 0x000000ffff0e7224 */ /* 0x000fe400078e0005 */
[----:B------:R-:W2:Y:S11]  /*29de0*/  LDL.LU.64 R4, [R1+0x2c50] ;  /* 0x002c500001047983 */ /* 0x000eb60000300a00 */
[----:B------:R-:W-:Y:S01]  /*29df0*/  @!UPT UIADD3 URZ, URZ, URZ, URZ ;  /* 0x0000003f3f3ff290 */ /* 0x000fe2000fffe03f */
[----:B------:R0:W-:Y:S01]  /*29e00*/  STL [R1+0x57c], R27 ;  /* 0x00057c1b01007387 */ /* 0x0001e20000100800 */
[----:B------:R-:W-:Y:S02]  /*29e10*/  IMAD.MOV.U32 R2, RZ, RZ, R26 ;  /* 0x000000ffff027224 */ /* 0x000fe400078e001a */
[----:B------:R-:W-:Y:S02]  /*29e20*/  IMAD.MOV.U32 R10, RZ, RZ, R24 ;  /* 0x000000ffff0a7224 */ /* 0x000fe400078e0018 */
[----:B------:R-:W-:Y:S01]  /*29e30*/  IMAD.MOV.U32 R11, RZ, RZ, R25 ;  /* 0x000000ffff0b7224 */ /* 0x000fe200078e0019 */
[----:B0-----:R-:W2:Y:S01]  /*29e40*/  LDL.LU.64 R26, [R1+0x2c48] ;  /* 0x002c4800011a7983 */ /* 0x001ea20000300a00 */
[----:B------:R-:W2:Y:S03]  /*29e50*/  LDL.LU.64 R24, [R1+0x2c40] ;  /* 0x002c400001187983 */ /* 0x000ea60000300a00 */
[----:B------:R-:W-:Y:S02]  /*29e60*/  STL [R1+0x23e0], R11 ;  /* 0x0023e00b01007387 */ /* 0x000fe40000100800 */
[----:B------:R-:W-:Y:S01]  /*29e70*/  STL [R1+0x23dc], R2 ;  /* 0x0023dc0201007387 */ /* 0x000fe20000100800 */
[----:B--2---:R-:W-:Y:S11]  /*29e80*/  HMMA.16816.F32.BF16 R24, R16, R4, R24 ;  /* 0x000000041018723c */ /* 0x004ff60000041818 */
[----:B------:R-:W-:Y:S11]  /*29e90*/  @!UPT UIADD3 URZ, URZ, URZ, URZ ;  /* 0x0000003f3f3ff290 */ /* 0x000ff6000fffe03f */
[----:B------:R-:W-:Y:S01]  /*29ea0*/  @!UPT UIADD3 URZ, URZ, URZ, URZ ;  /* 0x0000003f3f3ff290 */ /* 0x000fe2000fffe03f */
[----:B------:R0:W-:Y:S01]  /*29eb0*/  STL.64 [R1+0x560], R24 ;  /* 0x0005601801007387 */ /* 0x0001e20000100a00 */
[----:B------:R-:W-:Y:S02]  /*29ec0*/  STL.64 [R1+0x568], R26 ;  /* 0x0005681a01007387 */ /* 0x000fe40000100a00 */
[----:B------:R-:W2:Y:S02]  /*29ed0*/  LDL.LU.64 R6, [R1+0x2c38] ;  /* 0x002c380001067983 */ /* 0x000ea40000300a00 */
[----:B0-----:R-:W-:Y:S02]  /*29ee0*/  IMAD.MOV.U32 R24, RZ, RZ, R4 ;  /* 0x000000ffff187224 */ /* 0x001fe400078e0004 */
[----:B------:R-:W-:Y:S02]  /*29ef0*/  IMAD.MOV.U32 R25, RZ, RZ, R5 ;  /* 0x000000ffff197224 */ /* 0x000fe400078e0005 */
[----:B------:R-:W2:Y:S03]  /*29f00*/  LDL.LU.64 R4, [R1+0x2c30] ;  /* 0x002c300001047983 */ /* 0x000ea60000300a00 */
[----:B------:R0:W-:Y:S02]  /*29f10*/  STL.64 [R1+0x2c18], R24 ;  /* 0x002c181801007387 */ /* 0x0001e40000100a00 */
[----:B0-----:R-:W3:Y:S01]  /*29f20*/  LDL.64 R24, [R1+0x50] ;  /* 0x0000500001187983 */ /* 0x001ee20000100a00 */
[----:B----4-:R-:W-:-:S02]  /*29f30*/  IMAD.MOV.U32 R12, RZ, RZ, R20 ;  /* 0x000000ffff0c7224 */ /* 0x010fc400078e0014 */
[----:B------:R-:W-:Y:S01]  /*29f40*/  IMAD.MOV.U32 R13, RZ, RZ, R21 ;  /* 0x000000ffff0d7224 */ /* 0x000fe200078e0015 */
[C---:B--2---:R-:W-:Y:S01]  /*29f50*/  HMMA.16816.F32.BF16 R4, R16.reuse, R20, R4 ;  /* 0x000000141004723c */ /* 0x044fe20000041804 */
[----:B---3--:R0:W-:Y:S04]  /*29f60*/  STL.64 [R1+0x2c20], R24 ;  /* 0x002c201801007387 */ /* 0x0081e80000100a00 */
[----:B0-----:R-:W2:Y:S01]  /*29f70*/  LDL.LU R24, [R1+0x9a0] ;  /* 0x0009a00001187983 */ /* 0x001ea20000300800 */
[----:B------:R-:W2:Y:S02]  /*29f80*/  LDL.LU R25, [R1+0x9a4] ;  /* 0x0009a40001197983 */ /* 0x000ea40000300800 */
[----:B------:R-:W2:Y:S02]  /*29f90*/  LDL.LU R26, [R1+0x9a8] ;  /* 0x0009a800011a7983 */ /* 0x000ea40000300800 */
[----:B------:R-:W2:Y:S01]  /*29fa0*/  LDL.LU R27, [R1+0x9ac] ;  /* 0x0009ac00011b7983 */ /* 0x000ea20000300800 */
[----:B------:R-:W3:Y:S11]  /*29fb0*/  LDL.LU.64 R20, [R1+0x2c28] ;  /* 0x002c280001147983 */ /* 0x000ef60000300a00 */
[----:B------:R-:W-:Y:S02]  /*29fc0*/  @!UPT UIADD3 URZ, URZ, URZ, URZ ;  /* 0x0000003f3f3ff290 */ /* 0x000fe4000fffe03f */
[----:B------:R-:W-:Y:S02]  /*29fd0*/  IMAD.MOV.U32 R11, RZ, RZ, R4 ;  /* 0x000000ffff0b7224 */ /* 0x000fe400078e0004 */
[----:B------:R-:W-:Y:S02]  /*29fe0*/  STL.64 [R1+0x558], R6 ;  /* 0x0005580601007387 */ /* 0x000fe40000100a00 */
[----:B------:R-:W-:Y:S02]  /*29ff0*/  IMAD.MOV.U32 R2, RZ, RZ, R5 ;  /* 0x000000ffff027224 */ /* 0x000fe400078e0005 */
[----:B------:R-:W4:Y:S01]  /*2a000*/  LDL.64 R4, [R1+0x40] ;  /* 0x0000400001047983 */ /* 0x000f220000100a00 */
[----:B------:R-:W-:Y:S02]  /*2a010*/  STL.64 [R1+0x2be8], R14 ;  /* 0x002be80e01007387 */ /* 0x000fe40000100a00 */
[----:B------:R0:W-:Y:S02]  /*2a020*/  STL.64 [R1+0x2be0], R12 ;  /* 0x002be00c01007387 */ /* 0x0001e40000100a00 */
[----:B0-----:R-:W2:Y:S04]  /*2a030*/  LDL.64 R12, [R1+0x10] ;  /* 0x00001000010c7983 */ /* 0x001ea80000100a00 */
[----:B--2---:R0:W-:Y:S04]  /*2a040*/  STL.64 [R1+0x2bf8], R12 ;  /* 0x002bf80c01007387 */ /* 0x0041e80000100a00 */
[----:B0-----:R-:W3:Y:S01]  /*2a050*/  LDL.LU R12, [R1+0x4c0] ;  /* 0x0004c000010c7983 */ /* 0x001ee20000300800 */
[----:B------:R-:W3:Y:S02]  /*2a060*/  LDL.LU R13, [R1+0x4c4] ;  /* 0x0004c400010d7983 */ /* 0x000ee40000300800 */
[----:B------:R-:W3:Y:S02]  /*2a070*/  LDL.LU R14, [R1+0x4c8] ;  /* 0x0004c800010e7983 */ /* 0x000ee40000300800 */
[----:B------:R-:W3:Y:S01]  /*2a080*/  LDL.LU R15, [R1+0x4cc] ;  /* 0x0004cc00010f7983 */ /* 0x000ee20000300800 */
[----:B------:R-:W-:Y:S01]  /*2a090*/  STL.64 [R1+0x2bc8], R10 ;  /* 0x002bc80a01007387 */ /* 0x000fe20000100a00 */
[----:B------:R0:W-:Y:S03]  /*2a0a0*/  STL.64 [R1+0x2bc0], R8 ;  /* 0x002bc00801007387 */ /* 0x0001e60000100a00 */
[----:B0-----:R-:W4:Y:S01]  /*2a0b0*/  LDL.LU R8, [R1+0x980] ;  /* 0x0009800001087983 */ /* 0x001f220000300800 */
[----:B------:R-:W4:Y:S02]  /*2a0c0*/  LDL.LU R9, [R1+0x984] ;  /* 0x0009840001097983 */ /* 0x000f240000300800 */
[----:B------:R-:W4:Y:S02]  /*2a0d0*/  LDL.LU R10, [R1+0x988] ;  /* 0x00098800010a7983 */ /* 0x000f240000300800 */
[----:B------:R-:W4:Y:S01]  /*2a0e0*/  LDL.LU R11, [R1+0x98c] ;  /* 0x00098c00010b7983 */ /* 0x000f220000300800 */
[----:B------:R-:W-:Y:S01]  /*2a0f0*/  STL [R1+0x254c], R2 ;  /* 0x00254c0201007387 */ /* 0x000fe20000100800 */
[C---:B---3--:R-:W-:Y:S11]  /*2a100*/  HMMA.16816.F32.BF16 R12, R16.reuse, R20, R12 ;  /* 0x00000014100c723c */ /* 0x048ff6000004180c */
[----:B------:R-:W-:Y:S11]  /*2a110*/  @!UPT UIADD3 URZ, URZ, URZ, URZ ;  /* 0x0000003f3f3ff290 */ /* 0x000ff6000fffe03f */
[----:B------:R-:W-:Y:S01]  /*2a120*/  @!UPT UIADD3 URZ, URZ, URZ, URZ ;  /* 0x0000003f3f3ff290 */ /* 0x000fe2000fffe03f */
[----:B------:R0:W-:Y:S01]  /*2a130*/  STL.64 [R1+0x540], R12 ;  /* 0x0005400c01007387 */ /* 0x0001e20000100a00 */
[----:B------:R-:W-:Y:S03]  /*2a140*/  STL.64 [R1+0x548], R14 ;  /* 0x0005480e01007387 */ /* 0x000fe60000100a00 */
[----:B0-----:R-:W2:Y:S01]  /*2a150*/  LDL.64 R12, [R1+0x20] ;  /* 0x00002000010c7983 */ /* 0x001ea20000100a00 */
[----:B------:R-:W-:Y:S02]  /*2a160*/  IMAD.MOV.U32 R2, RZ, RZ, R20 ;  /* 0x000000ffff027224 */ /* 0x000fe400078e0014 */
[----:B------:R-:W-:Y:S02]  /*2a170*/  IMAD.MOV.U32 R0, RZ, RZ, R21 ;  /* 0x000000ffff007224 */ /* 0x000fe400078e0015 */
[----:B------:R-:W0:Y:S04]  /*2a180*/  LDSM.16.MT88.4 R20, [R3+0x8100] ;  /* 0x008100000314783b */ /* 0x000e280000004200 */
[----:B--2---:R1:W-:Y:S04]  /*2a190*/  STL.64 [R1+0x2c00], R12 ;  /* 0x002c000c01007387 */ /* 0x0043e80000100a00 */
[----:B-1----:R-:W2:Y:S01]  /*2a1a0*/  LDL.64 R12, [R1+0x30] ;  /* 0x00003000010c7983 */ /* 0x002ea20000100a00 */
[----:B0-----:R-:W-:Y:S02]  /*2a1b0*/  STL.64 [R1+0x2a68], R22 ;  /* 0x002a681601007387 */ /* 0x001fe40000100a00 */
[----:B------:R0:W-:Y:S02]  /*2a1c0*/  STL.64 [R1+0x2a60], R20 ;  /* 0x002a601401007387 */ /* 0x0001e40000100a00 */
[----:B0-----:R-:W3:Y:S04]  /*2a1d0*/  LDL R20, [R1+0x60] ;  /* 0x0000600001147983 */ /* 0x001ee80000100800 */
[----:B------:R-:W3:Y:S02]  /*2a1e0*/  LDL R21, [R1+0x64] ;  /* 0x0000640001157983 */ /* 0x000ee40000100800 */
[C---:B---3--:R-:W-:Y:S11]  /*2a1f0*/  HMMA.16816.F32.BF16 R24, R16.reuse, R20, R24 ;  /* 0x000000141018723c */ /* 0x048ff60000041818 */
[----:B------:R-:W-:Y:S11]  /*2a200*/  @!UPT UIADD3 URZ, URZ, URZ, URZ ;  /* 0x0000003f3f3ff290 */ /* 0x000ff6000fffe03f */
[----:B------:R-:W-:Y:S01]  /*2a210*/  @!UPT UIADD3 URZ, URZ, URZ, URZ ;  /* 0x0000003f3f3ff290 */ /* 0x000fe2000fffe03f */
[----:B------:R0:W-:Y:S01]  /*2a220*/  STL.64 [R1+0x8c0], R24 ;  /* 0x0008c01801007387 */ /* 0x0001e20000100a00 */
[----:B------:R-:W-:Y:S03]  /*2a230*/  STL.64 [R1+0x8c8], R26 ;  /* 0x0008c81a01007387 */ /* 0x000fe60000100a00 */
[----:B0-----:R-:W3:Y:S01]  /*2a240*/  LDL.LU.64 R24, [R1+0x2c20] ;  /* 0x002c200001187983 */ /* 0x001ee20000300a00 */
[----:B------:R0:W-:Y:S02]  /*2a250*/  STL [R1+0x2b1c], R20 ;  /* 0x002b1c1401007387 */ /* 0x0001e40000100800 */
[----:B------:R1:W-:Y:S01]  /*2a260*/  STL [R1+0x2b18], R21 ;  /* 0x002b181501007387 */ /* 0x0003e20000100800 */
[----:B0-----:R-:W3:Y:S01]  /*2a270*/  LDL.LU R20, [R1+0x990] ;  /* 0x0009900001147983 */ /* 0x001ee20000300800 */
[----:B-1----:R-:W3:Y:S02]  /*2a280*/  LDL.LU R21, [R1+0x994] ;  /* 0x0009940001157983 */ /* 0x002ee40000300800 */
[----:B------:R-:W3:Y:S02]  /*2a290*/  LDL.LU R22, [R1+0x998] ;  /* 0x0009980001167983 */ /* 0x000ee40000300800 */
[----:B------:R-:W3:Y:S02]  /*2a2a0*/  LDL.LU R23, [R1+0x99c] ;  /* 0x00099c0001177983 */ /* 0x000ee40000300800 */
[C---:B---3--:R-:W-:Y:S11]  /*2a2b0*/  HMMA.16816.F32.BF16 R20, R16.reuse, R24, R20 ;  /* 0x000000181014723c */ /* 0x048ff60000041814 */
[----:B------:R-:W-:Y:S11]  /*2a2c0*/  @!UPT UIADD3 URZ, URZ, URZ, URZ ;  /* 0x0000003f3f3ff290 */ /* 0x000ff6000fffe03f */
[----:B------:R-:W-:Y:S01]  /*2a2d0*/  @!UPT UIADD3 URZ, URZ, URZ, URZ ;  /* 0x0000003f3f3ff290 */ /* 0x000fe2000fffe03f */
[----:B------:R-:W-:Y:S01]  /*2a2e0*/  STL.64 [R1+0x8b0], R20 ;  /* 0x0008b01401007387 */ /* 0x000fe20000100a00 */
[----:B------:R0:W-:Y:S02]  /*2a2f0*/  STL.64 [R1+0x8b8], R22 ;  /* 0x0008b81601007387 */ /* 0x0001e40000100a00 */
[----:B0-----:R-:W-:Y:S02]  /*2a300*/  IMAD.MOV.U32 R22, RZ, RZ, R25 ;  /* 0x000000ffff167224 */ /* 0x001fe400078e0019 */
[----:B------:R-:W-:Y:S02]  /*2a310*/  IMAD.MOV.U32 R23, RZ, RZ, R24 ;  /* 0x000000ffff177224 */ /* 0x000fe400078e0018 */
[----:B------:R-:W3:Y:S01]  /*2a320*/  LDL.LU.64 R24, [R1+0x2c18] ;  /* 0x002c180001187983 */ /* 0x000ee20000300a00 */
[----:B------:R0:W-:Y:S02]  /*2a330*/  STL [R1+0x2b24], R22 ;  /* 0x002b241601007387 */ /* 0x0001e40000100800 */
[----:B------:R1:W-:Y:S02]  /*2a340*/  STL [R1+0x2b20], R23 ;  /* 0x002b201701007387 */ /* 0x0003e40000100800 */
[----:B------:R-:W2:Y:S01]  /*2a350*/  LDL.LU R20, [R1+0x960] ;  /* 0x0009600001147983 */ /* 0x000ea20000300800 */
[----:B------:R-:W2:Y:S04]  /*2a360*/  LDL.LU R21, [R1+0x964] ;  /* 0x0009640001157983 */ /* 0x000ea80000300800 */
[----:B0-----:R-:W2:Y:S01]  /*2a370*/  LDL.LU R22, [R1+0x968] ;  /* 0x0009680001167983 */ /* 0x001ea20000300800 */
[----:B-1----:R-:W2:Y:S01]  /*2a380*/  LDL.LU R23, [R1+0x96c] ;  /* 0x00096c0001177983 */ /* 0x002ea20000300800 */
        /* <DEDUP_REMOVED lines=8> */
[----:B------:R0:W-:Y:S01]  /*2a410*/  STL.64 [R1+0x8a0], R8 ;  /* 0x0008a00801007387 */ /* 0x0001e20000100a00 */
[----:B------:R-:W-:Y:S03]  /*2a420*/  STL.64 [R1+0x8a8], R10 ;  /* 0x0008a80a01007387 */ /* 0x000fe60000100a00 */
[----:B0-----:R-:W4:Y:S01]  /*2a430*/  LDL.64 R8, [R1] ;  /* 0x0000000001087983 */ /* 0x001f220000100a00 */
[----:B------:R-:W-:Y:S02]  /*2a440*/  IMAD.MOV.U32 R27, RZ, RZ, R4 ;  /* 0x000000ffff1b7224 */ /* 0x000fe400078e0004 */
[----:B------:R-:W-:Y:S02]  /*2a450*/  IMAD.MOV.U32 R26, RZ, RZ, R5 ;  /* 0x000000ffff1a7224 */ /* 0x000fe400078e0005 */
[----:B------:R-:W-:Y:S02]  /*2a460*/  IMAD.MOV.U32 R29, RZ, RZ, R12 ;  /* 0x000000ffff1d7224 */ /* 0x000fe400078e000c */
[----:B------:R-:W-:Y:S01]  /*2a470*/  IMAD.MOV.U32 R28, RZ, RZ, R13 ;  /* 0x000000ffff1c7224 */ /* 0x000fe200078e000d */
[C---:B--2---:R-:W-:Y:S01]  /*2a480*/  HMMA.16816.F32.BF16 R20, R16.reuse, R12, R20 ;  /* 0x0000000c1014723c */ /* 0x044fe20000041814 */
[----:B----4-:R0:W-:Y:S04]  /*2a490*/  STL.64 [R1+0x2bf0], R8 ;  /* 0x002bf00801007387 */ /* 0x0101e80000100a00 */
[----:B0-----:R-:W2:Y:S01]  /*2a4a0*/  LDL.LU R8, [R1+0x950] ;  /* 0x0009500001087983 */ /* 0x001ea20000300800 */
[----:B------:R-:W2:Y:S02]  /*2a4b0*/  LDL.LU R9, [R1+0x954] ;  /* 0x0009540001097983 */ /* 0x000ea40000300800 */
[----:B------:R-:W2:Y:S02]  /*2a4c0*/  LDL.LU R10, [R1+0x958] ;  /* 0x00095800010a7983 */ /* 0x000ea40000300800 */
[----:B------:R-:W2:Y:S01]  /*2a4d0*/  LDL.LU R11, [R1+0x95c] ;  /* 0x00095c00010b7983 */ /* 0x000ea20000300800 */
[----:B------:R-:W4:Y:S01]  /*2a4e0*/  LDL.LU R4, [R1+0x840] ;  /* 0x0008400001047983 */ /* 0x000f220000300800 */
[----:B------:R-:W4:Y:S02]  /*2a4f0*/  LDL.LU R5, [R1+0x844] ;  /* 0x0008440001057983 */ /* 0x000f240000300800 */
[----:B------:R-:W4:Y:S02]  /*2a500*/  LDL.LU R6, [R1+0x848] ;  /* 0x0008480001067983 */ /* 0x000f240000300800 */
[----:B------:R-:W4:Y:S01]  /*2a510*/  LDL.LU R7, [R1+0x84c] ;  /* 0x00084c0001077983 */ /* 0x000f220000300800 */
[----:B------:R-:W-:Y:S01]  /*2a520*/  STL [R1+0x2b2c], R26 ;  /* 0x002b2c1a01007387 */ /* 0x000fe20000100800 */
[----:B------:R-:W-:Y:S05]  /*2a530*/  STL [R1+0x2b28], R27 ;  /* 0x002b281b01007387 */ /* 0x000fea0000100800 */
[----:B------:R-:W-:Y:S02]  /*2a540*/  STL.64 [R1+0x890], R20 ;  /* 0x0008901401007387 */ /* 0x000fe40000100a00 */
[----:B------:R0:W-:Y:S02]  /*2a550*/  STL.64 [R1+0x898], R22 ;  /* 0x0008981601007387 */ /* 0x0001e40000100a00 */
        /* <DEDUP_REMOVED lines=8> */
[----:B0-----:R-:W-:Y:S02]  /*2a5e0*/  IMAD.MOV.U32 R20, RZ, RZ, R12 ;  /* 0x000000ffff147224 */ /* 0x001fe400078e000c */
[----:B------:R-:W-:Y:S02]  /*2a5f0*/  IMAD.MOV.U32 R21, RZ, RZ, R13 ;  /* 0x000000ffff157224 */ /* 0x000fe400078e000d */
[----:B------:R-:W2:Y:S02]  /*2a600*/  LDL.LU.64 R12, [R1+0x2bf8] ;  /* 0x002bf800010c7983 */ /* 0x000ea40000300a00 */
[----:B--2---:R-:W-:Y:S01]  /*2a610*/  HMMA.16816.F32.BF16 R8, R16, R12, R8 ;  /* 0x0000000c1008723c */ /* 0x004fe20000041808 */
[----:B-1----:R-:W-:-:S02]  /*2a620*/  IMAD.MOV.U32 R22, RZ, RZ, R12 ;  /* 0x000000ffff167224 */ /* 0x002fc400078e000c */
[----:B------:R-:W-:Y:S11]  /*2a630*/  IMAD.MOV.U32 R23, RZ, RZ, R13 ;  /* 0x000000ffff177224 */ /* 0x000ff600078e000d */
[----:B------:R-:W-:Y:S09]  /*2a640*/  @!UPT UIADD3 URZ, URZ, URZ, URZ ;  /* 0x0000003f3f3ff290 */ /* 0x000ff2000fffe03f */
[----:B------:R0:W-:Y:S01]  /*2a650*/  STL.64 [R1+0x870], R8 ;  /* 0x0008700801007387 */ /* 0x0001e20000100a00 */
[----:B------:R-:W-:Y:S03]  /*2a660*/  STL.64 [R1+0x878], R10 ;  /* 0x0008780a01007387 */ /* 0x000fe60000100a00 */
[----:B0-----:R-:W2:Y:S01]  /*2a670*/  LDL.LU.64 R8, [R1+0x2bf0] ;  /* 0x002bf00001087983 */ /* 0x001ea20000300a00 */
[----:B------:R-:W2:Y:S02]  /*2a680*/  LDL.LU.64 R14, [R1+0x2be8] ;  /* 0x002be800010e7983 */ /* 0x000ea40000300a00 */
[----:B------:R-:W2:Y:S02]  /*2a690*/  LDL.LU.64 R12, [R1+0x2be0] ;  /* 0x002be000010c7983 */ /* 0x000ea40000300a00 */
[----:B------:R-:W-:Y:S01]  /*2a6a0*/  STL.64 [R1+0x2b38], R22 ;  /* 0x002b381601007387 */ /* 0x000fe20000100a00 */
[----:B------:R0:W-:Y:S04]  /*2a6b0*/  STL.64 [R1+0x2b30], R20 ;  /* 0x002b301401007387 */ /* 0x0001e80000100a00 */
[----:B0-----:R-:W2:Y:S01]  /*2a6c0*/  LDL.LU R20, [R1+0x450] ;  /* 0x0004500001147983 */ /* 0x001ea20000300800 */
[----:B------:R-:W2:Y:S02]  /*2a6d0*/  LDL.LU R21, [R1+0x454] ;  /* 0x0004540001157983 */ /* 0x000ea40000300800 */
[----:B------:R-:W2:Y:S02]  /*2a6e0*/  LDL.LU R22, [R1+0x458] ;  /* 0x0004580001167983 */ /* 0x000ea40000300800 */
[----:B------:R-:W2:Y:S02]  /*2a6f0*/  LDL.LU R23, [R1+0x45c] ;  /* 0x00045c0001177983 */ /* 0x000ea40000300800 */
[----:B--2---:R-:W-:Y:S01]  /*2a700*/  STL.64 [R1+0x2b48], R22 ;  /* 0x002b481601007387 */ /* 0x004fe20000100a00 */
[----:B------:R0:W-:Y:S02]  /*2a710*/  STL.64 [R1+0x2b40], R20 ;  /* 0x002b401401007387 */ /* 0x0001e40000100a00 */
[----:B0-----:R-:W-:-:S02]  /*2a720*/  IMAD.MOV.U32 R20, RZ, RZ, R12 ;  /* 0x000000ffff147224 */ /* 0x001fc400078e000c */
[----:B------:R-:W-:Y:S01]  /*2a730*/  IMAD.MOV.U32 R21, RZ, RZ, R13 ;  /* 0x000000ffff157224 */ /* 0x000fe200078e000d */
[----:B------:R-:W2:Y:S01]  /*2a740*/  LDL.LU R12, [R1+0x2bdc] ;  /* 0x002bdc00010c7983 */ /* 0x000ea20000300800 */
[----:B------:R-:W2:Y:S03]  /*2a750*/  LDL.LU R13, [R1+0x2bd8] ;  /* 0x002bd800010d7983 */ /* 0x000ea60000300800 */
[----:B------:R3:W-:Y:S02]  /*2a760*/  STL.64 [R1+0x2b58], R20 ;  /* 0x002b581401007387 */ /* 0x0007e40000100a00 */
[----:B---3--:R-:W-:Y:S02]  /*2a770*/  IMAD.MOV.U32 R20, RZ, RZ, R24 ;  /* 0x000000ffff147224 */ /* 0x008fe400078e0018 */
[----:B------:R-:W-:Y:S01]  /*2a780*/  IMAD.MOV.U32 R21, RZ, RZ, R25 ;  /* 0x000000ffff157224 */ /* 0x000fe200078e0019 */
[----:B------:R-:W4:Y:S01]  /*2a790*/  LDL.LU R24, [R1+0x2bd4] ;  /* 0x002bd40001187983 */ /* 0x000f220000300800 */
[----:B------:R-:W4:Y:S03]  /*2a7a0*/  LDL.LU R25, [R1+0x2bd0] ;  /* 0x002bd00001197983 */ /* 0x000f260000300800 */
[----:B------:R0:W-:Y:S02]  /*2a7b0*/  STL.64 [R1+0x2b70], R20 ;  /* 0x002b701401007387 */ /* 0x0001e40000100a00 */
[----:B0-----:R-:W-:-:S02]  /*2a7c0*/  IMAD.MOV.U32 R20, RZ, RZ, R15 ;  /* 0x000000ffff147224 */ /* 0x001fc400078e000f */
[----:B------:R-:W-:-:S05]  /*2a7d0*/  IMAD.MOV.U32 R21, RZ, RZ, R14 ;  /* 0x000000ffff157224 */ /* 0x000fca00078e000e */
[----:B------:R0:W-:Y:S04]  /*2a7e0*/  STL.64 [R1+0x2b88], R20 ;  /* 0x002b881401007387 */ /* 0x0001e80000100a00 */
[----:B0-----:R-:W3:Y:S01]  /*2a7f0*/  LDL.LU R20, [R1+0x850] ;  /* 0x0008500001147983 */ /* 0x001ee20000300800 */
[----:B------:R-:W3:Y:S02]  /*2a800*/  LDL.LU R21, [R1+0x854] ;  /* 0x0008540001157983 */ /* 0x000ee40000300800 */
[----:B------:R-:W3:Y:S02]  /*2a810*/  LDL.LU R22, [R1+0x858] ;  /* 0x0008580001167983 */ /* 0x000ee40000300800 */
[----:B------:R-:W3:Y:S02]  /*2a820*/  LDL.LU R23, [R1+0x85c] ;  /* 0x00085c0001177983 */ /* 0x000ee40000300800 */
[----:B------:R-:W-:-:S02]  /*2a830*/  IMAD.MOV.U32 R26, RZ, RZ, R8 ;  /* 0x000000ffff1a7224 */ /* 0x000fc400078e0008 */
[----:B------:R-:W-:Y:S01]  /*2a840*/  IMAD.MOV.U32 R27, RZ, RZ, R9 ;  /* 0x000000ffff1b7224 */ /* 0x000fe200078e0009 */
[C---:B---3--:R-:W-:Y:S08]  /*2a850*/  HMMA.16816.F32.BF16 R20, R16.reuse, R8, R20 ;  /* 0x000000081014723c */ /* 0x048ff00000041814 */
[C---:B----4-:R-:W-:Y:S11]  /*2a860*/  HMMA.16816.F32.BF16 R8, R16.reuse, R24, R4 ;  /* 0x000000181008723c */ /* 0x050ff60000041804 */
[----:B------:R-:W-:Y:S04]  /*2a870*/  @!UPT UIADD3 URZ, URZ, URZ, URZ ;  /* 0x0000003f3f3ff290 */ /* 0x000fe8000fffe03f */
[----:B------:R-:W-:Y:S01]  /*2a880*/  STL.64 [R1+0x860], R20 ;  /* 0x0008601401007387 */ /* 0x000fe20000100a00 */
[----:B------:R-:W-:Y:S02]  /*2a890*/  STL.64 [R1+0x868], R22 ;  /* 0x0008681601007387 */ /* 0x000fe40000100a00 */
[----:B------:R-:W3:Y:S05]  /*2a8a0*/  LDL.LU R4, [R1+0x4b0] ;  /* 0x0004b00001047983 */ /* 0x000eea0000300800 */
[----:B------:R0:W-:Y:S01]  /*2a8b0*/  STL.64 [R1+0x850], R8 ;  /* 0x0008500801007387 */ /* 0x0001e20000100a00 */
[----:B------:R1:W-:Y:S01]  /*2a8c0*/  STL.64 [R1+0x858], R10 ;  /* 0x0008580a01007387 */ /* 0x0003e20000100a00 */
[----:B------:R-:W3:Y:S02]  /*2a8d0*/  LDL.LU R5, [R1+0x4b4] ;  /* 0x0004b40001057983 */ /* 0x000ee40000300800 */
[----:B------:R-:W3:Y:S02]  /*2a8e0*/  LDL.LU R6, [R1+0x4b8] ;  /* 0x0004b80001067983 */ /* 0x000ee40000300800 */
[----:B------:R-:W3:Y:S01]  /*2a8f0*/  LDL.LU R7, [R1+0x4bc] ;  /* 0x0004bc0001077983 */ /* 0x000ee20000300800 */
[----:B0-----:R-:W2:Y:S01]  /*2a900*/  LDL.LU R8, [R1+0x4d0] ;  /* 0x0004d00001087983 */ /* 0x001ea20000300800 */
[----:B------:R-:W2:Y:S02]  /*2a910*/  LDL.LU R9, [R1+0x4d4] ;  /* 0x0004d40001097983 */ /* 0x000ea40000300800 */
[----:B-1----:R-:W2:Y:S02]  /*2a920*/  LDL.LU R10, [R1+0x4d8] ;  /* 0x0004d800010a7983 */ /* 0x002ea40000300800 */
[----:B------:R-:W2:Y:S01]  /*2a930*/  LDL.LU R11, [R1+0x4dc] ;  /* 0x0004dc00010b7983 */ /* 0x000ea20000300800 */
[----:B------:R-:W4:Y:S01]  /*2a940*/  LDL.LU R20, [R1+0x490] ;  /* 0x0004900001147983 */ /* 0x000f220000300800 */
[----:B------:R-:W4:Y:S02]  /*2a950*/  LDL.LU R21, [R1+0x494] ;  /* 0x0004940001157983 */ /* 0x000f240000300800 */
[----:B------:R-:W2:Y:S02]  /*2a960*/  LDL.LU R22, [R1+0x498] ;  /* 0x0004980001167983 */ /* 0x000ea40000300800 */
[----:B------:R-:W2:Y:S02]  /*2a970*/  LDL.LU R23, [R1+0x49c] ;  /* 0x00049c0001177983 */ /* 0x000ea40000300800 */
[----:B--2---:R-:W-:Y:S01]  /*2a980*/  STL.64 [R1+0x2ba8], R22 ;  /* 0x002ba81601007387 */ /* 0x004fe20000100a00 */
[----:B----4-:R0:W-:Y:S03]  /*2a990*/  STL.64 [R1+0x2ba0], R20 ;  /* 0x002ba01401007387 */ /* 0x0101e60000100a00 */
[----:B0-----:R-:W2:Y:S01]  /*2a9a0*/  LDL.LU R20, [R1+0x4a0] ;  /* 0x0004a00001147983 */ /* 0x001ea20000300800 */
[----:B------:R-:W2:Y:S02]  /*2a9b0*/  LDL.LU R21, [R1+0x4a4] ;  /* 0x0004a40001157983 */ /* 0x000ea40000300800 */
[----:B------:R-:W2:Y:S02]  /*2a9c0*/  LDL.LU R22, [R1+0x4a8] ;  /* 0x0004a80001167983 */ /* 0x000ea40000300800 */
[----:B------:R-:W2:Y:S01]  /*2a9d0*/  LDL.LU R23, [R1+0x4ac] ;  /* 0x0004ac0001177983 */ /* 0x000ea20000300800 */
[----:B------:R0:W-:Y:S01]  /*2a9e0*/  STL.64 [R1+0x2a88], R24 ;  /* 0x002a881801007387 */ /* 0x0001e20000100a00 */
[----:B------:R1:W-:Y:S03]  /*2a9f0*/  STL.64 [R1+0x2b50], R26 ;  /* 0x002b501a01007387 */ /* 0x0003e60000100a00 */
[----:B0-----:R-:W4:Y:S01]  /*2aa00*/  LDL.LU R24, [R1+0x460] ;  /* 0x0004600001187983 */ /* 0x001f220000300800 */
[----:B------:R-:W4:Y:S02]  /*2aa10*/  LDL.LU R25, [R1+0x464] ;  /* 0x0004640001197983 */ /* 0x000f240000300800 */
[----:B-1----:R-:W2:Y:S02]  /*2aa20*/  LDL.LU R26, [R1+0x468] ;  /* 0x00046800011a7983 */ /* 0x002ea40000300800 */
[----:B------:R-:W2:Y:S02]  /*2aa30*/  LDL.LU R27, [R1+0x46c] ;  /* 0x00046c00011b7983 */ /* 0x000ea40000300800 */
[----:B--2---:R-:W-:Y:S01]  /*2aa40*/  STL.64 [R1+0x2b68], R26 ;  /* 0x002b681a01007387 */ /* 0x004fe20000100a00 */
[----:B----4-:R0:W-:Y:S03]  /*2aa50*/  STL.64 [R1+0x2b60], R24 ;  /* 0x002b601801007387 */ /* 0x0101e60000100a00 */
[----:B0-----:R-:W2:Y:S01]  /*2aa60*/  LDL.LU R24, [R1+0x470] ;  /* 0x0004700001187983 */ /* 0x001ea20000300800 */
[----:B------:R-:W2:Y:S02]  /*2aa70*/  LDL.LU R25, [R1+0x474] ;  /* 0x0004740001197983 */ /* 0x000ea40000300800 */
[----:B------:R-:W4:Y:S02]  /*2aa80*/  LDL.LU R26, [R1+0x478] ;  /* 0x00047800011a7983 */ /* 0x000f240000300800 */
[----:B------:R-:W4:Y:S01]  /*2aa90*/  LDL.LU R27, [R1+0x47c] ;  /* 0x00047c00011b7983 */ /* 0x000f220000300800 */
[C---:B------:R-:W-:Y:S01]  /*2aaa0*/  HMMA.16816.F32.BF16 R8, R16.reuse, R12, R8 ;  /* 0x0000000c1008723c */ /* 0x040fe20000041808 */
[----:B----4-:R-:W-:Y:S01]  /*2aab0*/  STL.64 [R1+0x2b80], R26 ;  /* 0x002b801a01007387 */ /* 0x010fe20000100a00 */
[----:B--2---:R0:W-:Y:S03]  /*2aac0*/  STL.64 [R1+0x2b78], R24 ;  /* 0x002b781801007387 */ /* 0x0041e60000100a00 */
[----:B0-----:R-:W2:Y:S01]  /*2aad0*/  LDL.LU R24, [R1+0x480] ;  /* 0x0004800001187983 */ /* 0x001ea20000300800 */
[----:B------:R-:W2:Y:S02]  /*2aae0*/  LDL.LU R25, [R1+0x484] ;  /* 0x0004840001197983 */ /* 0x000ea40000300800 */
[----:B------:R-:W4:Y:S02]  /*2aaf0*/  LDL.LU R26, [R1+0x488] ;  /* 0x00048800011a7983 */ /* 0x000f240000300800 */
[----:B------:R-:W4:Y:S02]  /*2ab00*/  LDL.LU R27, [R1+0x48c] ;  /* 0x00048c00011b7983 */ /* 0x000f240000300800 */
[----:B----4-:R-:W-:Y:S01]  /*2ab10*/  STL.64 [R1+0x2b98], R26 ;  /* 0x002b981a01007387 */ /* 0x010fe20000100a00 */
[----:B--2---:R0:W-:Y:S03]  /*2ab20*/  STL.64 [R1+0x2b90], R24 ;  /* 0x002b901801007387 */ /* 0x0041e60000100a00 */
[----:B0-----:R-:W2:Y:S07]  /*2ab30*/  LDL.64 R24, [R1+0xb0] ;  /* 0x0000b00001187983 */ /* 0x001eae0000100a00 */
[----:B------:R-:W-:Y:S02]  /*2ab40*/  STL.64 [R1+0x840], R8 ;  /* 0x0008400801007387 */ /* 0x000fe40000100a00 */
[----:B------:R0:W-:Y:S02]  /*2ab50*/  STL.64 [R1+0x848], R10 ;  /* 0x0008480a01007387 */ /* 0x0001e40000100a00 */
[----:B0-----:R-:W4:Y:S01]  /*2ab60*/  LDL.LU.64 R10, [R1+0x2bc8] ;  /* 0x002bc800010a7983 */ /* 0x001f220000300a00 */
[----:B------:R-:W3:Y:S02]  /*2ab70*/  LDL.LU.64 R8, [R1+0x2bc0] ;  /* 0x002bc00001087983 */ /* 0x000ee40000300a00 */
[----:B---3--:R-:W-:Y:S01]  /*2ab80*/  HMMA.16816.F32.BF16 R16, R16, R8, R4 ;  /* 0x000000081010723c */ /* 0x008fe20000041804 */
[----:B------:R-:W3:Y:S01]  /*2ab90*/  LDL.LU.64 R6, [R1+0x2bb8] ;  /* 0x002bb80001067983 */ /* 0x000ee20000300a00 */
[----:B------:R-:W3:Y:S11]  /*2aba0*/  LDL.LU.64 R4, [R1+0x2bb0] ;  /* 0x002bb00001047983 */ /* 0x000ef60000300a00 */
[----:B------:R-:W-:Y:S10]  /*2abb0*/  @!UPT UIADD3 URZ, URZ, URZ, URZ ;  /* 0x0000003f3f3ff290 */ /* 0x000ff4000fffe03f */
[----:B------:R-:W-:Y:S01]  /*2abc0*/  STL.64 [R1+0x530], R16 ;  /* 0x0005301001007387 */ /* 0x000fe20000100a00 */
[----:B------:R-:W-:Y:S02]  /*2abd0*/  STL.64 [R1+0x538], R18 ;  /* 0x0005381201007387 */ /* 0x000fe40000100a00 */
[----:B----4-:R-:W-:Y:S02]  /*2abe0*/  STL.64 [R1+0x2a78], R10 ;  /* 0x002a780a01007387 */ /* 0x010fe40000100a00 */
[----:B------:R0:W-:Y:S02]  /*2abf0*/  STL.64 [R1+0x2a70], R8 ;  /* 0x002a700801007387 */ /* 0x0001e40000100a00 */
[----:B0-----:R-:W3:Y:S02]  /*2ac00*/  LDL.64 R8, [R1+0xc0] ;  /* 0x0000c00001087983 */ /* 0x001ee40000100a00 */
[----:B---3--:R-:W-:Y:S11]  /*2ac10*/  HMMA.16816.F32.BF16 R20, R4, R8, R20 ;  /* 0x000000080414723c */ /* 0x008ff60000041814 */
[----:B------:R-:W-:Y:S11]  /*2ac20*/  @!UPT UIADD3 URZ, URZ, URZ, URZ ;  /* 0x0000003f3f3ff290 */ /* 0x000ff6000fffe03f */
[----:B------:R-:W-:Y:S01]  /*2ac30*/  @!UPT UIADD3 URZ, URZ, URZ, URZ ;  /* 0x0000003f3f3ff290 */ /* 0x000fe2000fffe03f */
[----:B------:R-:W-:Y:S01]  /*2ac40*/  STL.64 [R1+0x520], R20 ;  /* 0x0005201401007387 */ /* 0x000fe20000100a00 */
[----:B------:R0:W-:Y:S03]  /*2ac50*/  STL.64 [R1+0x528], R22 ;  /* 0x0005281601007387 */ /* 0x0001e60000100a00 */
[----:B0-----:R-:W3:Y:S01]  /*2ac60*/  LDL.LU.64 R22, [R1+0x2ba8] ;  /* 0x002ba80001167983 */ /* 0x001ee20000300a00 */
[----:B------:R-:W3:Y:S02]  /*2ac70*/  LDL.LU.64 R20, [R1+0x2ba0] ;  /* 0x002ba00001147983 */ /* 0x000ee40000300a00 */
[----:B------:R-:W-:Y:S02]  /*2ac80*/  IMAD.MOV.U32 R16, RZ, RZ, R2 ;  /* 0x000000ffff107224 */ /* 0x000fe400078e0002 */
[----:B------:R-:W-:Y:S02]  /*2ac90*/  IMAD.MOV.U32 R17, RZ, RZ, R0 ;  /* 0x000000ffff117224 */ /* 0x000fe400078e0000 */
[----:B------:R-:W-:-:S02]  /*2aca0*/  IMAD.MOV.U32 R2, RZ, RZ, R8 ;  /* 0x000000ffff027224 */ /* 0x000fc400078e0008 */
[----:B------:R-:W-:Y:S02]  /*2acb0*/  IMAD.MOV.U32 R0, RZ, RZ, R9 ;  /* 0x000000ffff007224 */ /* 0x000fe400078e0009 */
[----:B--2---:R-:W-:Y:S02]  /*2acc0*/  IMAD.MOV.U32 R9, RZ, RZ, R24 ;  /* 0x000000ffff097224 */ /* 0x004fe400078e0018 */
[----:B------:R-:W-:Y:S01]  /*2acd0*/  IMAD.MOV.U32 R8, RZ, RZ, R25 ;  /* 0x000000ffff087224 */ /* 0x000fe200078e0019 */
[----:B------:R-:W2:Y:S01]  /*2ace0*/  LDL.LU.64 R26, [R1+0x2b98] ;  /* 0x002b9800011a7983 */ /* 0x000ea20000300a00 */
[----:B---3--:R-:W-:Y:S03]  /*2acf0*/  HMMA.16816.F32.BF16 R20, R4, R24, R20 ;  /* 0x000000180414723c */ /* 0x008fe60000041814 */
[----:B------:R-:W2:Y:S11]  /*2ad00*/  LDL.LU.64 R24, [R1+0x2b90] ;  /* 0x002b900001187983 */ /* 0x000eb60000300a00 */
[----:B------:R-:W-:Y:S09]  /*2ad10*/  @!UPT UIADD3 URZ, URZ, URZ, URZ ;  /* 0x0000003f3f3ff290 */ /* 0x000ff2000fffe03f */
[----:B------:R0:W-:Y:S04]  /*2ad20*/  STL.64 [R1+0x510], R20 ;  /* 0x0005101401007387 */ /* 0x0001e80000100a00 */
[----:B0-----:R-:W2:Y:S01]  /*2ad30*/  LDL.LU.64 R20, [R1+0x2b88] ;  /* 0x002b880001147983 */ /* 0x001ea20000300a00 */
[----:B------:R-:W-:Y:S02]  /*2ad40*/  IMAD.MOV.U32 R14, RZ, RZ, R22 ;  /* 0x000000ffff0e7224 */ /* 0x000fe400078e0016 */
[----:B------:R-:W-:-:S05]  /*2ad50*/  IMAD.MOV.U32 R15, RZ, RZ, R23 ;  /* 0x000000ffff0f7224 */ /* 0x000fca00078e0017 */
[----:B------:R-:W-:Y:S01]  /*2ad60*/  STL [R1+0x22bc], R15 ;  /* 0x0022bc0f01007387 */ /* 0x000fe20000100800 */
[----:B------:R-:W-:Y:S01]  /*2ad70*/  STL [R1+0x22b8], R14 ;  /* 0x0022b80e01007387 */ /* 0x000fe20000100800 */
        /* <DEDUP_REMOVED lines=18> */
[----:B------:R-:W2:Y:S11]  /*2aea0*/  LDL.LU.64 R26, [R1+0x2b50] ;  /* 0x002b5000011a7983 */ /* 0x000eb60000300a00 */
[----:B------:R-:W-:Y:S10]  /*2aeb0*/  @!UPT UIADD3 URZ, URZ, URZ, URZ ;  /* 0x0000003f3f3ff290 */ /* 0x000ff4000fffe03f */
[----:B------:R-:W-:Y:S01]  /*2aec0*/  STL.64 [R1+0x4e0], R20 ;  /* 0x0004e01401007387 */ /* 0x000fe20000100a00 */
[----:B------:R0:W-:Y:S03]  /*2aed0*/  STL.64 [R1+0x4e8], R22 ;  /* 0x0004e81601007387 */ /* 0x0001e60000100a00 */
[----:B0-----:R-:W3:Y:S01]  /*2aee0*/  LDL.LU.64 R22, [R1+0x2b48] ;  /* 0x002b480001167983 */ /* 0x001ee20000300a00 */
[----:B------:R-:W3:Y:S02]  /*2aef0*/  LDL.LU.64 R20, [R1+0x2b40] ;  /* 0x002b400001147983 */ /* 0x000ee40000300a00 */
[----:B---3--:R-:W-:Y:S01]  /*2af00*/  HMMA.16816.F32.BF16 R16, R4, R16, R20 ;  /* 0x000000100410723c */ /* 0x008fe20000041814 */
[----:B------:R-:W3:Y:S01]  /*2af10*/  LDL.LU.64 R22, [R1+0x2b38] ;  /* 0x002b380001167983 */ /* 0x000ee20000300a00 */
[----:B------:R-:W4:Y:S11]  /*2af20*/  LDL.LU.64 R20, [R1+0x2b30] ;  /* 0x002b300001147983 */ /* 0x000f360000300a00 */
[----:B------:R-:W-:Y:S10]  /*2af30*/  @!UPT UIADD3 URZ, URZ, URZ, URZ ;  /* 0x0000003f3f3ff290 */ /* 0x000ff4000fffe03f */
[----:B------:R-:W-:Y:S01]  /*2af40*/  STL.64 [R1+0x4d0], R16 ;  /* 0x0004d01001007387 */ /* 0x000fe20000100a00 */
[----:B------:R-:W-:Y:S02]  /*2af50*/  STL.64 [R1+0x4d8], R18 ;  /* 0x0004d81201007387 */ /* 0x000fe40000100a00 */
[----:B------:R-:W0:Y:S04]  /*2af60*/  LDSM.16.MT88.4 R16, [R3+0x8180] ;  /* 0x008180000310783b */ /* 0x000e280000004200 */
[----:B--2---:R-:W-:Y:S02]  /*2af70*/  IMAD.MOV.U32 R24, RZ, RZ, R26 ;  /* 0x000000ffff187224 */ /* 0x004fe400078e001a */
[----:B------:R-:W-:Y:S01]  /*2af80*/  IMAD.MOV.U32 R25, RZ, RZ, R27 ;  /* 0x000000ffff197224 */ /* 0x000fe200078e001b */
[----:B0-----:R-:W-:Y:S01]  /*2af90*/  STL [R1+0x2974], R18 ;  /* 0x0029741201007387 */ /* 0x001fe20000100800 */
[----:B------:R-:W-:Y:S02]  /*2afa0*/  STL [R1+0x2970], R19 ;  /* 0x0029701301007387 */ /* 0x000fe40000100800 */
[----:B------:R0:W-:Y:S02]  /*2afb0*/  STL.64 [R1+0x2a58], R16 ;  /* 0x002a581001007387 */ /* 0x0001e40000100a00 */
[----:B------:R-:W2:Y:S01]  /*2afc0*/  LDL.LU R26, [R1+0x2b2c] ;  /* 0x002b2c00011a7983 */ /* 0x000ea20000300800 */
[----:B------:R-:W2:Y:S01]  /*2afd0*/  LDL.LU R27, [R1+0x2b28] ;  /* 0x002b2800011b7983 */ /* 0x000ea20000300800 */
[----:B------:R-:W-:Y:S02]  /*2afe0*/  STL.64 [R1+0x2aa0], R24 ;  /* 0x002aa01801007387 */ /* 0x000fe40000100a00 */
[----:B0-----:R-:W-:-:S02]  /*2aff0*/  IMAD.MOV.U32 R16, RZ, RZ, R9 ;  /* 0x000000ffff107224 */ /* 0x001fc400078e0009 */
[----:B------:R-:W-:-:S05]  /*2b000*/  IMAD.MOV.U32 R17, RZ, RZ, R8 ;  /* 0x000000ffff117224 */ /* 0x000fca00078e0008 */
[----:B------:R0:W-:Y:S04]  /*2b010*/  STL.64 [R1+0x2a80], R16 ;  /* 0x002a801001007387 */ /* 0x0001e80000100a00 */
[----:B0-----:R-:W2:Y:S01]  /*2b020*/  LDL.LU R16, [R1+0x7c0] ;  /* 0x0007c00001107983 */ /* 0x001ea20000300800 */
[----:B------:R-:W2:Y:S02]  /*2b030*/  LDL.LU R17, [R1+0x7c4] ;  /* 0x0007c40001117983 */ /* 0x000ea40000300800 */
[----:B------:R-:W2:Y:S02]  /*2b040*/  LDL.LU R18, [R1+0x7c8] ;  /* 0x0007c80001127983 */ /* 0x000ea40000300800 */
[----:B------:R-:W2:Y:S02]  /*2b050*/  LDL.LU R19, [R1+0x7cc] ;  /* 0x0007cc0001137983 */ /* 0x000ea40000300800 */
[----:B---3--:R-:W-:-:S02]  /*2b060*/  IMAD.MOV.U32 R24, RZ, RZ, R22 ;  /* 0x000000ffff187224 */ /* 0x008fc400078e0016 */
[----:B------:R-:W-:Y:S01]  /*2b070*/  IMAD.MOV.U32 R25, RZ, RZ, R23 ;  /* 0x000000ffff197224 */ /* 0x000fe200078e0017 */
[----:B------:R-:W3:Y:S01]  /*2b080*/  LDL.LU R22, [R1+0x2b24] ;  /* 0x002b240001167983 */ /* 0x000ee20000300800 */
[----:B------:R-:W3:Y:S03]  /*2b090*/  LDL.LU R23, [R1+0x2b20] ;  /* 0x002b200001177983 */ /* 0x000ee60000300800 */
[----:B------:R4:W-:Y:S02]  /*2b0a0*/  STL.64 [R1+0x2ab8], R24 ;  /* 0x002ab81801007387 */ /* 0x0009e40000100a00 */
[----:B----4-:R-:W-:Y:S02]  /*2b0b0*/  IMAD.MOV.U32 R24, RZ, RZ, R20 ;  /* 0x000000ffff187224 */ /* 0x010fe400078e0014 */
[----:B------:R-:W-:Y:S01]  /*2b0c0*/  IMAD.MOV.U32 R25, RZ, RZ, R21 ;  /* 0x000000ffff197224 */ /* 0x000fe200078e0015 */
[----:B------:R-:W4:Y:S01]  /*2b0d0*/  LDL.LU R20, [R1+0x2b1c] ;  /* 0x002b1c0001147983 */ /* 0x000f220000300800 */
[----:B------:R-:W4:Y:S03]  /*2b0e0*/  LDL.LU R21, [R1+0x2b18] ;  /* 0x002b180001157983 */ /* 0x000f260000300800 */
[----:B------:R-:W-:Y:S04]  /*2b0f0*/  STL.64 [R1+0x2ad0], R24 ;  /* 0x002ad01801007387 */ /* 0x000fe80000100a00 */
[----:B--2---:R-:W-:Y:S01]  /*2b100*/  STL.64 [R1+0x2a98], R18 ;  /* 0x002a981201007387 */ /* 0x004fe20000100a00 */
[----:B------:R0:W-:Y:S03]  /*2b110*/  STL.64 [R1+0x2a90], R16 ;  /* 0x002a901001007387 */ /* 0x0001e60000100a00 */
[----:B0-----:R-:W2:Y:S01]  /*2b120*/  LDL.LU R16, [R1+0x7d0] ;  /* 0x0007d00001107983 */ /* 0x001ea20000300800 */
[----:B------:R-:W2:Y:S02]  /*2b130*/  LDL.LU R17, [R1+0x7d4] ;  /* 0x0007d40001117983 */ /* 0x000ea40000300800 */
[----:B------:R-:W2:Y:S02]  /*2b140*/  LDL.LU R18, [R1+0x7d8] ;  /* 0x0007d80001127983 */ /* 0x000ea40000300800 */
[----:B------:R-:W2:Y:S02]  /*2b150*/  LDL.LU R19, [R1+0x7dc] ;  /* 0x0007dc0001137983 */ /* 0x000ea40000300800 */
[----:B------:R-:W-:-:S02]  /*2b160*/  IMAD.MOV.U32 R24, RZ, RZ, R29 ;  /* 0x000000ffff187224 */ /* 0x000fc400078e001d */
[----:B------:R-:W-:-:S05]  /*2b170*/  IMAD.MOV.U32 R25, RZ, RZ, R28 ;  /* 0x000000ffff197224 */ /* 0x000fca00078e001c */
[----:B------:R0:W-:Y:S01]  /*2b180*/  STL.64 [R1+0x2ae8], R24 ;  /* 0x002ae81801007387 */ /* 0x0001e20000100a00 */
[----:B------:R-:W4:Y:S02]  /*2b190*/  LDL.LU R8, [R1+0x830] ;  /* 0x0008300001087983 */ /* 0x000f240000300800 */
[----:B------:R-:W4:Y:S02]  /*2b1a0*/  LDL.LU R9, [R1+0x834] ;  /* 0x0008340001097983 */ /* 0x000f240000300800 */
[----:B------:R-:W4:Y:S01]  /*2b1b0*/  LDL.LU R10, [R1+0x838] ;  /* 0x00083800010a7983 */ /* 0x000f220000300800 */
[----:B------:R-:W4:Y:S01]  /*2b1c0*/  LDL.LU R11, [R1+0x83c] ;  /* 0x00083c00010b7983 */ /* 0x000f220000300800 */
[----:B0-----:R-:W-:Y:S02]  /*2b1d0*/  IMAD.MOV.U32 R24, RZ, RZ, R27 ;  /* 0x000000ffff187224 */ /* 0x001fe400078e001b */
[----:B------:R-:W-:-:S05]  /*2b1e0*/  IMAD.MOV.U32 R25, RZ, RZ, R26 ;  /* 0x000000ffff197224 */ /* 0x000fca00078e001a */
[----:B------:R-:W-:Y:S04]  /*2b1f0*/  STL.64 [R1+0x2b00], R24 ;  /* 0x002b001801007387 */ /* 0x000fe80000100a00 */
[----:B--2---:R-:W-:Y:S01]  /*2b200*/  STL.64 [R1+0x2ab0], R18 ;  /* 0x002ab01201007387 */ /* 0x004fe20000100a00 */
[----:B------:R0:W-:Y:S03]  /*2b210*/  STL.64 [R1+0x2aa8], R16 ;  /* 0x002aa81001007387 */ /* 0x0001e60000100a00 */
[----:B0-----:R-:W2:Y:S01]  /*2b220*/  LDL.LU R16, [R1+0x7e0] ;  /* 0x0007e00001107983 */ /* 0x001ea20000300800 */
[----:B------:R-:W2:Y:S02]  /*2b230*/  LDL.LU R17, [R1+0x7e4] ;  /* 0x0007e40001117983 */ /* 0x000ea40000300800 */
[----:B------:R-:W2:Y:S02]  /*2b240*/  LDL.LU R18, [R1+0x7e8] ;  /* 0x0007e80001127983 */ /* 0x000ea40000300800 */
[----:B------:R-:W2:Y:S02]  /*2b250*/  LDL.LU R19, [R1+0x7ec] ;  /* 0x0007ec0001137983 */ /* 0x000ea40000300800 */
        /* <DEDUP_REMOVED lines=17> */
[----:B------:R-:W2:Y:S01]  /*2b370*/  LDL.LU R19, [R1+0x81c] ;  /* 0x00081c0001137983 */ /* 0x000ea20000300800 */
[----:B----4-:R-:W-:Y:S01]  /*2b380*/  HMMA.16816.F32.BF16 R8, R4, R20, R8 ;  /* 0x000000140408723c */ /* 0x010fe20000041808 */
[----:B---3--:R-:W-:Y:S01]  /*2b390*/  IMAD.MOV.U32 R24, RZ, RZ, R23 ;  /* 0x000000ffff187224 */ /* 0x008fe200078e0017 */
[----:B--2---:R-:W-:Y:S01]  /*2b3a0*/  STL.64 [R1+0x2b10], R18 ;  /* 0x002b101201007387 */ /* 0x004fe20000100a00 */
[----:B------:R0:W-:Y:S03]  /*2b3b0*/  STL.64 [R1+0x2b08], R16 ;  /* 0x002b081001007387 */ /* 0x0001e60000100a00 */
[----:B0-----:R-:W2:Y:S01]  /*2b3c0*/  LDL.LU R16, [R1+0x820] ;  /* 0x0008200001107983 */ /* 0x001ea20000300800 */
[----:B------:R-:W2:Y:S02]  /*2b3d0*/  LDL.LU R17, [R1+0x824] ;  /* 0x0008240001117983 */ /* 0x000ea40000300800 */
[----:B------:R-:W2:Y:S02]  /*2b3e0*/  LDL.LU R18, [R1+0x828] ;  /* 0x0008280001127983 */ /* 0x000ea40000300800 */
[----:B------:R-:W2:Y:S02]  /*2b3f0*/  LDL.LU R19, [R1+0x82c] ;  /* 0x00082c0001137983 */ /* 0x000ea40000300800 */
[----:B------:R-:W-:-:S10]  /*2b400*/  IMAD.MOV.U32 R25, RZ, RZ, R22 ;  /* 0x000000ffff197224 */ /* 0x000fd400078e0016 */
[----:B------:R0:W-:Y:S01]  /*2b410*/  STL.64 [R1+0x830], R8 ;  /* 0x0008300801007387 */ /* 0x0001e20000100a00 */
[----:B------:R-:W-:Y:S02]  /*2b420*/  IMAD.MOV.U32 R14, RZ, RZ, R10 ;  /* 0x000000ffff0e7224 */ /* 0x000fe400078e000a */
[----:B------:R-:W-:Y:S01]  /*2b430*/  IMAD.MOV.U32 R15, RZ, RZ, R11 ;  /* 0x000000ffff0f7224 */ /* 0x000fe200078e000b */
[----:B0-----:R-:W3:Y:S01]  /*2b440*/  LDL.LU R8, [R1+0x7b0] ;  /* 0x0007b00001087983 */ /* 0x001ee20000300800 */
[----:B------:R-:W3:Y:S02]  /*2b450*/  LDL.LU R9, [R1+0x7b4] ;  /* 0x0007b40001097983 */ /* 0x000ee40000300800 */
[----:B------:R-:W3:Y:S02]  /*2b460*/  LDL.LU R10, [R1+0x7b8] ;  /* 0x0007b800010a7983 */ /* 0x000ee40000300800 */
[----:B------:R-:W3:Y:S01]  /*2b470*/  LDL.LU R11, [R1+0x7bc] ;  /* 0x0007bc00010b7983 */ /* 0x000ee20000300800 */
[----:B------:R-:W4:Y:S01]  /*2b480*/  LDL.LU R20, [R1+0x440] ;  /* 0x0004400001147983 */ /* 0x000f220000300800 */
[----:B------:R-:W4:Y:S02]  /*2b490*/  LDL.LU R21, [R1+0x444] ;  /* 0x0004440001157983 */ /* 0x000f240000300800 */
[----:B------:R-:W4:Y:S02]  /*2b4a0*/  LDL.LU R22, [R1+0x448] ;  /* 0x0004480001167983 */ /* 0x000f240000300800 */
[----:B------:R-:W4:Y:S01]  /*2b4b0*/  LDL.LU R23, [R1+0x44c] ;  /* 0x00044c0001177983 */ /* 0x000f220000300800 */
        /* <DEDUP_REMOVED lines=33> */
[----:B------:R-:W-:-:S03]  /*2b6d0*/  IMAD.MOV.U32 R15, RZ, RZ, R27 ;  /* 0x000000ffff0f7224 */ /* 0x000fc600078e001b */
        /* <DEDUP_REMOVED lines=15> */
[----:B0-----:R-:W2:Y:S01]  /*2b7d0*/  LDL.LU.64 R24, [R1+0x2a88] ;  /* 0x002a880001187983 */ /* 0x001ea20000300a00 */
[C---:B---3--:R-:W-:Y:S08]  /*2b7e0*/  HMMA.16816.F32.BF16 R8, R4.reuse, R12, R8 ;  /* 0x0000000c0408723c */ /* 0x048ff00000041808 */
[C---:B--2---:R-:W-:Y:S11]  /*2b7f0*/  HMMA.16816.F32.BF16 R16, R4.reuse, R24, R16 ;  /* 0x000000180410723c */ /* 0x044ff60000041810 */
[----:B------:R-:W-:Y:S11]  /*2b800*/  @!UPT UIADD3 URZ, URZ, URZ, URZ ;  /* 0x0000003f3f3ff290 */ /* 0x000ff6000fffe03f */
[----:B------:R-:W-:Y:S02]  /*2b810*/  @!UPT UIADD3 URZ, URZ, URZ, URZ ;  /* 0x0000003f3f3ff290 */ /* 0x000fe4000fffe03f */
[----:B-1----:R-:W-:Y:S02]  /*2b820*/  IMAD.MOV.U32 R27, RZ, RZ, R19 ;  /* 0x000000ffff1b7224 */ /* 0x002fe400078e0013 */
[----:B------:R-:W-:Y:S01]  /*2b830*/  IMAD.MOV.U32 R26, RZ, RZ, R18 ;  /* 0x000000ffff1a7224 */ /* 0x000fe200078e0012 */
[----:B------:R0:W-:Y:S04]  /*2b840*/  STL.64 [R1+0x7c0], R16 ;  /* 0x0007c01001007387 */ /* 0x0001e80000100a00 */
[----:B0-----:R-:W2:Y:S01]  /*2b850*/  LDL.LU.64 R16, [R1+0x2a80] ;  /* 0x002a800001107983 */ /* 0x001ea20000300a00 */
[----:B------:R-:W-:Y:S02]  /*2b860*/  STL [R1+0x257c], R27 ;  /* 0x00257c1b01007387 */ /* 0x000fe40000100800 */
[----:B------:R-:W-:Y:S02]  /*2b870*/  STL [R1+0x2578], R26 ;  /* 0x0025781a01007387 */ /* 0x000fe40000100800 */
[----:B------:R0:W-:Y:S02]  /*2b880*/  STL.64 [R1+0x2a00], R24 ;  /* 0x002a001801007387 */ /* 0x0001e40000100a00 */
[----:B0-----:R-:W2:Y:S01]  /*2b890*/  LDL.LU R24, [R1+0x420] ;  /* 0x0004200001187983 */ /* 0x001ea20000300800 */
[----:B------:R-:W2:Y:S02]  /*2b8a0*/  LDL.LU R25, [R1+0x424] ;  /* 0x0004240001197983 */ /* 0x000ea40000300800 */
[----:B------:R-:W2:Y:S02]  /*2b8b0*/  LDL.LU R26, [R1+0x428] ;  /* 0x00042800011a7983 */ /* 0x000ea40000300800 */
[----:B------:R-:W2:Y:S01]  /*2b8c0*/  LDL.LU R27, [R1+0x42c] ;  /* 0x00042c00011b7983 */ /* 0x000ea20000300800 */
[----:B------:R-:W-:Y:S01]  /*2b8d0*/  STL.64 [R1+0x7b0], R8 ;  /* 0x0007b00801007387 */ /* 0x000fe20000100a00 */
[----:B------:R0:W-:Y:S03]  /*2b8e0*/  STL.64 [R1+0x7b8], R10 ;  /* 0x0007b80a01007387 */ /* 0x0001e60000100a00 */
[----:B0-----:R-:W3:Y:S01]  /*2b8f0*/  LDL.LU.64 R10, [R1+0x2a78] ;  /* 0x002a7800010a7983 */ /* 0x001ee20000300a00 */
[----:B------:R-:W4:Y:S02]  /*2b900*/  LDL.LU.64 R8, [R1+0x2a70] ;  /* 0x002a700001087983 */ /* 0x000f240000300a00 */
[----:B------:R-:W-:Y:S01]  /*2b910*/  STL.64 [R1+0x2a30], R12 ;  /* 0x002a300c01007387 */ /* 0x000fe20000100a00 */
[----:B----4-:R-:W-:Y:S01]  /*2b920*/  HMMA.16816.F32.BF16 R4, R4, R8, R20 ;  /* 0x000000080404723c */ /* 0x010fe20000041814 */
[----:B------:R-:W4:Y:S01]  /*2b930*/  LDL.LU.64 R22, [R1+0x2a68] ;  /* 0x002a680001167983 */ /* 0x000f220000300a00 */
[----:B------:R-:W4:Y:S11]  /*2b940*/  LDL.LU.64 R20, [R1+0x2a60] ;  /* 0x002a600001147983 */ /* 0x000f360000300a00 */
[----:B------:R-:W-:Y:S10]  /*2b950*/  @!UPT UIADD3 URZ, URZ, URZ, URZ ;  /* 0x0000003f3f3ff290 */ /* 0x000ff4000fffe03f */
[----:B------:R0:W-:Y:S01]  /*2b960*/  STL.64 [R1+0x4c0], R4 ;  /* 0x0004c00401007387 */ /* 0x0001e20000100a00 */
[----:B------:R1:W-:Y:S03]  /*2b970*/  STL.64 [R1+0x4c8], R6 ;  /* 0x0004c80601007387 */ /* 0x0003e60000100a00 */
[----:B0-----:R-:W4:Y:S01]  /*2b980*/  LDL.LU R4, [R1+0x430] ;  /* 0x0004300001047983 */ /* 0x001f220000300800 */
[----:B------:R-:W4:Y:S02]  /*2b990*/  LDL.LU R5, [R1+0x434] ;  /* 0x0004340001057983 */ /* 0x000f240000300800 */
[----:B-1----:R-:W4:Y:S02]  /*2b9a0*/  LDL.LU R6, [R1+0x438] ;  /* 0x0004380001067983 */ /* 0x002f240000300800 */
[----:B------:R-:W4:Y:S02]  /*2b9b0*/  LDL.LU R7, [R1+0x43c] ;  /* 0x00043c0001077983 */ /* 0x000f240000300800 */
[----:B------:R-:W-:-:S02]  /*2b9c0*/  IMAD.MOV.U32 R12, RZ, RZ, R2 ;  /* 0x000000ffff0c7224 */ /* 0x000fc400078e0002 */
[----:B------:R-:W-:Y:S01]  /*2b9d0*/  IMAD.MOV.U32 R13, RZ, RZ, R0 ;  /* 0x000000ffff0d7224 */ /* 0x000fe200078e0000 */
[----:B---3--:R-:W-:Y:S01]  /*2b9e0*/  STL.64 [R1+0x2990], R10 ;  /* 0x0029900a01007387 */ /* 0x008fe20000100a00 */
[----:B------:R4:W-:Y:S05]  /*2b9f0*/  STL.64 [R1+0x2988], R8 ;  /* 0x0029880801007387 */ /* 0x0009ea0000100a00 */
[C---:B----4-:R-:W-:Y:S08]  /*2ba00*/  HMMA.16816.F32.BF16 R8, R20.reuse, R12, R4 ;  /* 0x0000000c1408723c */ /* 0x050ff00000041804 */
[C---:B--2---:R-:W-:Y:S01]  /*2ba10*/  HMMA.16816.F32.BF16 R4, R20.reuse, R16, R24 ;  /* 0x000000101404723c */ /* 0x044fe20000041818 */
[----:B------:R-:W2:Y:S11]  /*2ba20*/  LDL.LU R12, [R1+0x3f0] ;  /* 0x0003f000010c7983 */ /* 0x000eb60000300800 */
[----:B------:R-:W-:Y:S03]  /*2ba30*/  @!UPT UIADD3 URZ, URZ, URZ, URZ ;  /* 0x0000003f3f3ff290 */ /* 0x000fe6000fffe03f */
[----:B------:R-:W-:Y:S01]  /*2ba40*/  STL.64 [R1+0x4b0], R8 ;  /* 0x0004b00801007387 */ /* 0x000fe20000100a00 */
[----:B------:R-:W-:Y:S07]  /*2ba50*/  STL.64 [R1+0x4b8], R10 ;  /* 0x0004b80a01007387 */ /* 0x000fee0000100a00 */
[----:B------:R-:W-:Y:S02]  /*2ba60*/  STL.64 [R1+0x4a0], R4 ;  /* 0x0004a00401007387 */ /* 0x000fe40000100a00 */
[----:B------:R-:W-:Y:S01]  /*2ba70*/  STL.64 [R1+0x4a8], R6 ;  /* 0x0004a80601007387 */ /* 0x000fe20000100a00 */
[----:B------:R-:W2:Y:S01]  /*2ba80*/  LDL.LU R13, [R1+0x3f4] ;  /* 0x0003f400010d7983 */ /* 0x000ea20000300800 */
[----:B------:R-:W3:Y:S02]  /*2ba90*/  LDL.LU R14, [R1+0x3f8] ;  /* 0x0003f800010e7983 */ /* 0x000ee40000300800 */
[----:B------:R-:W3:Y:S02]  /*2baa0*/  LDL.LU R15, [R1+0x3fc] ;  /* 0x0003fc00010f7983 */ /* 0x000ee40000300800 */
[----:B------:R-:W4:Y:S01]  /*2bab0*/  LDL.LU R16, [R1+0x410] ;  /* 0x0004100001107983 */ /* 0x000f220000300800 */
[----:B------:R-:W4:Y:S01]  /*2bac0*/  LDL.LU R17, [R1+0x414] ;  /* 0x0004140001117983 */ /* 0x000f220000300800 */
[----:B------:R-:W4:Y:S02]  /*2bad0*/  LDL.LU R18, [R1+0x418] ;  /* 0x0004180001127983 */ /* 0x000f240000300800 */
[----:B------:R-:W4:Y:S01]  /*2bae0*/  LDL.LU R19, [R1+0x41c] ;  /* 0x00041c0001137983 */ /* 0x000f220000300800 */
        /* <DEDUP_REMOVED lines=8> */
[----:B0-----:R-:W4:Y:S01]  /*2bb70*/  LDL.64 R12, [R1+0xa0] ;  /* 0x0000a000010c7983 */ /* 0x001f220000100a00 */
[----:B------:R-:W2:Y:S02]  /*2bb80*/  LDL.LU R24, [R1+0x790] ;  /* 0x0007900001187983 */ /* 0x000ea40000300800 */
[----:B------:R-:W2:Y:S02]  /*2bb90*/  LDL.LU R25, [R1+0x794] ;  /* 0x0007940001197983 */ /* 0x000ea40000300800 */
[----:B------:R-:W3:Y:S01]  /*2bba0*/  LDL.LU R26, [R1+0x798] ;  /* 0x00079800011a7983 */ /* 0x000ee20000300800 */
[----:B------:R-:W3:Y:S01]  /*2bbb0*/  LDL.LU R27, [R1+0x79c] ;  /* 0x00079c00011b7983 */ /* 0x000ee20000300800 */
[----:B------:R-:W2:Y:S03]  /*2bbc0*/  LDL.64 R4, [R1+0x70] ;  /* 0x0000700001047983 */ /* 0x000ea60000100a00 */
[----:B--2---:R0:W-:Y:S04]  /*2bbd0*/  STL.64 [R1+0x2a28], R4 ;  /* 0x002a280401007387 */ /* 0x0041e80000100a00 */
[----:B0-----:R-:W2:Y:S01]  /*2bbe0*/  LDL.64 R4, [R1+0x80] ;  /* 0x0000800001047983 */ /* 0x001ea20000100a00 */
[----:B---3--:R-:W-:Y:S02]  /*2bbf0*/  STL.64 [R1+0x2a10], R26 ;  /* 0x002a101a01007387 */ /* 0x008fe40000100a00 */
[----:B------:R0:W-:Y:S02]  /*2bc00*/  STL.64 [R1+0x2a08], R24 ;  /* 0x002a081801007387 */ /* 0x0001e40000100a00 */
[----:B0-----:R-:W3:Y:S01]  /*2bc10*/  LDL.64 R24, [R1+0x60] ;  /* 0x0000600001187983 */ /* 0x001ee20000100a00 */
[----:B----4-:R-:W-:Y:S03]  /*2bc20*/  HMMA.16816.F32.BF16 R16, R20, R12, R16 ;  /* 0x0000000c1410723c */ /* 0x010fe60000041810 */
[----:B---3--:R0:W-:Y:S04]  /*2bc30*/  STL.64 [R1+0x2a20], R24 ;  /* 0x002a201801007387 */ /* 0x0081e80000100a00 */
[----:B0-----:R-:W3:Y:S01]  /*2bc40*/  LDL.LU R24, [R1+0x3e0] ;  /* 0x0003e00001187983 */ /* 0x001ee20000300800 */
[----:B------:R-:W3:Y:S02]  /*2bc50*/  LDL.LU R25, [R1+0x3e4] ;  /* 0x0003e40001197983 */ /* 0x000ee40000300800 */
[----:B------:R-:W3:Y:S02]  /*2bc60*/  LDL.LU R26, [R1+0x3e8] ;  /* 0x0003e800011a7983 */ /* 0x000ee40000300800 */
[----:B------:R-:W3:Y:S01]  /*2bc70*/  LDL.LU R27, [R1+0x3ec] ;  /* 0x0003ec00011b7983 */ /* 0x000ee20000300800 */
[----:B------:R-:W4:Y:S04]  /*2bc80*/  LDL.64 R8, [R1+0x50] ;  /* 0x0000500001087983 */ /* 0x000f280000100a00 */
[----:B----4-:R0:W-:Y:S04]  /*2bc90*/  STL.64 [R1+0x2a18], R8 ;  /* 0x002a180801007387 */ /* 0x0101e80000100a00 */
[----:B0-----:R-:W4:Y:S01]  /*2bca0*/  LDL.LU R8, [R1+0x7a0] ;  /* 0x0007a00001087983 */ /* 0x001f220000300800 */
[----:B------:R-:W4:Y:S02]  /*2bcb0*/  LDL.LU R9, [R1+0x7a4] ;  /* 0x0007a40001097983 */ /* 0x000f240000300800 */
[----:B------:R-:W4:Y:S02]  /*2bcc0*/  LDL.LU R10, [R1+0x7a8] ;  /* 0x0007a800010a7983 */ /* 0x000f240000300800 */
[----:B------:R-:W4:Y:S01]  /*2bcd0*/  LDL.LU R11, [R1+0x7ac] ;  /* 0x0007ac00010b7983 */ /* 0x000f220000300800 */
[----:B------:R0:W-:Y:S01]  /*2bce0*/  STL.64 [R1+0x490], R16 ;  /* 0x0004901001007387 */ /* 0x0001e20000100a00 */
[----:B------:R1:W-:Y:S03]  /*2bcf0*/  STL.64 [R1+0x498], R18 ;  /* 0x0004981201007387 */ /* 0x0003e60000100a00 */
[----:B0-----:R-:W2:Y:S01]  /*2bd00*/  LDL.LU.64 R16, [R1+0x2a58] ;  /* 0x002a580001107983 */ /* 0x001ea20000300a00 */
[----:B-1----:R-:W-:-:S02]  /*2bd10*/  IMAD.MOV.U32 R18, RZ, RZ, R12 ;  /* 0x000000ffff127224 */ /* 0x002fc400078e000c */
[----:B------:R-:W-:Y:S02]  /*2bd20*/  IMAD.MOV.U32 R19, RZ, RZ, R13 ;  /* 0x000000ffff137224 */ /* 0x000fe400078e000d */
[----:B------:R-:W3:Y:S01]  /*2bd30*/  LDL.LU.64 R14, [R1+0x2a50] ;  /* 0x002a5000010e7983 */ /* 0x000ee20000300a00 */
[----:B------:R-:W3:Y:S02]  /*2bd40*/  LDL.LU.64 R12, [R1+0x2a48] ;  /* 0x002a4800010c7983 */ /* 0x000ee40000300a00 */
[----:B------:R-:W-:Y:S02]  /*2bd50*/  STL.64 [R1+0x2980], R18 ;  /* 0x0029801201007387 */ /* 0x000fe40000100a00 */
[----:B--2---:R0:W-:Y:S04]  /*2bd60*/  STL.64 [R1+0x2978], R16 ;  /* 0x0029781001007387 */ /* 0x0041e80000100a00 */
[----:B0-----:R-:W3:Y:S02]  /*2bd70*/  LDL.64 R16, [R1+0x90] ;  /* 0x0000900001107983 */ /* 0x001ee40000100a00 */
[C---:B---3--:R-:W-:Y:S11]  /*2bd80*/  HMMA.16816.F32.BF16 R12, R20.reuse, R16, R12 ;  /* 0x00000010140c723c */ /* 0x048ff6000004180c */
        /* <DEDUP_REMOVED lines=8> */
[----:B------:R-:W3:Y:S01]  /*2be10*/  LDL.64 R16, [R1+0x40] ;  /* 0x0000400001107983 */ /* 0x000ee20000100a00 */
[----:B------:R-:W-:Y:S02]  /*2be20*/  STL [R1+0x2934], R0 ;  /* 0x0029340001007387 */ /* 0x000fe40000100800 */
[----:B------:R-:W-:Y:S01]  /*2be30*/  STL [R1+0x2930], R2 ;  /* 0x0029300201007387 */ /* 0x000fe20000100800 */
        /* <DEDUP_REMOVED lines=8> */
[----:B------:R-:W2:Y:S03]  /*2bec0*/  LDL.LU.64 R4, [R1+0x2a28] ;  /* 0x002a280001047983 */ /* 0x000ea60000300a00 */
[----:B------:R-:W-:Y:S02]  /*2bed0*/  STL [R1+0x293c], R14 ;  /* 0x00293c0e01007387 */ /* 0x000fe40000100800 */
[----:B------:R-:W-:Y:S01]  /*2bee0*/  STL [R1+0x2938], R15 ;  /* 0x0029380f01007387 */ /* 0x000fe20000100800 */
[C---:B--2---:R-:W-:Y:S01]  /*2bef0*/  HMMA.16816.F32.BF16 R24, R20.reuse, R4, R24 ;  /* 0x000000041418723c */ /* 0x044fe20000041818 */
[----:B------:R0:W-:Y:S04]  /*2bf00*/  STL.64 [R1+0x29f8], R12 ;  /* 0x0029f80c01007387 */ /* 0x0001e80000100a00 */
[----:B0-----:R-:W3:Y:S01]  /*2bf10*/  LDL.LU R12, [R1+0x780] ;  /* 0x00078000010c7983 */ /* 0x001ee20000300800 */
[----:B------:R-:W3:Y:S02]  /*2bf20*/  LDL.LU R13, [R1+0x784] ;  /* 0x00078400010d7983 */ /* 0x000ee40000300800 */
[----:B------:R-:W3:Y:S02]  /*2bf30*/  LDL.LU R14, [R1+0x788] ;  /* 0x00078800010e7983 */ /* 0x000ee40000300800 */
[----:B------:R-:W3:Y:S11]  /*2bf40*/  LDL.LU R15, [R1+0x78c] ;  /* 0x00078c00010f7983 */ /* 0x000ef60000300800 */
[----:B------:R-:W-:Y:S02]  /*2bf50*/  @!UPT UIADD3 URZ, URZ, URZ, URZ ;  /* 0x0000003f3f3ff290 */ /* 0x000fe4000fffe03f */
[----:B------:R0:W-:Y:S01]  /*2bf60*/  STL.64 [R1+0x460], R24 ;  /* 0x0004601801007387 */ /* 0x0001e20000100a00 */
[----:B------:R-:W-:Y:S03]  /*2bf70*/  STL.64 [R1+0x468], R26 ;  /* 0x0004681a01007387 */ /* 0x000fe60000100a00 */
[----:B0-----:R-:W4:Y:S01]  /*2bf80*/  LDL.LU.64 R24, [R1+0x2a20] ;  /* 0x002a200001187983 */ /* 0x001f220000300a00 */
[----:B------:R-:W-:Y:S02]  /*2bf90*/  IMAD.MOV.U32 R29, RZ, RZ, R4 ;  /* 0x000000ffff1d7224 */ /* 0x000fe400078e0004 */
[----:B------:R-:W-:Y:S02]  /*2bfa0*/  IMAD.MOV.U32 R28, RZ, RZ, R5 ;  /* 0x000000ffff1c7224 */ /* 0x000fe400078e0005 */
[----:B------:R-:W0:Y:S04]  /*2bfb0*/  LDSM.16.MT88.4 R4, [R3+0x8200] ;  /* 0x008200000304783b */ /* 0x000e280000004200 */
[----:B0-----:R-:W-:Y:S01]  /*2bfc0*/  STL.64 [R1+0x2860], R6 ;  /* 0x0028600601007387 */ /* 0x001fe20000100a00 */
[----:B------:R0:W-:Y:S03]  /*2bfd0*/  STL.64 [R1+0x2858], R4 ;  /* 0x0028580401007387 */ /* 0x0001e60000100a00 */
[----:B0-----:R-:W2:Y:S04]  /*2bfe0*/  LDL R4, [R1+0x30] ;  /* 0x0000300001047983 */ /* 0x001ea80000100800 */
[----:B------:R-:W2:Y:S01]  /*2bff0*/  LDL R5, [R1+0x34] ;  /* 0x0000340001057983 */ /* 0x000ea20000100800 */
[----:B----4-:R-:W-:Y:S01]  /*2c000*/  HMMA.16816.F32.BF16 R8, R20, R24, R8 ;  /* 0x000000181408723c */ /* 0x010fe20000041808 */
[----:B------:R-:W-:-:S02]  /*2c010*/  IMAD.MOV.U32 R7, RZ, RZ, R24 ;  /* 0x000000ffff077224 */ /* 0x000fc400078e0018 */
[----:B------:R-:W-:Y:S11]  /*2c020*/  IMAD.MOV.U32 R6, RZ, RZ, R25 ;  /* 0x000000ffff067224 */ /* 0x000ff600078e0019 */
[----:B------:R-:W-:Y:S09]  /*2c030*/  @!UPT UIADD3 URZ, URZ, URZ, URZ ;  /* 0x0000003f3f3ff290 */ /* 0x000ff2000fffe03f */
[----:B------:R0:W-:Y:S01]  /*2c040*/  STL.64 [R1+0x7a0], R8 ;  /* 0x0007a00801007387 */ /* 0x0001e20000100a00 */
[----:B------:R-:W-:Y:S03]  /*2c050*/  STL.64 [R1+0x7a8], R10 ;  /* 0x0007a80a01007387 */ /* 0x000fe60000100a00 */
[----:B0-----:R-:W4:Y:S01]  /*2c060*/  LDL.LU.64 R8, [R1+0x2a18] ;  /* 0x002a180001087983 */ /* 0x001f220000300a00 */
[----:B------:R-:W4:Y:S02]  /*2c070*/  LDL.LU.64 R26, [R1+0x2a10] ;  /* 0x002a1000011a7983 */ /* 0x000f240000300a00 */
[----:B------:R-:W4:Y:S02]  /*2c080*/  LDL.LU.64 R24, [R1+0x2a08] ;  /* 0x002a080001187983 */ /* 0x000f240000300a00 */
[C---:B----4-:R-:W-:Y:S11]  /*2c090*/  HMMA.16816.F32.BF16 R24, R20.reuse, R8, R24 ;  /* 0x000000081418723c */ /* 0x050ff60000041818 */
[----:B------:R-:W-:Y:S11]  /*2c0a0*/  @!UPT UIADD3 URZ, URZ, URZ, URZ ;  /* 0x0000003f3f3ff290 */ /* 0x000ff6000fffe03f */
[----:B------:R-:W-:Y:S01]  /*2c0b0*/  @!UPT UIADD3 URZ, URZ, URZ, URZ ;  /* 0x0000003f3f3ff290 */ /* 0x000fe2000fffe03f */
[----:B------:R0:W-:Y:S01]  /*2c0c0*/  STL.64 [R1+0x790], R24 ;  /* 0x0007901801007387 */ /* 0x0001e20000100a00 */
[----:B------:R1:W-:Y:S03]  /*2c0d0*/  STL.64 [R1+0x798], R26 ;  /* 0x0007981a01007387 */ /* 0x0003e60000100a00 */
[----:B0-----:R-:W4:Y:S01]  /*2c0e0*/  LDL.LU.64 R24, [R1+0x2a00] ;  /* 0x002a000001187983 */ /* 0x001f220000300a00 */
[----:B-1----:R-:W-:Y:S02]  /*2c0f0*/  IMAD.MOV.U32 R27, RZ, RZ, R8 ;  /* 0x000000ffff1b7224 */ /* 0x002fe400078e0008 */
[----:B------:R-:W-:Y:S02]  /*2c100*/  IMAD.MOV.U32 R26, RZ, RZ, R9 ;  /* 0x000000ffff1a7224 */ /* 0x000fe400078e0009 */
[----:B------:R-:W2:Y:S01]  /*2c110*/  LDL.LU R8, [R1+0x770] ;  /* 0x0007700001087983 */ /* 0x000ea20000300800 */
[----:B------:R-:W2:Y:S01]  /*2c120*/  LDL.LU R9, [R1+0x774] ;  /* 0x0007740001097983 */ /* 0x000ea20000300800 */
[----:B------:R-:W2:Y:S02]  /*2c130*/  LDL.LU R10, [R1+0x778] ;  /* 0x00077800010a7983 */ /* 0x000ea40000300800 */
[----:B------:R-:W2:Y:S02]  /*2c140*/  LDL.LU R11, [R1+0x77c] ;  /* 0x00077c00010b7983 */ /* 0x000ea40000300800 */
[----:B------:R-:W-:Y:S01]  /*2c150*/  STL.64 [R1+0x29b0], R26 ;  /* 0x0029b01a01007387 */ /* 0x000fe20000100a00 */
[----:B----4-:R0:W-:Y:S04]  /*2c160*/  STL.64 [R1+0x29a8], R24 ;  /* 0x0029a81801007387 */ /* 0x0101e80000100a00 */
[----:B0-----:R-:W4:Y:S01]  /*2c170*/  LDL.64 R24, [R1] ;  /* 0x0000000001187983 */ /* 0x001f220000100a00 */
[----:B---3--:R-:W-:Y:S03]  /*2c180*/  HMMA.16816.F32.BF16 R12, R20, R16, R12 ;  /* 0x00000010140c723c */ /* 0x008fe6000004180c */
[----:B----4-:R0:W-:Y:S04]  /*2c190*/  STL.64 [R1+0x29c8], R24 ;  /* 0x0029c81801007387 */ /* 0x0101e80000100a00 */
[----:B0-----:R-:W3:Y:S04]  /*2c1a0*/  LDL.64 R24, [R1+0x10] ;  /* 0x0000100001187983 */ /* 0x001ee80000100a00 */
[----:B---3--:R0:W-:Y:S04]  /*2c1b0*/  STL.64 [R1+0x29e0], R24 ;  /* 0x0029e01801007387 */ /* 0x0081e80000100a00 */
[----:B0-----:R-:W3:Y:S04]  /*2c1c0*/  LDL R24, [R1+0x20] ;  /* 0x0000200001187983 */ /* 0x001ee80000100800 */
[----:B------:R-:W3:Y:S04]  /*2c1d0*/  LDL R25, [R1+0x24] ;  /* 0x0000240001197983 */ /* 0x000ee80000100800 */
[----:B------:R0:W-:Y:S02]  /*2c1e0*/  STL.64 [R1+0x780], R12 ;  /* 0x0007800c01007387 */ /* 0x0001e40000100a00 */
[----:B------:R1:W-:Y:S01]  /*2c1f0*/  STL.64 [R1+0x788], R14 ;  /* 0x0007880e01007387 */ /* 0x0003e20000100a00 */
[----:B0-----:R-:W4:Y:S01]  /*2c200*/  LDL.LU.64 R12, [R1+0x29f8] ;  /* 0x0029f800010c7983 */ /* 0x001f220000300a00 */
[----:B-1----:R-:W-:-:S02]  /*2c210*/  IMAD.MOV.U32 R14, RZ, RZ, R16 ;  /* 0x000000ffff0e7224 */ /* 0x002fc400078e0010 */
[----:B------:R-:W-:-:S05]  /*2c220*/  IMAD.MOV.U32 R15, RZ, RZ, R17 ;  /* 0x000000ffff0f7224 */ /* 0x000fca00078e0011 */
[----:B------:R-:W-:Y:S04]  /*2c230*/  STL.64 [R1+0x29a0], R14 ;  /* 0x0029a00e01007387 */ /* 0x000fe80000100a00 */
[----:B----4-:R0:W-:Y:S04]  /*2c240*/  STL.64 [R1+0x2998], R12 ;  /* 0x0029980c01007387 */ /* 0x0101e80000100a00 */
[----:B0-----:R-:W4:Y:S01]  /*2c250*/  LDL.LU R12, [R1+0x730] ;  /* 0x00073000010c7983 */ /* 0x001f220000300800 */
[----:B------:R-:W4:Y:S02]  /*2c260*/  LDL.LU R13, [R1+0x734] ;  /* 0x00073400010d7983 */ /* 0x000f240000300800 */
[----:B------:R-:W2:Y:S02]  /*2c270*/  LDL.LU R14, [R1+0x738] ;  /* 0x00073800010e7983 */ /* 0x000ea40000300800 */
[----:B------:R-:W2:Y:S02]  /*2c280*/  LDL.LU R15, [R1+0x73c] ;  /* 0x00073c00010f7983 */ /* 0x000ea40000300800 */
[----:B--2---:R-:W-:Y:S01]  /*2c290*/  STL.64 [R1+0x29c0], R14 ;  /* 0x0029c00e01007387 */ /* 0x004fe20000100a00 */
[----:B----4-:R0:W-:Y:S03]  /*2c2a0*/  STL.64 [R1+0x29b8], R12 ;  /* 0x0029b80c01007387 */ /* 0x0101e60000100a00 */
[----:B0-----:R-:W2:Y:S01]  /*2c2b0*/  LDL.LU R12, [R1+0x740] ;  /* 0x00074000010c7983 */ /* 0x001ea20000300800 */
[----:B------:R-:W2:Y:S02]  /*2c2c0*/  LDL.LU R13, [R1+0x744] ;  /* 0x00074400010d7983 */ /* 0x000ea40000300800 */
[----:B------:R-:W4:Y:S02]  /*2c2d0*/  LDL.LU R14, [R1+0x748] ;  /* 0x00074800010e7983 */ /* 0x000f240000300800 */
[----:B------:R-:W4:Y:S02]  /*2c2e0*/  LDL.LU R15, [R1+0x74c] ;  /* 0x00074c00010f7983 */ /* 0x000f240000300800 */
[----:B----4-:R-:W-:Y:S01]  /*2c2f0*/  STL.64 [R1+0x29d8], R14 ;  /* 0x0029d80e01007387 */ /* 0x010fe20000100a00 */
[----:B--2---:R0:W-:Y:S03]  /*2c300*/  STL.64 [R1+0x29d0], R12 ;  /* 0x0029d00c01007387 */ /* 0x0041e60000100a00 */
[----:B0-----:R-:W2:Y:S01]  /*2c310*/  LDL.LU R12, [R1+0x750] ;  /* 0x00075000010c7983 */ /* 0x001ea20000300800 */
[----:B------:R-:W2:Y:S02]  /*2c320*/  LDL.LU R13, [R1+0x754] ;  /* 0x00075400010d7983 */ /* 0x000ea40000300800 */
[----:B------:R-:W4:Y:S02]  /*2c330*/  LDL.LU R14, [R1+0x758] ;  /* 0x00075800010e7983 */ /* 0x000f240000300800 */
[----:B------:R-:W4:Y:S01]  /*2c340*/  LDL.LU R15, [R1+0x75c] ;  /* 0x00075c00010f7983 */ /* 0x000f220000300800 */
[C---:B------:R-:W-:Y:S01]  /*2c350*/  HMMA.16816.F32.BF16 R16, R20.reuse, R4, R8 ;  /* 0x000000041410723c */ /* 0x040fe20000041808 */
[----:B----4-:R-:W-:Y:S01]  /*2c360*/  STL.64 [R1+0x29f0], R14 ;  /* 0x0029f00e01007387 */ /* 0x010fe20000100a00 */
[----:B--2---:R0:W-:Y:S03]  /*2c370*/  STL.64 [R1+0x29e8], R12 ;  /* 0x0029e80c01007387 */ /* 0x0041e60000100a00 */
[----:B0-----:R-:W3:Y:S01]  /*2c380*/  LDL.LU R12, [R1+0x760] ;  /* 0x00076000010c7983 */ /* 0x001ee20000300800 */
[----:B------:R-:W3:Y:S02]  /*2c390*/  LDL.LU R13, [R1+0x764] ;  /* 0x00076400010d7983 */ /* 0x000ee40000300800 */
[----:B------:R-:W3:Y:S02]  /*2c3a0*/  LDL.LU R14, [R1+0x768] ;  /* 0x00076800010e7983 */ /* 0x000ee40000300800 */
[----:B------:R-:W3:Y:S01]  /*2c3b0*/  LDL.LU R15, [R1+0x76c] ;  /* 0x00076c00010f7983 */ /* 0x000ee20000300800 */
[----:B------:R-:W2:Y:S11]  /*2c3c0*/  LDL.LU R8, [R1+0x720] ;  /* 0x0007200001087983 */ /* 0x000eb60000300800 */
[----:B------:R-:W-:Y:S01]  /*2c3d0*/  @!UPT UIADD3 URZ, URZ, URZ, URZ ;  /* 0x0000003f3f3ff290 */ /* 0x000fe2000fffe03f */
[----:B------:R0:W-:Y:S02]  /*2c3e0*/  STL.64 [R1+0x770], R16 ;  /* 0x0007701001007387 */ /* 0x0001e40000100a00 */
[----:B------:R1:W-:Y:S02]  /*2c3f0*/  STL.64 [R1+0x778], R18 ;  /* 0x0007781201007387 */ /* 0x0003e40000100a00 */
[----:B------:R-:W2:Y:S01]  /*2c400*/  LDL.LU R9, [R1+0x724] ;  /* 0x0007240001097983 */ /* 0x000ea20000300800 */
[----:B------:R-:W2:Y:S01]  /*2c410*/  LDL.LU R10, [R1+0x728] ;  /* 0x00072800010a7983 */ /* 0x000ea20000300800 */
[----:B------:R-:W2:Y:S03]  /*2c420*/  LDL.LU R11, [R1+0x72c] ;  /* 0x00072c00010b7983 */ /* 0x000ea60000300800 */
[----:B0-----:R-:W4:Y:S01]  /*2c430*/  LDL.LU R16, [R1+0x3d0] ;  /* 0x0003d00001107983 */ /* 0x001f220000300800 */
[----:B------:R-:W4:Y:S02]  /*2c440*/  LDL.LU R17, [R1+0x3d4] ;  /* 0x0003d40001117983 */ /* 0x000f240000300800 */
[----:B-1----:R-:W4:Y:S02]  /*2c450*/  LDL.LU R18, [R1+0x3d8] ;  /* 0x0003d80001127983 */ /* 0x002f240000300800 */
[----:B------:R-:W4:Y:S01]  /*2c460*/  LDL.LU R19, [R1+0x3dc] ;  /* 0x0003dc0001137983 */ /* 0x000f220000300800 */
[----:B------:R-:W-:Y:S01]  /*2c470*/  STL.64 [R1+0x28b8], R4 ;  /* 0x0028b80401007387 */ /* 0x000fe20000100a00 */
[C---:B---3--:R-:W-:Y:S03]  /*2c480*/  HMMA.16816.F32.BF16 R24, R20.reuse, R24, R12 ;  /* 0x000000181418723c */ /* 0x048fe6000004180c */
[----:B------:R-:W3:Y:S01]  /*2c490*/  LDL.LU.64 R14, [R1+0x29f0] ;  /* 0x0029f000010e7983 */ /* 0x000ee20000300a00 */
[----:B------:R-:W3:Y:S11]  /*2c4a0*/  LDL.LU.64 R12, [R1+0x29e8] ;  /* 0x0029e800010c7983 */ /* 0x000ef60000300a00 */
[----:B------:R-:W-:Y:S08]  /*2c4b0*/  @!UPT UIADD3 URZ, URZ, URZ, URZ ;  /* 0x0000003f3f3ff290 */ /* 0x000ff0000fffe03f */
[----:B------:R0:W-:Y:S01]  /*2c4c0*/  STL.64 [R1+0x760], R24 ;  /* 0x0007601801007387 */ /* 0x0001e20000100a00 */
[----:B------:R-:W-:Y:S03]  /*2c4d0*/  STL.64 [R1+0x768], R26 ;  /* 0x0007681a01007387 */ /* 0x000fe60000100a00 */
[----:B0-----:R-:W3:Y:S02]  /*2c4e0*/  LDL.LU.64 R24, [R1+0x29e0] ;  /* 0x0029e00001187983 */ /* 0x001ee40000300a00 */
[C---:B---3--:R-:W-:Y:S01]  /*2c4f0*/  HMMA.16816.F32.BF16 R12, R20.reuse, R24, R12 ;  /* 0x00000018140c723c */ /* 0x048fe2000004180c */
[----:B------:R-:W-:Y:S02]  /*2c500*/  IMAD.MOV.U32 R0, RZ, RZ, R24 ;  /* 0x000000ffff007224 */ /* 0x000fe400078e0018 */
[----:B------:R-:W-:Y:S11]  /*2c510*/  IMAD.MOV.U32 R2, RZ, RZ, R25 ;  /* 0x000000ffff027224 */ /* 0x000ff600078e0019 */
[----:B------:R-:W-:Y:S09]  /*2c520*/  @!UPT UIADD3 URZ, URZ, URZ, URZ ;  /* 0x0000003f3f3ff290 */ /* 0x000ff2000fffe03f */
[----:B------:R-:W-:Y:S01]  /*2c530*/  STL.64 [R1+0x750], R12 ;  /* 0x0007500c01007387 */ /* 0x000fe20000100a00 */
[----:B------:R0:W-:Y:S03]  /*2c540*/  STL.64 [R1+0x758], R14 ;  /* 0x0007580e01007387 */ /* 0x0001e60000100a00 */
[----:B0-----:R-:W3:Y:S01]  /*2c550*/  LDL.LU.64 R14, [R1+0x29d8] ;  /* 0x0029d800010e7983 */ /* 0x001ee20000300a00 */
[----:B------:R-:W3:Y:S02]  /*2c560*/  LDL.LU.64 R12, [R1+0x29d0] ;  /* 0x0029d000010c7983 */ /* 0x000ee40000300a00 */
        /* <DEDUP_REMOVED lines=9> */
[----:B------:R-:W2:Y:S02]  /*2c600*/  LDL.LU.64 R26, [R1+0x29b0] ;  /* 0x0029b000011a7983 */ /* 0x000ea40000300a00 */
[----:B------:R-:W3:Y:S01]  /*2c610*/  LDL.LU.64 R24, [R1+0x29a8] ;  /* 0x0029a80001187983 */ /* 0x000ee20000300a00 */
[----:B------:R-:W-:Y:S01]  /*2c620*/  STL.64 [R1+0x2948], R6 ;  /* 0x0029480601007387 */ /* 0x000fe20000100a00 */
[----:B------:R0:W-:Y:S03]  /*2c630*/  STL.64 [R1+0x2940], R4 ;  /* 0x0029400401007387 */ /* 0x0001e60000100a00 */
[----:B0-----:R-:W2:Y:S04]  /*2c640*/  LDL R4, [R1+0xb0] ;  /* 0x0000b00001047983 */ /* 0x001ea80000100800 */
[----:B------:R-:W2:Y:S01]  /*2c650*/  LDL R5, [R1+0xb4] ;  /* 0x0000b40001057983 */ /* 0x000ea20000100800 */
[C---:B---3--:R-:W-:Y:S03]  /*2c660*/  HMMA.16816.F32.BF16 R12, R20.reuse, R24, R12 ;  /* 0x00000018140c723c */ /* 0x048fe6000004180c */
[----:B--2---:R0:W-:Y:S04]  /*2c670*/  STL.64 [R1+0x2958], R4 ;  /* 0x0029580401007387 */ /* 0x0041e80000100a00 */
[----:B0-----:R-:W2:Y:S04]  /*2c680*/  LDL R4, [R1+0xc0] ;  /* 0x0000c00001047983 */ /* 0x001ea80000100800 */
[----:B------:R-:W2:Y:S11]  /*2c690*/  LDL R5, [R1+0xc4] ;  /* 0x0000c40001057983 */ /* 0x000eb60000100800 */
[----:B------:R-:W-:Y:S01]  /*2c6a0*/  @!UPT UIADD3 URZ, URZ, URZ, URZ ;  /* 0x0000003f3f3ff290 */ /* 0x000fe2000fffe03f */
[----:B------:R-:W-:Y:S02]  /*2c6b0*/  STL.64 [R1+0x730], R12 ;  /* 0x0007300c01007387 */ /* 0x000fe40000100a00 */
[----:B------:R0:W-:Y:S02]  /*2c6c0*/  STL.64 [R1+0x738], R14 ;  /* 0x0007380e01007387 */ /* 0x0001e40000100a00 */
[----:B0-----:R-:W3:Y:S01]  /*2c6d0*/  LDL.LU.64 R14, [R1+0x29a0] ;  /* 0x0029a000010e7983 */ /* 0x001ee20000300a00 */
[----:B------:R-:W2:Y:S02]  /*2c6e0*/  LDL.LU.64 R12, [R1+0x2998] ;  /* 0x00299800010c7983 */ /* 0x000ea40000300a00 */
[----:B------:R0:W-:Y:S02]  /*2c6f0*/  STL.64 [R1+0x2870], R24 ;  /* 0x0028701801007387 */ /* 0x0001e40000100a00 */
[----:B------:R1:W-:Y:S01]  /*2c700*/  STL.64 [R1+0x2950], R26 ;  /* 0x0029501a01007387 */ /* 0x0003e20000100a00 */
[----:B0-----:R-:W3:Y:S01]  /*2c710*/  LDL.LU R24, [R1+0x3b0] ;  /* 0x0003b00001187983 */ /* 0x001ee20000300800 */
[----:B------:R-:W3:Y:S02]  /*2c720*/  LDL.LU R25, [R1+0x3b4] ;  /* 0x0003b40001197983 */ /* 0x000ee40000300800 */
[----:B-1----:R-:W3:Y:S02]  /*2c730*/  LDL.LU R26, [R1+0x3b8] ;  /* 0x0003b800011a7983 */ /* 0x002ee40000300800 */
[----:B------:R-:W3:Y:S01]  /*2c740*/  LDL.LU R27, [R1+0x3bc] ;  /* 0x0003bc00011b7983 */ /* 0x000ee20000300800 */
[C---:B--2---:R-:W-:Y:S01]  /*2c750*/  HMMA.16816.F32.BF16 R8, R20.reuse, R12, R8 ;  /* 0x0000000c1408723c */ /* 0x044fe20000041808 */
[----:B---3--:R-:W-:Y:S01]  /*2c760*/  STL.64 [R1+0x2968], R26 ;  /* 0x0029681a01007387 */ /* 0x008fe20000100a00 */
        /* <DEDUP_REMOVED lines=8> */
[----:B0-----:R-:W3:Y:S01]  /*2c7f0*/  LDL.LU.64 R10, [R1+0x2990] ;  /* 0x00299000010a7983 */ /* 0x001ee20000300a00 */
[----:B------:R-:W4:Y:S02]  /*2c800*/  LDL.LU.64 R8, [R1+0x2988] ;  /* 0x0029880001087983 */ /* 0x000f240000300a00 */
[----:B------:R-:W-:Y:S01]  /*2c810*/  STL.64 [R1+0x2868], R12 ;  /* 0x0028680c01007387 */ /* 0x000fe20000100a00 */
[----:B----4-:R-:W-:Y:S01]  /*2c820*/  HMMA.16816.F32.BF16 R20, R20, R8, R16 ;  /* 0x000000081414723c */ /* 0x010fe20000041810 */
[----:B------:R-:W4:Y:S01]  /*2c830*/  LDL.LU.64 R18, [R1+0x2980] ;  /* 0x0029800001127983 */ /* 0x000f220000300a00 */
[----:B------:R-:W2:Y:S11]  /*2c840*/  LDL.LU.64 R16, [R1+0x2978] ;  /* 0x0029780001107983 */ /* 0x000eb60000300a00 */
[----:B------:R-:W-:Y:S10]  /*2c850*/  @!UPT UIADD3 URZ, URZ, URZ, URZ ;  /* 0x0000003f3f3ff290 */ /* 0x000ff4000fffe03f */
[----:B------:R4:W-:Y:S01]  /*2c860*/  STL.64 [R1+0x450], R20 ;  /* 0x0004501401007387 */ /* 0x0009e20000100a00 */
[----:B------:R-:W-:Y:S02]  /*2c870*/  STL.64 [R1+0x458], R22 ;  /* 0x0004581601007387 */ /* 0x000fe40000100a00 */
[----:B----4-:R-:W-:Y:S02]  /*2c880*/  IMAD.MOV.U32 R20, RZ, RZ, R18 ;  /* 0x000000ffff147224 */ /* 0x010fe400078e0012 */
[----:B------:R-:W-:Y:S01]  /*2c890*/  IMAD.MOV.U32 R21, RZ, RZ, R19 ;  /* 0x000000ffff157224 */ /* 0x000fe200078e0013 */
[----:B------:R-:W2:Y:S01]  /*2c8a0*/  LDL.LU R18, [R1+0x2974] ;  /* 0x0029740001127983 */ /* 0x000ea20000300800 */
[----:B------:R-:W2:Y:S02]  /*2c8b0*/  LDL.LU R19, [R1+0x2970] ;  /* 0x0029700001137983 */ /* 0x000ea40000300800 */
[----:B---3--:R-:W-:Y:S02]  /*2c8c0*/  STL.64 [R1+0x2880], R10 ;  /* 0x0028800a01007387 */ /* 0x008fe40000100a00 */
[----:B------:R0:W-:Y:S02]  /*2c8d0*/  STL.64 [R1+0x2878], R8 ;  /* 0x0028780801007387 */ /* 0x0001e40000100a00 */
[----:B0-----:R-:W3:Y:S01]  /*2c8e0*/  LDL.LU R8, [R1+0x3a0] ;  /* 0x0003a00001087983 */ /* 0x001ee20000300800 */
[----:B------:R-:W3:Y:S02]  /*2c8f0*/  LDL.LU R9, [R1+0x3a4] ;  /* 0x0003a40001097983 */ /* 0x000ee40000300800 */
[----:B------:R-:W3:Y:S02]  /*2c900*/  LDL.LU R10, [R1+0x3a8] ;  /* 0x0003a800010a7983 */ /* 0x000ee40000300800 */
[----:B------:R-:W3:Y:S01]  /*2c910*/  LDL.LU R11, [R1+0x3ac] ;  /* 0x0003ac00010b7983 */ /* 0x000ee20000300800 */
        /* <DEDUP_REMOVED lines=8> */
[----:B------:R-:W2:Y:S11]  /*2c9a0*/  LDL.LU.64 R26, [R1+0x2950] ;  /* 0x00295000011a7983 */ /* 0x000eb60000300a00 */
[----:B------:R-:W-:Y:S10]  /*2c9b0*/  @!UPT UIADD3 URZ, URZ, URZ, URZ ;  /* 0x0000003f3f3ff290 */ /* 0x000ff4000fffe03f */
[----:B------:R-:W-:Y:S01]  /*2c9c0*/  STL.64 [R1+0x430], R4 ;  /* 0x0004300401007387 */ /* 0x000fe20000100a00 */
[----:B------:R0:W-:Y:S03]  /*2c9d0*/  STL.64 [R1+0x438], R6 ;  /* 0x0004380601007387 */ /* 0x0001e60000100a00 */
[----:B0-----:R-:W4:Y:S01]  /*2c9e0*/  LDL.LU.64 R6, [R1+0x2948] ;  /* 0x0029480001067983 */ /* 0x001f220000300a00 */
[----:B------:R-:W2:Y:S01]  /*2c9f0*/  LDL.LU.64 R4, [R1+0x2940] ;  /* 0x0029400001047983 */ /* 0x000ea20000300a00 */
[----:B---3--:R-:W-:Y:S11]  /*2ca00*/  HMMA.16816.F32.BF16 R8, R16, R20, R8 ;  /* 0x000000141008723c */ /* 0x008ff60000041808 */
[----:B------:R-:W-:Y:S11]  /*2ca10*/  @!UPT UIADD3 URZ, URZ, URZ, URZ ;  /* 0x0000003f3f3ff290 */ /* 0x000ff6000fffe03f */
[----:B------:R-:W-:Y:S01]  /*2ca20*/  @!UPT UIADD3 URZ, URZ, URZ, URZ ;  /* 0x0000003f3f3ff290 */ /* 0x000fe2000fffe03f */
[----:B------:R0:W-:Y:S01]  /*2ca30*/  STL.64 [R1+0x420], R8 ;  /* 0x0004200801007387 */ /* 0x0001e20000100a00 */
[----:B------:R1:W-:Y:S02]  /*2ca40*/  STL.64 [R1+0x428], R10 ;  /* 0x0004280a01007387 */ /* 0x0003e40000100a00 */
[----:B--2---:R-:W-:Y:S02]  /*2ca50*/  IMAD.MOV.U32 R24, RZ, RZ, R5 ;  /* 0x000000ffff187224 */ /* 0x004fe400078e0005 */
[----:B------:R-:W-:-:S05]  /*2ca60*/  IMAD.MOV.U32 R25, RZ, RZ, R4 ;  /* 0x000000ffff197224 */ /* 0x000fca00078e0004 */
[----:B------:R2:W-:Y:S01]  /*2ca70*/  STL.64 [R1+0x2888], R24 ;  /* 0x0028881801007387 */ /* 0x0005e20000100a00 */
[----:B0-----:R-:W3:Y:S02]  /*2ca80*/  LDL.LU R8, [R1+0x360] ;  /* 0x0003600001087983 */ /* 0x001ee40000300800 */
[----:B------:R-:W3:Y:S02]  /*2ca90*/  LDL.LU R9, [R1+0x364] ;  /* 0x0003640001097983 */ /* 0x000ee40000300800 */
[----:B-1----:R-:W3:Y:S01]  /*2caa0*/  LDL.LU R10, [R1+0x368] ;  /* 0x00036800010a7983 */ /* 0x002ee20000300800 */
[----:B------:R-:W3:Y:S01]  /*2cab0*/  LDL.LU R11, [R1+0x36c] ;  /* 0x00036c00010b7983 */ /* 0x000ee20000300800 */
[----:B------:R-:W-:Y:S02]  /*2cac0*/  IMAD.MOV.U32 R4, RZ, RZ, R14 ;  /* 0x000000ffff047224 */ /* 0x000fe400078e000e */
[----:B------:R-:W-:Y:S02]  /*2cad0*/  IMAD.MOV.U32 R5, RZ, RZ, R15 ;  /* 0x000000ffff057224 */ /* 0x000fe400078e000f */
[----:B------:R-:W4:Y:S01]  /*2cae0*/  LDL.LU R14, [R1+0x293c] ;  /* 0x00293c00010e7983 */ /* 0x000f220000300800 */
[----:B------:R-:W4:Y:S02]  /*2caf0*/  LDL.LU R15, [R1+0x2938] ;  /* 0x00293800010f7983 */ /* 0x000f240000300800 */
[----:B------:R0:W-:Y:S02]  /*2cb00*/  STL.64 [R1+0x28c8], R4 ;  /* 0x0028c80401007387 */ /* 0x0001e40000100a00 */
[----:B--2---:R-:W-:-:S02]  /*2cb10*/  IMAD.MOV.U32 R24, RZ, RZ, R0 ;  /* 0x000000ffff187224 */ /* 0x004fc400078e0000 */
[----:B------:R-:W-:Y:S02]  /*2cb20*/  IMAD.MOV.U32 R25, RZ, RZ, R2 ;  /* 0x000000ffff197224 */ /* 0x000fe400078e0002 */
[----:B0-----:R-:W-:Y:S02]  /*2cb30*/  IMAD.MOV.U32 R4, RZ, RZ, R27 ;  /* 0x000000ffff047224 */ /* 0x001fe400078e001b */
[----:B------:R-:W-:Y:S01]  /*2cb40*/  IMAD.MOV.U32 R5, RZ, RZ, R26 ;  /* 0x000000ffff057224 */ /* 0x000fe200078e001a */
[----:B---3--:R-:W-:Y:S01]  /*2cb50*/  STL.64 [R1+0x2898], R10 ;  /* 0x0028980a01007387 */ /* 0x008fe20000100a00 */
[----:B------:R-:W-:Y:S02]  /*2cb60*/  STL.64 [R1+0x2890], R8 ;  /* 0x0028900801007387 */ /* 0x000fe40000100a00 */
[----:B------:R-:W2:Y:S02]  /*2cb70*/  LDL.LU R0, [R1+0x2934] ;  /* 0x0029340001007983 */ /* 0x000ea40000300800 */
[----:B------:R-:W3:Y:S01]  /*2cb80*/  LDL.LU R2, [R1+0x2930] ;  /* 0x0029300001027983 */ /* 0x000ee20000300800 */
[----:B------:R-:W-:Y:S01]  /*2cb90*/  STL.64 [R1+0x28e0], R4 ;  /* 0x0028e00401007387 */ /* 0x000fe20000100a00 */
[----:B------:R0:W-:Y:S03]  /*2cba0*/  STL.64 [R1+0x28a0], R24 ;  /* 0x0028a01801007387 */ /* 0x0001e60000100a00 */
[----:B0-----:R-:W2:Y:S01]  /*2cbb0*/  LDL.64 R24, [R1+0x20] ;  /* 0x0000200001187983 */ /* 0x001ea20000100a00 */
[----:B------:R-:W-:-:S02]  /*2cbc0*/  IMAD.MOV.U32 R20, RZ, RZ, R29 ;  /* 0x000000ffff147224 */ /* 0x000fc400078e001d */
[----:B------:R-:W-:Y:S02]  /*2cbd0*/  IMAD.MOV.U32 R21, RZ, RZ, R28 ;  /* 0x000000ffff157224 */ /* 0x000fe400078e001c */
[----:B----4-:R-:W-:Y:S02]  /*2cbe0*/  IMAD.MOV.U32 R4, RZ, RZ, R7 ;  /* 0x000000ffff047224 */ /* 0x010fe400078e0007 */
[----:B------:R-:W-:Y:S01]  /*2cbf0*/  IMAD.MOV.U32 R5, RZ, RZ, R6 ;  /* 0x000000ffff057224 */ /* 0x000fe200078e0006 */
[----:B--2---:R0:W-:Y:S04]  /*2cc00*/  STL.64 [R1+0x28c0], R24 ;  /* 0x0028c01801007387 */ /* 0x0041e80000100a00 */
[----:B0-----:R-:W2:Y:S01]  /*2cc10*/  LDL.LU R24, [R1+0x6f0] ;  /* 0x0006f00001187983 */ /* 0x001ea20000300800 */
[----:B------:R-:W2:Y:S02]  /*2cc20*/  LDL.LU R25, [R1+0x6f4] ;  /* 0x0006f40001197983 */ /* 0x000ea40000300800 */
[----:B------:R-:W4:Y:S02]  /*2cc30*/  LDL.LU R26, [R1+0x6f8] ;  /* 0x0006f800011a7983 */ /* 0x000f240000300800 */
[----:B------:R-:W4:Y:S01]  /*2cc40*/  LDL.LU R27, [R1+0x6fc] ;  /* 0x0006fc00011b7983 */ /* 0x000f220000300800 */
[----:B------:R0:W-:Y:S02]  /*2cc50*/  STL.64 [R1+0x2900], R20 ;  /* 0x0029001401007387 */ /* 0x0001e40000100a00 */
[----:B0-----:R-:W-:-:S02]  /*2cc60*/  IMAD.MOV.U32 R20, RZ, RZ, R15 ;  /* 0x000000ffff147224 */ /* 0x001fc400078e000f */
[----:B------:R-:W-:-:S05]  /*2cc70*/  IMAD.MOV.U32 R21, RZ, RZ, R14 ;  /* 0x000000ffff157224 */ /* 0x000fca00078e000e */
[----:B------:R-:W-:Y:S01]  /*2cc80*/  STL.64 [R1+0x2918], R20 ;  /* 0x0029181401007387 */ /* 0x000fe20000100a00 */
        /* <DEDUP_REMOVED lines=17> */
[----:B----4-:R-:W-:Y:S01]  /*2cda0*/  STL.64 [R1+0x28d8], R26 ;  /* 0x0028d81a01007387 */ /* 0x010fe20000100a00 */
[----:B------:R0:W-:Y:S03]  /*2cdb0*/  STL.64 [R1+0x28d0], R24 ;  /* 0x0028d01801007387 */ /* 0x0001e60000100a00 */
[----:B0-----:R-:W4:Y:S01]  /*2cdc0*/  LDL.LU R24, [R1+0x700] ;  /* 0x0007000001187983 */ /* 0x001f220000300800 */
[----:B------:R-:W4:Y:S02]  /*2cdd0*/  LDL.LU R25, [R1+0x704] ;  /* 0x0007040001197983 */ /* 0x000f240000300800 */
[----:B------:R-:W2:Y:S02]  /*2cde0*/  LDL.LU R26, [R1+0x708] ;  /* 0x00070800011a7983 */ /* 0x000ea40000300800 */
[----:B------:R-:W2:Y:S02]  /*2cdf0*/  LDL.LU R27, [R1+0x70c] ;  /* 0x00070c00011b7983 */ /* 0x000ea40000300800 */
[----:B---3--:R-:W-:-:S02]  /*2ce00*/  IMAD.MOV.U32 R20, RZ, RZ, R2 ;  /* 0x000000ffff147224 */ /* 0x008fc400078e0002 */
[----:B------:R-:W-:Y:S01]  /*2ce10*/  IMAD.MOV.U32 R21, RZ, RZ, R0 ;  /* 0x000000ffff157224 */ /* 0x000fe200078e0000 */
[----:B--2---:R-:W-:Y:S01]  /*2ce20*/  STL.64 [R1+0x28f0], R26 ;  /* 0x0028f01a01007387 */ /* 0x004fe20000100a00 */
[----:B----4-:R0:W-:Y:S03]  /*2ce30*/  STL.64 [R1+0x28e8], R24 ;  /* 0x0028e81801007387 */ /* 0x0101e60000100a00 */
        /* <DEDUP_REMOVED lines=8> */
[C---:B------:R-:W-:Y:S01]  /*2cec0*/  HMMA.16816.F32.BF16 R20, R16.reuse, R20, R4 ;  /* 0x000000141014723c */ /* 0x040fe20000041804 */
[----:B----4-:R-:W-:Y:S01]  /*2ced0*/  STL.64 [R1+0x28b0], R10 ;  /* 0x0028b00a01007387 */ /* 0x010fe20000100a00 */
[----:B---3--:R0:W-:Y:S03]  /*2cee0*/  STL.64 [R1+0x28a8], R8 ;  /* 0x0028a80801007387 */ /* 0x0081e60000100a00 */
        /* <DEDUP_REMOVED lines=8> */
[----:B------:R-:W2:Y:S01]  /*2cf70*/  LDL.LU.64 R6, [R1+0x2928] ;  /* 0x0029280001067983 */ /* 0x000ea20000300a00 */
[----:B------:R-:W2:Y:S05]  /*2cf80*/  LDL.LU.64 R4, [R1+0x2920] ;  /* 0x0029200001047983 */ /* 0x000eaa0000300a00 */
[----:B------:R0:W-:Y:S02]  /*2cf90*/  STL.64 [R1+0x410], R20 ;  /* 0x0004101401007387 */ /* 0x0001e40000100a00 */
[----:B------:R2:W-:Y:S01]  /*2cfa0*/  STL.64 [R1+0x418], R22 ;  /* 0x0004181601007387 */ /* 0x0005e20000100a00 */
        /* <DEDUP_REMOVED lines=9> */
[----:B------:R-:W2:Y:S11]  /*2d040*/  LDL.LU.64 R4, [R1+0x28f8] ;  /* 0x0028f80001047983 */ /* 0x000eb60000300a00 */
[----:B------:R-:W-:Y:S10]  /*2d050*/  @!UPT UIADD3 URZ, URZ, URZ, URZ ;  /* 0x0000003f3f3ff290 */ /* 0x000ff4000fffe03f */
[----:B------:R-:W-:Y:S01]  /*2d060*/  STL.64 [R1+0x3f0], R20 ;  /* 0x0003f01401007387 */ /* 0x000fe20000100a00 */
[----:B------:R-:W-:Y:S02]  /*2d070*/  STL.64 [R1+0x3f8], R22 ;  /* 0x0003f81601007387 */ /* 0x000fe40000100a00 */
[----:B------:R-:W0:Y:S02]  /*2d080*/  LDSM.16.MT88.4 R20, [R3+0x8280] ;  /* 0x008280000314783b */ /* 0x000e240000004200 */
[----:B0-----:R-:W-:Y:S02]  /*2d090*/  STL.64 [R1+0x2758], R22 ;  /* 0x0027581601007387 */ /* 0x001fe40000100a00 */
        /* <DEDUP_REMOVED lines=22> */
[----:B------:R0:W-:Y:S01]  /*2d200*/  STL.64 [R1+0x3c0], R4 ;  /* 0x0003c00401007387 */ /* 0x0001e20000100a00 */
[----:B------:R1:W-:Y:S03]  /*2d210*/  STL.64 [R1+0x3c8], R6 ;  /* 0x0003c80601007387 */ /* 0x0003e60000100a00 */
[----:B0-----:R-:W3:Y:S02]  /*2d220*/  LDL.LU.64 R4, [R1+0x28b8] ;  /* 0x0028b80001047983 */ /* 0x001ee40000300a00 */
[C---:B---3--:R-:W-:Y:S02]  /*2d230*/  HMMA.16816.F32.BF16 R20, R16.reuse, R4, R20 ;  /* 0x000000041014723c */ /* 0x048fe40000041814 */
[----:B------:R-:W3:Y:S11]  /*2d240*/  LDL.LU R4, [R1+0x330] ;  /* 0x0003300001047983 */ /* 0x000ef60000300800 */
[----:B------:R-:W-:Y:S10]  /*2d250*/  @!UPT UIADD3 URZ, URZ, URZ, URZ ;  /* 0x0000003f3f3ff290 */ /* 0x000ff4000fffe03f */
[----:B------:R0:W-:Y:S01]  /*2d260*/  STL.64 [R1+0x3b0], R20 ;  /* 0x0003b01401007387 */ /* 0x0001e20000100a00 */
[----:B------:R2:W-:Y:S02]  /*2d270*/  STL.64 [R1+0x3b8], R22 ;  /* 0x0003b81601007387 */ /* 0x0005e40000100a00 */
[----:B------:R-:W3:Y:S02]  /*2d280*/  LDL.LU R5, [R1+0x334] ;  /* 0x0003340001057983 */ /* 0x000ee40000300800 */
[----:B-1----:R-:W3:Y:S01]  /*2d290*/  LDL.LU R6, [R1+0x338] ;  /* 0x0003380001067983 */ /* 0x002ee20000300800 */
[----:B------:R-:W3:Y:S04]  /*2d2a0*/  LDL.LU R7, [R1+0x33c] ;  /* 0x00033c0001077983 */ /* 0x000ee80000300800 */
[----:B0-----:R-:W3:Y:S01]  /*2d2b0*/  LDL.LU R20, [R1+0x2f0] ;  /* 0x0002f00001147983 */ /* 0x001ee20000300800 */
[----:B------:R-:W3:Y:S02]  /*2d2c0*/  LDL.LU R21, [R1+0x2f4] ;  /* 0x0002f40001157983 */ /* 0x000ee40000300800 */
[----:B--2---:R-:W2:Y:S02]  /*2d2d0*/  LDL.LU R22, [R1+0x2f8] ;  /* 0x0002f80001167983 */ /* 0x004ea40000300800 */
[----:B------:R-:W2:Y:S02]  /*2d2e0*/  LDL.LU R23, [R1+0x2fc] ;  /* 0x0002fc0001177983 */ /* 0x000ea40000300800 */
[----:B--2---:R-:W-:Y:S01]  /*2d2f0*/  STL.64 [R1+0x2838], R22 ;  /* 0x0028381601007387 */ /* 0x004fe20000100a00 */
[----:B---3--:R0:W-:Y:S03]  /*2d300*/  STL.64 [R1+0x2830], R20 ;  /* 0x0028301401007387 */ /* 0x0081e60000100a00 */
[----:B0-----:R-:W2:Y:S01]  /*2d310*/  LDL.64 R20, [R1+0xa0] ;  /* 0x0000a00001147983 */ /* 0x001ea20000100a00 */
[----:B------:R-:W-:Y:S03]  /*2d320*/  HMMA.16816.F32.BF16 R8, R16, R24, R8 ;  /* 0x000000181008723c */ /* 0x000fe60000041808 */
[----:B--2---:R0:W-:Y:S04]  /*2d330*/  STL.64 [R1+0x2848], R20 ;  /* 0x0028481401007387 */ /* 0x0041e80000100a00 */
[----:B0-----:R-:W2:Y:S01]  /*2d340*/  LDL.64 R20, [R1+0xb0] ;  /* 0x0000b00001147983 */ /* 0x001ea20000100a00 */
[----:B------:R-:W-:-:S02]  /*2d350*/  IMAD.MOV.U32 R29, RZ, RZ, R24 ;  /* 0x000000ffff1d7224 */ /* 0x000fc400078e0018 */
[----:B------:R-:W-:Y:S01]  /*2d360*/  IMAD.MOV.U32 R28, RZ, RZ, R25 ;  /* 0x000000ffff1c7224 */ /* 0x000fe200078e0019 */
[----:B--2---:R0:W-:Y:S04]  /*2d370*/  STL.64 [R1+0x2850], R20 ;  /* 0x0028501401007387 */ /* 0x0041e80000100a00 */
[----:B0-----:R-:W2:Y:S08]  /*2d380*/  LDL.64 R20, [R1+0xc0] ;  /* 0x0000c00001147983 */ /* 0x001eb00000100a00 */
[----:B------:R-:W-:Y:S02]  /*2d390*/  STL.64 [R1+0x3a0], R8 ;  /* 0x0003a00801007387 */ /* 0x000fe40000100a00 */
[----:B------:R0:W-:Y:S02]  /*2d3a0*/  STL.64 [R1+0x3a8], R10 ;  /* 0x0003a80a01007387 */ /* 0x0001e40000100a00 */
[----:B0-----:R-:W3:Y:S01]  /*2d3b0*/  LDL.LU.64 R10, [R1+0x28b0] ;  /* 0x0028b000010a7983 */ /* 0x001ee20000300a00 */
[----:B------:R-:W3:Y:S02]  /*2d3c0*/  LDL.LU.64 R8, [R1+0x28a8] ;  /* 0x0028a80001087983 */ /* 0x000ee40000300a00 */
[----:B------:R-:W3:Y:S02]  /*2d3d0*/  LDL.LU.64 R24, [R1+0x28a0] ;  /* 0x0028a00001187983 */ /* 0x000ee40000300a00 */
[C---:B---3--:R-:W-:Y:S01]  /*2d3e0*/  HMMA.16816.F32.BF16 R24, R16.reuse, R24, R8 ;  /* 0x000000181018723c */ /* 0x048fe20000041808 */
[----:B------:R-:W3:Y:S01]  /*2d3f0*/  LDL.LU.64 R10, [R1+0x2898] ;  /* 0x00289800010a7983 */ /* 0x000ee20000300a00 */
[----:B------:R-:W3:Y:S11]  /*2d400*/  LDL.LU.64 R8, [R1+0x2890] ;  /* 0x0028900001087983 */ /* 0x000ef60000300a00 */
[----:B------:R-:W-:Y:S10]  /*2d410*/  @!UPT UIADD3 URZ, URZ, URZ, URZ ;  /* 0x0000003f3f3ff290 */ /* 0x000ff4000fffe03f */
[----:B------:R0:W-:Y:S01]  /*2d420*/  STL.64 [R1+0x390], R24 ;  /* 0x0003901801007387 */ /* 0x0001e20000100a00 */
[----:B------:R3:W-:Y:S03]  /*2d430*/  STL.64 [R1+0x398], R26 ;  /* 0x0003981a01007387 */ /* 0x0007e60000100a00 */
[----:B0-----:R-:W3:Y:S02]  /*2d440*/  LDL.LU.64 R24, [R1+0x2888] ;  /* 0x0028880001187983 */ /* 0x001ee40000300a00 */
[C---:B---3--:R-:W-:Y:S02]  /*2d450*/  HMMA.16816.F32.BF16 R24, R16.reuse, R24, R8 ;  /* 0x000000181018723c */ /* 0x048fe40000041808 */
[----:B------:R-:W3:Y:S01]  /*2d460*/  LDL.LU.64 R10, [R1+0x2880] ;  /* 0x00288000010a7983 */ /* 0x000ee20000300a00 */
[----:B------:R-:W2:Y:S11]  /*2d470*/  LDL.LU.64 R8, [R1+0x2878] ;  /* 0x0028780001087983 */ /* 0x000eb60000300a00 */
[----:B------:R-:W-:Y:S09]  /*2d480*/  @!UPT UIADD3 URZ, URZ, URZ, URZ ;  /* 0x0000003f3f3ff290 */ /* 0x000ff2000fffe03f */
[----:B------:R0:W-:Y:S01]  /*2d490*/  STL.64 [R1+0x380], R24 ;  /* 0x0003801801007387 */ /* 0x0001e20000100a00 */
[----:B------:R-:W-:Y:S03]  /*2d4a0*/  STL.64 [R1+0x388], R26 ;  /* 0x0003881a01007387 */ /* 0x000fe60000100a00 */
[----:B0-----:R-:W4:Y:S02]  /*2d4b0*/  LDL.LU.64 R24, [R1+0x2870] ;  /* 0x0028700001187983 */ /* 0x001f240000300a00 */
[C---:B----4-:R-:W-:Y:S11]  /*2d4c0*/  HMMA.16816.F32.BF16 R12, R16.reuse, R24, R12 ;  /* 0x00000018100c723c */ /* 0x050ff6000004180c */
[----:B------:R-:W-:Y:S11]  /*2d4d0*/  @!UPT UIADD3 URZ, URZ, URZ, URZ ;  /* 0x0000003f3f3ff290 */ /* 0x000ff6000fffe03f */
[----:B------:R-:W-:Y:S01]  /*2d4e0*/  @!UPT UIADD3 URZ, URZ, URZ, URZ ;  /* 0x0000003f3f3ff290 */ /* 0x000fe2000fffe03f */
[----:B------:R0:W-:Y:S01]  /*2d4f0*/  STL.64 [R1+0x370], R12 ;  /* 0x0003700c01007387 */ /* 0x0001e20000100a00 */
[----:B------:R-:W-:Y:S03]  /*2d500*/  STL.64 [R1+0x378], R14 ;  /* 0x0003780e01007387 */ /* 0x000fe60000100a00 */
[----:B0-----:R-:W4:Y:S01]  /*2d510*/  LDL.LU.64 R12, [R1+0x2868] ;  /* 0x00286800010c7983 */ /* 0x001f220000300a00 */
[----:B------:R0:W-:Y:S03]  /*2d520*/  STL.64 [R1+0x27e0], R24 ;  /* 0x0027e01801007387 */ /* 0x0001e60000100a00 */
[----:B0-----:R-:W4:Y:S01]  /*2d530*/  LDL.LU R24, [R1+0x340] ;  /* 0x0003400001187983 */ /* 0x001f220000300800 */
[----:B------:R-:W4:Y:S02]  /*2d540*/  LDL.LU R25, [R1+0x344] ;  /* 0x0003440001197983 */ /* 0x000f240000300800 */
[----:B------:R-:W4:Y:S02]  /*2d550*/  LDL.LU R26, [R1+0x348] ;  /* 0x00034800011a7983 */ /* 0x000f240000300800 */
[----:B------:R-:W4:Y:S02]  /*2d560*/  LDL.LU R27, [R1+0x34c] ;  /* 0x00034c00011b7983 */ /* 0x000f240000300800 */
[C---:B----4-:R-:W-:Y:S11]  /*2d570*/  HMMA.16816.F32.BF16 R24, R16.reuse, R12, R24 ;  /* 0x0000000c1018723c */ /* 0x050ff60000041818 */
[----:B------:R-:W-:Y:S11]  /*2d580*/  @!UPT UIADD3 URZ, URZ, URZ, URZ ;  /* 0x0000003f3f3ff290 */ /* 0x000ff6000fffe03f */
[----:B------:R-:W-:Y:S01]  /*2d590*/  @!UPT UIADD3 URZ, URZ, URZ, URZ ;  /* 0x0000003f3f3ff290 */ /* 0x000fe2000fffe03f */
[----:B------:R0:W-:Y:S01]  /*2d5a0*/  STL.64 [R1+0x710], R24 ;  /* 0x0007101801007387 */ /* 0x0001e20000100a00 */
[----:B------:R-:W-:Y:S03]  /*2d5b0*/  STL.64 [R1+0x718], R26 ;  /* 0x0007181a01007387 */ /* 0x000fe60000100a00 */
[----:B0-----:R-:W4:Y:S01]  /*2d5c0*/  LDL.64 R24, [R1+0x80] ;  /* 0x0000800001187983 */ /* 0x001f220000100a00 */
[----:B--2---:R-:W-:Y:S03]  /*2d5d0*/  HMMA.16816.F32.BF16 R16, R16, R8, R4 ;  /* 0x000000081010723c */ /* 0x004fe60000041804 */
[----:B----4-:R0:W-:Y:S04]  /*2d5e0*/  STL.64 [R1+0x2840], R24 ;  /* 0x0028401801007387 */ /* 0x0101e80000100a00 */
[----:B0-----:R-:W2:Y:S01]  /*2d5f0*/  LDL.LU R24, [R1+0x300] ;  /* 0x0003000001187983 */ /* 0x001ea20000300800 */
[----:B------:R-:W2:Y:S02]  /*2d600*/  LDL.LU R25, [R1+0x304] ;  /* 0x0003040001197983 */ /* 0x000ea40000300800 */
[----:B------:R-:W2:Y:S02]  /*2d610*/  LDL.LU R26, [R1+0x308] ;  /* 0x00030800011a7983 */ /* 0x000ea40000300800 */
[----:B------:R-:W2:Y:S01]  /*2d620*/  LDL.LU R27, [R1+0x30c] ;  /* 0x00030c00011b7983 */ /* 0x000ea20000300800 */
[----:B------:R0:W-:Y:S01]  /*2d630*/  STL [R1+0x2774], R12 ;  /* 0x0027740c01007387 */ /* 0x0001e20000100800 */
[----:B------:R1:W-:Y:S03]  /*2d640*/  STL [R1+0x2770], R13 ;  /* 0x0027700d01007387 */ /* 0x0003e60000100800 */
[----:B0-----:R-:W4:Y:S01]  /*2d650*/  LDL.LU R12, [R1+0x320] ;  /* 0x00032000010c7983 */ /* 0x001f220000300800 */
[----:B-1----:R-:W4:Y:S02]  /*2d660*/  LDL.LU R13, [R1+0x324] ;  /* 0x00032400010d7983 */ /* 0x002f240000300800 */
[----:B------:R-:W4:Y:S02]  /*2d670*/  LDL.LU R14, [R1+0x328] ;  /* 0x00032800010e7983 */ /* 0x000f240000300800 */
[----:B------:R-:W4:Y:S01]  /*2d680*/  LDL.LU R15, [R1+0x32c] ;  /* 0x00032c00010f7983 */ /* 0x000f220000300800 */
[----:B------:R-:W4:Y:S01]  /*2d690*/  LDL.LU.64 R6, [R1+0x2860] ;  /* 0x0028600001067983 */ /* 0x000f220000300a00 */
[----:B------:R-:W4:Y:S02]  /*2d6a0*/  LDL.LU.64 R4, [R1+0x2858] ;  /* 0x0028580001047983 */ /* 0x000f240000300a00 */
[----:B------:R0:W-:Y:S02]  /*2d6b0*/  STL.64 [R1+0x360], R16 ;  /* 0x0003601001007387 */ /* 0x0001e40000100a00 */
[----:B------:R1:W-:Y:S01]  /*2d6c0*/  STL.64 [R1+0x368], R18 ;  /* 0x0003681201007387 */ /* 0x0003e20000100a00 */
[----:B0-----:R-:W2:Y:S01]  /*2d6d0*/  LDL.LU R16, [R1+0x2e0] ;  /* 0x0002e00001107983 */ /* 0x001ea20000300800 */
[----:B------:R-:W2:Y:S02]  /*2d6e0*/  LDL.LU R17, [R1+0x2e4] ;  /* 0x0002e40001117983 */ /* 0x000ea40000300800 */
[----:B-1----:R-:W2:Y:S02]  /*2d6f0*/  LDL.LU R18, [R1+0x2e8] ;  /* 0x0002e80001127983 */ /* 0x002ea40000300800 */
[----:B------:R-:W2:Y:S01]  /*2d700*/  LDL.LU R19, [R1+0x2ec] ;  /* 0x0002ec0001137983 */ /* 0x000ea20000300800 */
[----:B---3--:R-:W-:Y:S01]  /*2d710*/  STL.64 [R1+0x2768], R10 ;  /* 0x0027680a01007387 */ /* 0x008fe20000100a00 */
[----:B------:R0:W-:Y:S03]  /*2d720*/  STL.64 [R1+0x2760], R8 ;  /* 0x0027600801007387 */ /* 0x0001e60000100a00 */
[----:B0-----:R-:W3:Y:S01]  /*2d730*/  LDL.LU R8, [R1+0x310] ;  /* 0x0003100001087983 */ /* 0x001ee20000300800 */
[----:B------:R-:W3:Y:S02]  /*2d740*/  LDL.LU R9, [R1+0x314] ;  /* 0x0003140001097983 */ /* 0x000ee40000300800 */
[----:B------:R-:W3:Y:S02]  /*2d750*/  LDL.LU R10, [R1+0x318] ;  /* 0x00031800010a7983 */ /* 0x000ee40000300800 */
[----:B------:R-:W3:Y:S01]  /*2d760*/  LDL.LU R11, [R1+0x31c] ;  /* 0x00031c00010b7983 */ /* 0x000ee20000300800 */
[C---:B----4-:R-:W-:Y:S11]  /*2d770*/  HMMA.16816.F32.BF16 R12, R4.reuse, R20, R12 ;  /* 0x00000014040c723c */ /* 0x050ff6000004180c */
[----:B------:R-:W-:Y:S11]  /*2d780*/  @!UPT UIADD3 URZ, URZ, URZ, URZ ;  /* 0x0000003f3f3ff290 */ /* 0x000ff6000fffe03f */
[----:B------:R-:W-:Y:S01]  /*2d790*/  @!UPT UIADD3 URZ, URZ, URZ, URZ ;  /* 0x0000003f3f3ff290 */ /* 0x000fe2000fffe03f */
[----:B------:R-:W-:Y:S01]  /*2d7a0*/  STL.64 [R1+0x350], R12 ;  /* 0x0003500c01007387 */ /* 0x000fe20000100a00 */
[----:B------:R0:W-:Y:S02]  /*2d7b0*/  STL.64 [R1+0x358], R14 ;  /* 0x0003580e01007387 */ /* 0x0001e40000100a00 */
[----:B0-----:R-:W-:Y:S02]  /*2d7c0*/  IMAD.MOV.U32 R15, RZ, RZ, R20 ;  /* 0x000000ffff0f7224 */ /* 0x001fe400078e0014 */
[----:B------:R-:W-:Y:S02]  /*2d7d0*/  IMAD.MOV.U32 R14, RZ, RZ, R21 ;  /* 0x000000ffff0e7224 */ /* 0x000fe400078e0015 */
[----:B------:R-:W3:Y:S03]  /*2d7e0*/  LDL.LU.64 R20, [R1+0x2850] ;  /* 0x0028500001147983 */ /* 0x000ee60000300a00 */
[----:B------:R-:W-:Y:S02]  /*2d7f0*/  STL [R1+0x277c], R14 ;  /* 0x00277c0e01007387 */ /* 0x000fe40000100800 */
[----:B------:R-:W-:Y:S02]  /*2d800*/  STL [R1+0x2778], R15 ;  /* 0x0027780f01007387 */ /* 0x000fe40000100800 */
[----:B------:R-:W4:Y:S01]  /*2d810*/  LDL.64 R12, [R1+0x90] ;  /* 0x00009000010c7983 */ /* 0x000f220000100a00 */
[C---:B---3--:R-:W-:Y:S11]  /*2d820*/  HMMA.16816.F32.BF16 R8, R4.reuse, R20, R8 ;  /* 0x000000140408723c */ /* 0x048ff60000041808 */
        /* <DEDUP_REMOVED lines=14> */
[----:B------:R-:W4:Y:S02]  /*2d910*/  LDL.LU.64 R22, [R1+0x2838] ;  /* 0x0028380001167983 */ /* 0x000f240000300a00 */
[----:B------:R-:W4:Y:S02]  /*2d920*/  LDL.LU.64 R20, [R1+0x2830] ;  /* 0x0028300001147983 */ /* 0x000f240000300a00 */
[----:B------:R-:W-:Y:S01]  /*2d930*/  STL.64 [R1+0x2788], R10 ;  /* 0x0027880a01007387 */ /* 0x000fe20000100a00 */
[----:B------:R4:W-:Y:S02]  /*2d940*/  STL.64 [R1+0x2780], R8 ;  /* 0x0027800801007387 */ /* 0x0009e40000100a00 */
[----:B----4-:R-:W-:Y:S11]  /*2d950*/  HMMA.16816.F32.BF16 R8, R4, R12, R20 ;  /* 0x0000000c0408723c */ /* 0x010ff60000041814 */
[----:B------:R-:W-:Y:S11]  /*2d960*/  @!UPT UIADD3 URZ, URZ, URZ, URZ ;  /* 0x0000003f3f3ff290 */ /* 0x000ff6000fffe03f */
[----:B------:R-:W-:Y:S01]  /*2d970*/  @!UPT UIADD3 URZ, URZ, URZ, URZ ;  /* 0x0000003f3f3ff290 */ /* 0x000fe2000fffe03f */
[----:B------:R0:W-:Y:S01]  /*2d980*/  STL.64 [R1+0x320], R8 ;  /* 0x0003200801007387 */ /* 0x0001e20000100a00 */
[----:B------:R1:W-:Y:S03]  /*2d990*/  STL.64 [R1+0x328], R10 ;  /* 0x0003280a01007387 */ /* 0x0003e60000100a00 */
[----:B0-----:R-:W3:Y:S01]  /*2d9a0*/  LDL.LU R8, [R1+0x640] ;  /* 0x0006400001087983 */ /* 0x001ee20000300800 */
[----:B------:R-:W3:Y:S02]  /*2d9b0*/  LDL.LU R9, [R1+0x644] ;  /* 0x0006440001097983 */ /* 0x000ee40000300800 */
[----:B-1----:R-:W4:Y:S02]  /*2d9c0*/  LDL.LU R10, [R1+0x648] ;  /* 0x00064800010a7983 */ /* 0x002f240000300800 */
[----:B------:R-:W4:Y:S02]  /*2d9d0*/  LDL.LU R11, [R1+0x64c] ;  /* 0x00064c00010b7983 */ /* 0x000f240000300800 */
[----:B----4-:R-:W-:Y:S01]  /*2d9e0*/  STL.64 [R1+0x2798], R10 ;  /* 0x0027980a01007387 */ /* 0x010fe20000100a00 */
[----:B---3--:R0:W-:Y:S03]  /*2d9f0*/  STL.64 [R1+0x2790], R8 ;  /* 0x0027900801007387 */ /* 0x0081e60000100a00 */
[----:B0-----:R-:W3:Y:S04]  /*2da00*/  LDL.64 R8, [R1] ;  /* 0x0000000001087983 */ /* 0x001ee80000100a00 */
[----:B---3--:R0:W-:Y:S04]  /*2da10*/  STL.64 [R1+0x27b0], R8 ;  /* 0x0027b00801007387 */ /* 0x0081e80000100a00 */
[----:B0-----:R-:W3:Y:S01]  /*2da20*/  LDL.64 R8, [R1+0x10] ;  /* 0x0000100001087983 */ /* 0x001ee20000100a00 */
[----:B--2---:R-:W-:-:S02]  /*2da30*/  IMAD.MOV.U32 R23, RZ, RZ, R24 ;  /* 0x000000ffff177224 */ /* 0x004fc400078e0018 */
[----:B------:R-:W-:Y:S02]  /*2da40*/  IMAD.MOV.U32 R22, RZ, RZ, R25 ;  /* 0x000000ffff167224 */ /* 0x000fe400078e0019 */
[----:B------:R-:W-:Y:S02]  /*2da50*/  IMAD.MOV.U32 R21, RZ, RZ, R12 ;  /* 0x000000ffff157224 */ /* 0x000fe400078e000c */
[----:B------:R-:W-:Y:S01]  /*2da60*/  IMAD.MOV.U32 R20, RZ, RZ, R13 ;  /* 0x000000ffff147224 */ /* 0x000fe200078e000d */
[----:B---3--:R0:W-:Y:S02]  /*2da70*/  STL.64 [R1+0x27c8], R8 ;  /* 0x0027c80801007387 */ /* 0x0081e40000100a00 */
[C---:B0-----:R-:W-:Y:S11]  /*2da80*/  HMMA.16816.F32.BF16 R8, R4.reuse, R24, R16 ;  /* 0x000000180408723c */ /* 0x041ff60000041810 */
[----:B------:R-:W-:Y:S11]  /*2da90*/  @!UPT UIADD3 URZ, URZ, URZ, URZ ;  /* 0x0000003f3f3ff290 */ /* 0x000ff6000fffe03f */
[----:B------:R-:W-:Y:S01]  /*2daa0*/  @!UPT UIADD3 URZ, URZ, URZ, URZ ;  /* 0x0000003f3f3ff290 */ /* 0x000fe2000fffe03f */
[----:B------:R0:W-:Y:S01]  /*2dab0*/  STL.64 [R1+0x310], R8 ;  /* 0x0003100801007387 */ /* 0x0001e20000100a00 */
[----:B------:R1:W-:Y:S03]  /*2dac0*/  STL.64 [R1+0x318], R10 ;  /* 0x0003180a01007387 */ /* 0x0003e60000100a00 */
[----:B0-----:R-:W2:Y:S01]  /*2dad0*/  LDL.LU R8, [R1+0x670] ;  /* 0x0006700001087983 */ /* 0x001ea20000300800 */
[----:B------:R-:W2:Y:S02]  /*2dae0*/  LDL.LU R9, [R1+0x674] ;  /* 0x0006740001097983 */ /* 0x000ea40000300800 */
[----:B-1----:R-:W3:Y:S02]  /*2daf0*/  LDL.LU R10, [R1+0x678] ;  /* 0x00067800010a7983 */ /* 0x002ee40000300800 */
[----:B------:R-:W3:Y:S01]  /*2db00*/  LDL.LU R11, [R1+0x67c] ;  /* 0x00067c00010b7983 */ /* 0x000ee20000300800 */
[----:B------:R-:W4:Y:S01]  /*2db10*/  LDL.LU R24, [R1+0x680] ;  /* 0x0006800001187983 */ /* 0x000f220000300800 */
[----:B------:R-:W4:Y:S02]  /*2db20*/  LDL.LU R25, [R1+0x684] ;  /* 0x0006840001197983 */ /* 0x000f240000300800 */
[----:B------:R-:W2:Y:S02]  /*2db30*/  LDL.LU R26, [R1+0x688] ;  /* 0x00068800011a7983 */ /* 0x000ea40000300800 */
[----:B------:R-:W2:Y:S01]  /*2db40*/  LDL.LU R27, [R1+0x68c] ;  /* 0x00068c00011b7983 */ /* 0x000ea20000300800 */
[----:B------:R-:W2:Y:S01]  /*2db50*/  LDL.LU R12, [R1+0x690] ;  /* 0x00069000010c7983 */ /* 0x000ea20000300800 */
[----:B------:R-:W2:Y:S02]  /*2db60*/  LDL.LU R13, [R1+0x694] ;  /* 0x00069400010d7983 */ /* 0x000ea40000300800 */
[----:B------:R-:W2:Y:S02]  /*2db70*/  LDL.LU R14, [R1+0x698] ;  /* 0x00069800010e7983 */ /* 0x000ea40000300800 */
[----:B------:R-:W2:Y:S01]  /*2db80*/  LDL.LU R15, [R1+0x69c] ;  /* 0x00069c00010f7983 */ /* 0x000ea20000300800 */
[----:B------:R-:W3:Y:S04]  /*2db90*/  LDL.64 R16, [R1+0x70] ;  /* 0x0000700001107983 */ /* 0x000ee80000100a00 */
[----:B--2---:R-:W-:Y:S01]  /*2dba0*/  STL.64 [R1+0x2800], R14 ;  /* 0x0028000e01007387 */ /* 0x004fe20000100a00 */
[----:B------:R0:W-:Y:S03]  /*2dbb0*/  STL.64 [R1+0x27f8], R12 ;  /* 0x0027f80c01007387 */ /* 0x0001e60000100a00 */
[----:B0-----:R-:W2:Y:S04]  /*2dbc0*/  LDL.64 R12, [R1+0x50] ;  /* 0x00005000010c7983 */ /* 0x001ea80000100a00 */
[----:B--2---:R0:W-:Y:S04]  /*2dbd0*/  STL.64 [R1+0x2810], R12 ;  /* 0x0028100c01007387 */ /* 0x0041e80000100a00 */
[----:B0-----:R-:W2:Y:S04]  /*2dbe0*/  LDL.64 R12, [R1+0x60] ;  /* 0x00006000010c7983 */ /* 0x001ea80000100a00 */
[----:B--2---:R0:W-:Y:S04]  /*2dbf0*/  STL.64 [R1+0x2828], R12 ;  /* 0x0028280c01007387 */ /* 0x0041e80000100a00 */
[----:B0-----:R-:W3:Y:S01]  /*2dc00*/  LDL.LU R12, [R1+0x2d0] ;  /* 0x0002d000010c7983 */ /* 0x001ee20000300800 */
[----:B------:R-:W3:Y:S02]  /*2dc10*/  LDL.LU R13, [R1+0x2d4] ;  /* 0x0002d400010d7983 */ /* 0x000ee40000300800 */
[----:B------:R-:W3:Y:S02]  /*2dc20*/  LDL.LU R14, [R1+0x2d8] ;  /* 0x0002d800010e7983 */ /* 0x000ee40000300800 */
[----:B------:R-:W3:Y:S01]  /*2dc30*/  LDL.LU R15, [R1+0x2dc] ;  /* 0x0002dc00010f7983 */ /* 0x000ee20000300800 */
[----:B------:R-:W-:Y:S01]  /*2dc40*/  STL.64 [R1+0x27f0], R26 ;  /* 0x0027f01a01007387 */ /* 0x000fe20000100a00 */
[----:B----4-:R0:W-:Y:S03]  /*2dc50*/  STL.64 [R1+0x27e8], R24 ;  /* 0x0027e81801007387 */ /* 0x0101e60000100a00 */
[----:B0-----:R-:W2:Y:S04]  /*2dc60*/  LDL.64 R24, [R1+0x40] ;  /* 0x0000400001187983 */ /* 0x001ea80000100a00 */
[----:B--2---:R0:W-:Y:S04]  /*2dc70*/  STL.64 [R1+0x2808], R24 ;  /* 0x0028081801007387 */ /* 0x0041e80000100a00 */
[----:B0-----:R-:W2:Y:S01]  /*2dc80*/  LDL.LU R24, [R1+0x6a0] ;  /* 0x0006a00001187983 */ /* 0x001ea20000300800 */
[----:B------:R-:W2:Y:S02]  /*2dc90*/  LDL.LU R25, [R1+0x6a4] ;  /* 0x0006a40001197983 */ /* 0x000ea40000300800 */
[----:B------:R-:W4:Y:S02]  /*2dca0*/  LDL.LU R26, [R1+0x6a8] ;  /* 0x0006a800011a7983 */ /* 0x000f240000300800 */
[----:B------:R-:W4:Y:S01]  /*2dcb0*/  LDL.LU R27, [R1+0x6ac] ;  /* 0x0006ac00011b7983 */ /* 0x000f220000300800 */
[----:B---3--:R-:W-:Y:S01]  /*2dcc0*/  HMMA.16816.F32.BF16 R12, R4, R16, R12 ;  /* 0x00000010040c723c */ /* 0x008fe2000004180c */
[----:B----4-:R-:W-:Y:S01]  /*2dcd0*/  STL.64 [R1+0x2820], R26 ;  /* 0x0028201a01007387 */ /* 0x010fe20000100a00 */
[----:B--2---:R0:W-:Y:S03]  /*2dce0*/  STL.64 [R1+0x2818], R24 ;  /* 0x0028181801007387 */ /* 0x0041e60000100a00 */
[----:B0-----:R-:W2:Y:S01]  /*2dcf0*/  LDL.LU R24, [R1+0x6b0] ;  /* 0x0006b00001187983 */ /* 0x001ea20000300800 */
[----:B------:R-:W2:Y:S02]  /*2dd00*/  LDL.LU R25, [R1+0x6b4] ;  /* 0x0006b40001197983 */ /* 0x000ea40000300800 */
[----:B------:R-:W2:Y:S02]  /*2dd10*/  LDL.LU R26, [R1+0x6b8] ;  /* 0x0006b800011a7983 */ /* 0x000ea40000300800 */
[----:B------:R-:W2:Y:S01]  /*2dd20*/  LDL.LU R27, [R1+0x6bc] ;  /* 0x0006bc00011b7983 */ /* 0x000ea20000300800 */
[----:B------:R-:W-:Y:S01]  /*2dd30*/  STL.64 [R1+0x27d8], R10 ;  /* 0x0027d80a01007387 */ /* 0x000fe20000100a00 */
[----:B------:R0:W-:Y:S03]  /*2dd40*/  STL.64 [R1+0x27d0], R8 ;  /* 0x0027d00801007387 */ /* 0x0001e60000100a00 */
[----:B0-----:R-:W3:Y:S01]  /*2dd50*/  LDL.64 R8, [R1+0x30] ;  /* 0x0000300001087983 */ /* 0x001ee20000100a00 */
[----:B------:R-:W-:Y:S02]  /*2dd60*/  STL.64 [R1+0x27a8], R22 ;  /* 0x0027a81601007387 */ /* 0x000fe40000100a00 */
[----:B------:R0:W-:Y:S02]  /*2dd70*/  STL.64 [R1+0x27a0], R20 ;  /* 0x0027a01401007387 */ /* 0x0001e40000100a00 */
[----:B0-----:R-:W4:Y:S01]  /*2dd80*/  LDL.LU R20, [R1+0x650] ;  /* 0x0006500001147983 */ /* 0x001f220000300800 */
[----:B------:R-:W4:Y:S02]  /*2dd90*/  LDL.LU R21, [R1+0x654] ;  /* 0x0006540001157983 */ /* 0x000f240000300800 */
[----:B------:R-:W2:Y:S02]  /*2dda0*/  LDL.LU R22, [R1+0x658] ;  /* 0x0006580001167983 */ /* 0x000ea40000300800 */
[----:B------:R-:W2:Y:S02]  /*2ddb0*/  LDL.LU R23, [R1+0x65c] ;  /* 0x00065c0001177983 */ /* 0x000ea40000300800 */
[----:B------:R-:W-:-:S02]  /*2ddc0*/  IMAD.MOV.U32 R2, RZ, RZ, R16 ;  /* 0x000000ffff027224 */ /* 0x000fc400078e0010 */
[----:B------:R-:W-:Y:S02]  /*2ddd0*/  IMAD.MOV.U32 R0, RZ, RZ, R17 ;  /* 0x000000ffff007224 */ /* 0x000fe400078e0011 */
[----:B------:R-:W0:Y:S04]  /*2dde0*/  LDSM.16.MT88.4 R16, [R3+0x8300] ;  /* 0x008300000310783b */ /* 0x000e280000004200 */
[----:B--2---:R-:W-:Y:S01]  /*2ddf0*/  STL.64 [R1+0x27c0], R22 ;  /* 0x0027c01601007387 */ /* 0x004fe20000100a00 */
[----:B----4-:R1:W-:Y:S03]  /*2de00*/  STL.64 [R1+0x27b8], R20 ;  /* 0x0027b81401007387 */ /* 0x0103e60000100a00 */
[----:B-1----:R-:W2:Y:S01]  /*2de10*/  LDL.LU R20, [R1+0x660] ;  /* 0x0006600001147983 */ /* 0x002ea20000300800 */
[----:B------:R-:W2:Y:S02]  /*2de20*/  LDL.LU R21, [R1+0x664] ;  /* 0x0006640001157983 */ /* 0x000ea40000300800 */
[----:B------:R-:W2:Y:S02]  /*2de30*/  LDL.LU R22, [R1+0x668] ;  /* 0x0006680001167983 */ /* 0x000ea40000300800 */
[----:B------:R-:W2:Y:S01]  /*2de40*/  LDL.LU R23, [R1+0x66c] ;  /* 0x00066c0001177983 */ /* 0x000ea20000300800 */
[----:B------:R1:W-:Y:S01]  /*2de50*/  STL.64 [R1+0x300], R12 ;  /* 0x0003000c01007387 */ /* 0x0003e20000100a00 */
[----:B------:R-:W-:Y:S03]  /*2de60*/  STL.64 [R1+0x308], R14 ;  /* 0x0003080e01007387 */ /* 0x000fe60000100a00 */
[----:B-1----:R-:W4:Y:S01]  /*2de70*/  LDL.LU.64 R12, [R1+0x2828] ;  /* 0x00282800010c7983 */ /* 0x002f220000300a00 */
[----:B0-----:R0:W-:Y:S02]  /*2de80*/  STL.64 [R1+0x2630], R18 ;  /* 0x0026301201007387 */ /* 0x0011e40000100a00 */
[----:B------:R-:W-:Y:S01]  /*2de90*/  STL.64 [R1+0x2628], R16 ;  /* 0x0026281001007387 */ /* 0x000fe20000100a00 */
[----:B----4-:R-:W-:Y:S01]  /*2dea0*/  HMMA.16816.F32.BF16 R24, R4, R12, R24 ;  /* 0x0000000c0418723c */ /* 0x010fe20000041818 */
[----:B0-----:R-:W-:-:S02]  /*2deb0*/  IMAD.MOV.U32 R19, RZ, RZ, R12 ;  /* 0x000000ffff137224 */ /* 0x001fc400078e000c */
[----:B------:R-:W-:Y:S11]  /*2dec0*/  IMAD.MOV.U32 R18, RZ, RZ, R13 ;  /* 0x000000ffff127224 */ /* 0x000ff600078e000d */
[----:B------:R-:W-:Y:S09]  /*2ded0*/  @!UPT UIADD3 URZ, URZ, URZ, URZ ;  /* 0x0000003f3f3ff290 */ /* 0x000ff2000fffe03f */
[----:B------:R-:W-:Y:S01]  /*2dee0*/  STL.64 [R1+0x2f0], R24 ;  /* 0x0002f01801007387 */ /* 0x000fe20000100a00 */
[----:B------:R0:W-:Y:S03]  /*2def0*/  STL.64 [R1+0x2f8], R26 ;  /* 0x0002f81a01007387 */ /* 0x0001e60000100a00 */
[----:B0-----:R-:W4:Y:S01]  /*2df00*/  LDL.LU.64 R26, [R1+0x2820] ;  /* 0x00282000011a7983 */ /* 0x001f220000300a00 */
[----:B------:R-:W4:Y:S02]  /*2df10*/  LDL.LU.64 R24, [R1+0x2818] ;  /* 0x0028180001187983 */ /* 0x000f240000300a00 */
[----:B------:R-:W4:Y:S02]  /*2df20*/  LDL.LU.64 R12, [R1+0x2810] ;  /* 0x00281000010c7983 */ /* 0x000f240000300a00 */
[----:B------:R-:W-:Y:S02]  /*2df30*/  IMAD.MOV.U32 R16, RZ, RZ, R29 ;  /* 0x000000ffff107224 */ /* 0x000fe400078e001d */
[----:B------:R-:W-:Y:S01]  /*2df40*/  IMAD.MOV.U32 R17, RZ, RZ, R28 ;  /* 0x000000ffff117224 */ /* 0x000fe200078e001c */
[----:B----4-:R-:W-:Y:S01]  /*2df50*/  HMMA.16816.F32.BF16 R24, R4, R12, R24 ;  /* 0x0000000c0418723c */ /* 0x010fe20000041818 */
[----:B------:R-:W-:-:S02]  /*2df60*/  IMAD.MOV.U32 R29, RZ, RZ, R12 ;  /* 0x000000ffff1d7224 */ /* 0x000fc400078e000c */
[----:B------:R-:W-:Y:S11]  /*2df70*/  IMAD.MOV.U32 R28, RZ, RZ, R13 ;  /* 0x000000ffff1c7224 */ /* 0x000ff600078e000d */
[----:B------:R-:W-:Y:S09]  /*2df80*/  @!UPT UIADD3 URZ, URZ, URZ, URZ ;  /* 0x0000003f3f3ff290 */ /* 0x000ff2000fffe03f */
[----:B------:R0:W-:Y:S01]  /*2df90*/  STL.64 [R1+0x700], R24 ;  /* 0x0007001801007387 */ /* 0x0001e20000100a00 */
[----:B------:R1:W-:Y:S03]  /*2dfa0*/  STL.64 [R1+0x708], R26 ;  /* 0x0007081a01007387 */ /* 0x0003e60000100a00 */
[----:B0-----:R-:W4:Y:S01]  /*2dfb0*/  LDL.LU.64 R24, [R1+0x2808] ;  /* 0x0028080001187983 */ /* 0x001f220000300a00 */
[----:B------:R-:W4:Y:S02]  /*2dfc0*/  LDL.LU.64 R14, [R1+0x2800] ;  /* 0x00280000010e7983 */ /* 0x000f240000300a00 */
[----:B------:R-:W4:Y:S02]  /*2dfd0*/  LDL.LU.64 R12, [R1+0x27f8] ;  /* 0x0027f800010c7983 */ /* 0x000f240000300a00 */
[C---:B----4-:R-:W-:Y:S11]  /*2dfe0*/  HMMA.16816.F32.BF16 R12, R4.reuse, R24, R12 ;  /* 0x00000018040c723c */ /* 0x050ff6000004180c */
[----:B------:R-:W-:Y:S11]  /*2dff0*/  @!UPT UIADD3 URZ, URZ, URZ, URZ ;  /* 0x0000003f3f3ff290 */ /* 0x000ff6000fffe03f */
[----:B------:R-:W-:Y:S01]  /*2e000*/  @!UPT UIADD3 URZ, URZ, URZ, URZ ;  /* 0x0000003f3f3ff290 */ /* 0x000fe2000fffe03f */
[----:B------:R0:W-:Y:S01]  /*2e010*/  STL.64 [R1+0x6f0], R12 ;  /* 0x0006f00c01007387 */ /* 0x0001e20000100a00 */
[----:B------:R-:W-:Y:S02]  /*2e020*/  STL.64 [R1+0x6f8], R14 ;  /* 0x0006f80e01007387 */ /* 0x000fe40000100a00 */
[----:B-1----:R-:W3:Y:S02]  /*2e030*/  LDL.LU.64 R26, [R1+0x27f0] ;  /* 0x0027f000011a7983 */ /* 0x002ee40000300a00 */
[----:B0-----:R-:W-:Y:S02]  /*2e040*/  IMAD.MOV.U32 R12, RZ, RZ, R24 ;  /* 0x000000ffff0c7224 */ /* 0x001fe400078e0018 */
[----:B------:R-:W-:Y:S02]  /*2e050*/  IMAD.MOV.U32 R13, RZ, RZ, R25 ;  /* 0x000000ffff0d7224 */ /* 0x000fe400078e0019 */
[----:B------:R-:W3:Y:S02]  /*2e060*/  LDL.LU.64 R24, [R1+0x27e8] ;  /* 0x0027e80001187983 */ /* 0x000ee40000300a00 */
[C---:B---3--:R-:W-:Y:S11]  /*2e070*/  HMMA.16816.F32.BF16 R24, R4.reuse, R8, R24 ;  /* 0x000000080418723c */ /* 0x048ff60000041818 */
[----:B------:R-:W-:Y:S11]  /*2e080*/  @!UPT UIADD3 URZ, URZ, URZ, URZ ;  /* 0x0000003f3f3ff290 */ /* 0x000ff6000fffe03f */
[----:B------:R-:W-:Y:S01]  /*2e090*/  @!UPT UIADD3 URZ, URZ, URZ, URZ ;  /* 0x0000003f3f3ff290 */ /* 0x000fe2000fffe03f */
[----:B------:R0:W-:Y:S01]  /*2e0a0*/  STL.64 [R1+0x6e0], R24 ;  /* 0x0006e01801007387 */ /* 0x0001e20000100a00 */
[----:B------:R1:W-:Y:S03]  /*2e0b0*/  STL.64 [R1+0x6e8], R26 ;  /* 0x0006e81a01007387 */ /* 0x0003e60000100a00 */
[----:B0-----:R-:W3:Y:S01]  /*2e0c0*/  LDL.LU.64 R24, [R1+0x27e0] ;  /* 0x0027e00001187983 */ /* 0x001ee20000300a00 */
[----:B-1----:R-:W-:Y:S02]  /*2e0d0*/  IMAD.MOV.U32 R27, RZ, RZ, R8 ;  /* 0x000000ffff1b7224 */ /* 0x002fe400078e0008 */
[----:B------:R-:W-:Y:S02]  /*2e0e0*/  IMAD.MOV.U32 R26, RZ, RZ, R9 ;  /* 0x000000ffff1a7224 */ /* 0x000fe400078e0009 */
[----:B------:R-:W4:Y:S01]  /*2e0f0*/  LDL.LU.64 R10, [R1+0x27d8] ;  /* 0x0027d800010a7983 */ /* 0x000f220000300a00 */
[----:B------:R-:W4:Y:S02]  /*2e100*/  LDL.LU.64 R8, [R1+0x27d0] ;  /* 0x0027d00001087983 */ /* 0x000f240000300a00 */
[C---:B----4-:R-:W-:Y:S11]  /*2e110*/  HMMA.16816.F32.BF16 R8, R4.reuse, R16, R8 ;  /* 0x000000100408723c */ /* 0x050ff60000041808 */
[----:B------:R-:W-:Y:S11]  /*2e120*/  @!UPT UIADD3 URZ, URZ, URZ, URZ ;  /* 0x0000003f3f3ff290 */ /* 0x000ff6000fffe03f */
[----:B------:R-:W-:Y:S01]  /*2e130*/  @!UPT UIADD3 URZ, URZ, URZ, URZ ;  /* 0x0000003f3f3ff290 */ /* 0x000fe2000fffe03f */
[----:B------:R0:W-:Y:S01]  /*2e140*/  STL.64 [R1+0x6d0], R8 ;  /* 0x0006d00801007387 */ /* 0x0001e20000100a00 */
[----:B------:R-:W-:Y:S03]  /*2e150*/  STL.64 [R1+0x6d8], R10 ;  /* 0x0006d80a01007387 */ /* 0x000fe60000100a00 */
[----:B0-----:R-:W2:Y:S01]  /*2e160*/  LDL.LU.64 R8, [R1+0x27c8] ;  /* 0x0027c80001087983 */ /* 0x001ea20000300a00 */
[----:B------:R0:W-:Y:S01]  /*2e170*/  STL.64 [R1+0x2668], R16 ;  /* 0x0026681001007387 */ /* 0x0001e20000100a00 */
[C---:B--2---:R-:W-:Y:S01]  /*2e180*/  HMMA.16816.F32.BF16 R20, R4.reuse, R8, R20 ;  /* 0x000000080414723c */ /* 0x044fe20000041814 */
[----:B0-----:R-:W-:Y:S02]  /*2e190*/  IMAD.MOV.U32 R17, RZ, RZ, R8 ;  /* 0x000000ffff117224 */ /* 0x001fe400078e0008 */
        /* <DEDUP_REMOVED lines=14> */
[----:B------:R-:W4:Y:S02]  /*2e280*/  LDL.LU.64 R20, [R1+0x27a0] ;  /* 0x0027a00001147983 */ /* 0x000f240000300a00 */
[----:B------:R-:W3:Y:S02]  /*2e290*/  LDL.LU.64 R10, [R1+0x2798] ;  /* 0x00279800010a7983 */ /* 0x000ee40000300a00 */
[----:B------:R-:W3:Y:S02]  /*2e2a0*/  LDL.LU.64 R8, [R1+0x2790] ;  /* 0x0027900001087983 */ /* 0x000ee40000300a00 */
[----:B---3--:R-:W-:Y:S11]  /*2e2b0*/  HMMA.16816.F32.BF16 R8, R4, R24, R8 ;  /* 0x000000180408723c */ /* 0x008ff60000041808 */
[----:B------:R-:W-:Y:S11]  /*2e2c0*/  @!UPT UIADD3 URZ, URZ, URZ, URZ ;  /* 0x0000003f3f3ff290 */ /* 0x000ff6000fffe03f */
[----:B------:R-:W-:Y:S01]  /*2e2d0*/  @!UPT UIADD3 URZ, URZ, URZ, URZ ;  /* 0x0000003f3f3ff290 */ /* 0x000fe2000fffe03f */
[----:B------:R-:W-:Y:S01]  /*2e2e0*/  STL.64 [R1+0x6a0], R8 ;  /* 0x0006a00801007387 */ /* 0x000fe20000100a00 */
[----:B------:R0:W-:Y:S03]  /*2e2f0*/  STL.64 [R1+0x6a8], R10 ;  /* 0x0006a80a01007387 */ /* 0x0001e60000100a00 */
[----:B0-----:R-:W3:Y:S01]  /*2e300*/  LDL.LU.64 R10, [R1+0x2788] ;  /* 0x00278800010a7983 */ /* 0x001ee20000300a00 */
[----:B------:R-:W2:Y:S02]  /*2e310*/  LDL.LU.64 R8, [R1+0x2780] ;  /* 0x0027800001087983 */ /* 0x000ea40000300a00 */
[----:B------:R0:W-:Y:S02]  /*2e320*/  STL.64 [R1+0x2638], R24 ;  /* 0x0026381801007387 */ /* 0x0001e40000100a00 */
[----:B0-----:R-:W-:Y:S02]  /*2e330*/  IMAD.MOV.U32 R24, RZ, RZ, R14 ;  /* 0x000000ffff187224 */ /* 0x001fe400078e000e */
[----:B------:R-:W-:Y:S01]  /*2e340*/  IMAD.MOV.U32 R25, RZ, RZ, R15 ;  /* 0x000000ffff197224 */ /* 0x000fe200078e000f */
[----:B------:R-:W2:Y:S01]  /*2e350*/  LDL.LU R14, [R1+0x277c] ;  /* 0x00277c00010e7983 */ /* 0x000ea20000300800 */
[----:B------:R-:W2:Y:S03]  /*2e360*/  LDL.LU R15, [R1+0x2778] ;  /* 0x00277800010f7983 */ /* 0x000ea60000300800 */
[----:B------:R0:W-:Y:S02]  /*2e370*/  STL.64 [R1+0x2648], R24 ;  /* 0x0026481801007387 */ /* 0x0001e40000100a00 */
[----:B0-----:R-:W-:-:S02]  /*2e380*/  IMAD.MOV.U32 R24, RZ, RZ, R17 ;  /* 0x000000ffff187224 */ /* 0x001fc400078e0011 */
[----:B------:R-:W-:Y:S02]  /*2e390*/  IMAD.MOV.U32 R25, RZ, RZ, R16 ;  /* 0x000000ffff197224 */ /* 0x000fe400078e0010 */
[----:B------:R-:W-:Y:S02]  /*2e3a0*/  IMAD.MOV.U32 R16, RZ, RZ, R27 ;  /* 0x000000ffff107224 */ /* 0x000fe400078e001b */
[----:B------:R-:W-:-:S05]  /*2e3b0*/  IMAD.MOV.U32 R17, RZ, RZ, R26 ;  /* 0x000000ffff117224 */ /* 0x000fca00078e001a */
[----:B------:R-:W-:Y:S01]  /*2e3c0*/  STL.64 [R1+0x2680], R16 ;  /* 0x0026801001007387 */ /* 0x000fe20000100a00 */
[----:B------:R0:W-:Y:S03]  /*2e3d0*/  STL.64 [R1+0x2660], R24 ;  /* 0x0026601801007387 */ /* 0x0001e60000100a00 */
[----:B0-----:R-:W2:Y:S01]  /*2e3e0*/  LDL.LU R24, [R1+0x5e0] ;  /* 0x0005e00001187983 */ /* 0x001ea20000300800 */
[----:B------:R-:W2:Y:S02]  /*2e3f0*/  LDL.LU R25, [R1+0x5e4] ;  /* 0x0005e40001197983 */ /* 0x000ea40000300800 */
[----:B------:R-:W2:Y:S02]  /*2e400*/  LDL.LU R26, [R1+0x5e8] ;  /* 0x0005e800011a7983 */ /* 0x000ea40000300800 */
[----:B------:R-:W2:Y:S02]  /*2e410*/  LDL.LU R27, [R1+0x5ec] ;  /* 0x0005ec00011b7983 */ /* 0x000ea40000300800 */
[----:B------:R-:W-:-:S02]  /*2e420*/  IMAD.MOV.U32 R16, RZ, RZ, R12 ;  /* 0x000000ffff107224 */ /* 0x000fc400078e000c */
[----:B------:R-:W-:Y:S01]  /*2e430*/  IMAD.MOV.U32 R17, RZ, RZ, R13 ;  /* 0x000000ffff117224 */ /* 0x000fe200078e000d */
[----:B------:R-:W3:Y:S01]  /*2e440*/  LDL.LU R12, [R1+0x2774] ;  /* 0x00277400010c7983 */ /* 0x000ee20000300800 */
[----:B------:R-:W3:Y:S03]  /*2e450*/  LDL.LU R13, [R1+0x2770] ;  /* 0x00277000010d7983 */ /* 0x000ee60000300800 */
        /* <DEDUP_REMOVED lines=9> */
[----:B------:R0:W-:Y:S02]  /*2e4f0*/  STL.64 [R1+0x26b0], R16 ;  /* 0x0026b01001007387 */ /* 0x0001e40000100a00 */
[----:B0-----:R-:W-:Y:S02]  /*2e500*/  IMAD.MOV.U32 R16, RZ, RZ, R19 ;  /* 0x000000ffff107224 */ /* 0x001fe400078e0013 */
[----:B------:R-:W-:Y:S01]  /*2e510*/  IMAD.MOV.U32 R17, RZ, RZ, R18 ;  /* 0x000000ffff117224 */ /* 0x000fe200078e0012 */
[----:B--2---:R-:W-:Y:S01]  /*2e520*/  STL.64 [R1+0x2690], R26 ;  /* 0x0026901a01007387 */ /* 0x004fe20000100a00 */
[----:B------:R0:W-:Y:S03]  /*2e530*/  STL.64 [R1+0x2688], R24 ;  /* 0x0026881801007387 */ /* 0x0001e60000100a00 */
[----:B0-----:R-:W2:Y:S01]  /*2e540*/  LDL.LU R24, [R1+0x600] ;  /* 0x0006000001187983 */ /* 0x001ea20000300800 */
[----:B------:R-:W2:Y:S02]  /*2e550*/  LDL.LU R25, [R1+0x604] ;  /* 0x0006040001197983 */ /* 0x000ea40000300800 */
[----:B------:R-:W2:Y:S02]  /*2e560*/  LDL.LU R26, [R1+0x608] ;  /* 0x00060800011a7983 */ /* 0x000ea40000300800 */
[----:B------:R-:W2:Y:S01]  /*2e570*/  LDL.LU R27, [R1+0x60c] ;  /* 0x00060c00011b7983 */ /* 0x000ea20000300800 */
        /* <DEDUP_REMOVED lines=8> */
[----:B------:R-:W-:-:S05]  /*2e600*/  IMAD.MOV.U32 R17, RZ, RZ, R22 ;  /* 0x000000ffff117224 */ /* 0x000fca00078e0016 */
[----:B------:R-:W-:Y:S01]  /*2e610*/  STL.64 [R1+0x26f0], R16 ;  /* 0x0026f01001007387 */ /* 0x000fe20000100a00 */
[----:B------:R-:W-:Y:S02]  /*2e620*/  STL.64 [R1+0x26a8], R26 ;  /* 0x0026a81a01007387 */ /* 0x000fe40000100a00 */
[----:B------:R0:W-:Y:S02]  /*2e630*/  STL.64 [R1+0x26a0], R24 ;  /* 0x0026a01801007387 */ /* 0x0001e40000100a00 */
[----:B0-----:R-:W2:Y:S01]  /*2e640*/  LDL.LU R24, [R1+0x610] ;  /* 0x0006100001187983 */ /* 0x001ea20000300800 */
[----:B------:R-:W2:Y:S02]  /*2e650*/  LDL.LU R25, [R1+0x614] ;  /* 0x0006140001197983 */ /* 0x000ea40000300800 */
[----:B------:R-:W2:Y:S02]  /*2e660*/  LDL.LU R26, [R1+0x618] ;  /* 0x00061800011a7983 */ /* 0x000ea40000300800 */
[----:B------:R-:W2:Y:S02]  /*2e670*/  LDL.LU R27, [R1+0x61c] ;  /* 0x00061c00011b7983 */ /* 0x000ea40000300800 */
[----:B----4-:R-:W-:-:S02]  /*2e680*/  IMAD.MOV.U32 R16, RZ, RZ, R21 ;  /* 0x000000ffff107224 */ /* 0x010fc400078e0015 */
[----:B------:R-:W-:-:S05]  /*2e690*/  IMAD.MOV.U32 R17, RZ, RZ, R20 ;  /* 0x000000ffff117224 */ /* 0x000fca00078e0014 */
[----:B------:R3:W-:Y:S02]  /*2e6a0*/  STL.64 [R1+0x2708], R16 ;  /* 0x0027081001007387 */ /* 0x0007e40000100a00 */
[----:B---3--:R-:W-:Y:S02]  /*2e6b0*/  IMAD.MOV.U32 R16, RZ, RZ, R11 ;  /* 0x000000ffff107224 */ /* 0x008fe400078e000b */
[----:B------:R-:W-:-:S05]  /*2e6c0*/  IMAD.MOV.U32 R17, RZ, RZ, R10 ;  /* 0x000000ffff117224 */ /* 0x000fca00078e000a */
[----:B------:R-:W-:Y:S04]  /*2e6d0*/  STL.64 [R1+0x2720], R16 ;  /* 0x0027201001007387 */ /* 0x000fe80000100a00 */
[----:B--2---:R-:W-:Y:S01]  /*2e6e0*/  STL.64 [R1+0x26c0], R26 ;  /* 0x0026c01a01007387 */ /* 0x004fe20000100a00 */
[----:B------:R0:W-:Y:S03]  /*2e6f0*/  STL.64 [R1+0x26b8], R24 ;  /* 0x0026b81801007387 */ /* 0x0001e60000100a00 */
[----:B0-----:R-:W2:Y:S01]  /*2e700*/  LDL.LU R24, [R1+0x620] ;  /* 0x0006200001187983 */ /* 0x001ea20000300800 */
[----:B------:R-:W2:Y:S02]  /*2e710*/  LDL.LU R25, [R1+0x624] ;  /* 0x0006240001197983 */ /* 0x000ea40000300800 */
[----:B------:R-:W3:Y:S02]  /*2e720*/  LDL.LU R26, [R1+0x628] ;  /* 0x00062800011a7983 */ /* 0x000ee40000300800 */
[----:B------:R-:W3:Y:S02]  /*2e730*/  LDL.LU R27, [R1+0x62c] ;  /* 0x00062c00011b7983 */ /* 0x000ee40000300800 */
        /* <DEDUP_REMOVED lines=11> */
[----:B------:R-:W4:Y:S02]  /*2e7f0*/  LDL.LU R10, [R1+0x638] ;  /* 0x00063800010a7983 */ /* 0x000f240000300800 */
[----:B------:R-:W4:Y:S01]  /*2e800*/  LDL.LU R11, [R1+0x63c] ;  /* 0x00063c00010b7983 */ /* 0x000f220000300800 */
[----:B---3--:R-:W-:Y:S01]  /*2e810*/  STL.64 [R1+0x2700], R26 ;  /* 0x0027001a01007387 */ /* 0x008fe20000100a00 */
[----:B--2---:R0:W-:Y:S03]  /*2e820*/  STL.64 [R1+0x26f8], R24 ;  /* 0x0026f81801007387 */ /* 0x0041e60000100a00 */
[----:B0-----:R-:W2:Y:S01]  /*2e830*/  LDL.LU R24, [R1+0x280] ;  /* 0x0002800001187983 */ /* 0x001ea20000300800 */
[----:B------:R-:W2:Y:S02]  /*2e840*/  LDL.LU R25, [R1+0x284] ;  /* 0x0002840001197983 */ /* 0x000ea40000300800 */
[----:B------:R-:W3:Y:S02]  /*2e850*/  LDL.LU R26, [R1+0x288] ;  /* 0x00028800011a7983 */ /* 0x000ee40000300800 */
[----:B------:R-:W3:Y:S01]  /*2e860*/  LDL.LU R27, [R1+0x28c] ;  /* 0x00028c00011b7983 */ /* 0x000ee20000300800 */
[----:B------:R-:W2:Y:S01]  /*2e870*/  LDL.LU R20, [R1+0x2c0] ;  /* 0x0002c00001147983 */ /* 0x000ea20000300800 */
        /* <DEDUP_REMOVED lines=9> */
[----:B----4-:R-:W-:Y:S01]  /*2e910*/  HMMA.16816.F32.BF16 R8, R4, R12, R8 ;  /* 0x0000000c0408723c */ /* 0x010fe20000041808 */
[----:B---3--:R-:W-:Y:S01]  /*2e920*/  STL.64 [R1+0x2730], R26 ;  /* 0x0027301a01007387 */ /* 0x008fe20000100a00 */
[----:B--2---:R0:W-:Y:S03]  /*2e930*/  STL.64 [R1+0x2728], R24 ;  /* 0x0027281801007387 */ /* 0x0041e60000100a00 */
[----:B0-----:R-:W2:Y:S01]  /*2e940*/  LDL.LU R24, [R1+0x2a0] ;  /* 0x0002a00001187983 */ /* 0x001ea20000300800 */
[----:B------:R-:W2:Y:S02]  /*2e950*/  LDL.LU R25, [R1+0x2a4] ;  /* 0x0002a40001197983 */ /* 0x000ea40000300800 */
[----:B------:R-:W3:Y:S02]  /*2e960*/  LDL.LU R26, [R1+0x2a8] ;  /* 0x0002a800011a7983 */ /* 0x000ee40000300800 */
[----:B------:R-:W3:Y:S02]  /*2e970*/  LDL.LU R27, [R1+0x2ac] ;  /* 0x0002ac00011b7983 */ /* 0x000ee40000300800 */
[----:B------:R-:W-:-:S02]  /*2e980*/  IMAD.MOV.U32 R17, RZ, RZ, R14 ;  /* 0x000000ffff117224 */ /* 0x000fc400078e000e */
[----:B------:R-:W-:Y:S01]  /*2e990*/  IMAD.MOV.U32 R16, RZ, RZ, R15 ;  /* 0x000000ffff107224 */ /* 0x000fe200078e000f */
        /* <DEDUP_REMOVED lines=10> */
[----:B------:R0:W-:Y:S02]  /*2ea40*/  STL.64 [R1+0x2640], R12 ;  /* 0x0026400c01007387 */ /* 0x0001e40000100a00 */
[----:B0-----:R-:W2:Y:S01]  /*2ea50*/  LDL.LU R12, [R1+0x5c0] ;  /* 0x0005c000010c7983 */ /* 0x001ea20000300800 */
[----:B------:R-:W2:Y:S02]  /*2ea60*/  LDL.LU R13, [R1+0x5c4] ;  /* 0x0005c400010d7983 */ /* 0x000ea40000300800 */
[----:B------:R-:W2:Y:S02]  /*2ea70*/  LDL.LU R14, [R1+0x5c8] ;  /* 0x0005c800010e7983 */ /* 0x000ea40000300800 */
[----:B------:R-:W2:Y:S01]  /*2ea80*/  LDL.LU R15, [R1+0x5cc] ;  /* 0x0005cc00010f7983 */ /* 0x000ea20000300800 */
[----:B----4-:R-:W-:Y:S01]  /*2ea90*/  HMMA.16816.F32.BF16 R4, R4, R8, R20 ;  /* 0x000000080404723c */ /* 0x010fe20000041814 */
[----:B--2---:R-:W-:Y:S01]  /*2eaa0*/  STL.64 [R1+0x2658], R14 ;  /* 0x0026580e01007387 */ /* 0x004fe20000100a00 */
[----:B------:R0:W-:Y:S03]  /*2eab0*/  STL.64 [R1+0x2650], R12 ;  /* 0x0026500c01007387 */ /* 0x0001e60000100a00 */
[----:B0-----:R-:W2:Y:S01]  /*2eac0*/  LDL.LU R12, [R1+0x5d0] ;  /* 0x0005d000010c7983 */ /* 0x001ea20000300800 */
[----:B------:R-:W2:Y:S02]  /*2ead0*/  LDL.LU R13, [R1+0x5d4] ;  /* 0x0005d400010d7983 */ /* 0x000ea40000300800 */
[----:B------:R-:W2:Y:S02]  /*2eae0*/  LDL.LU R14, [R1+0x5d8] ;  /* 0x0005d800010e7983 */ /* 0x000ea40000300800 */
[----:B------:R-:W2:Y:S01]  /*2eaf0*/  LDL.LU R15, [R1+0x5dc] ;  /* 0x0005dc00010f7983 */ /* 0x000ea20000300800 */
[----:B------:R-:W4:Y:S01]  /*2eb00*/  LDL.LU.64 R22, [R1+0x2758] ;  /* 0x0027580001167983 */ /* 0x000f220000300a00 */
[----:B------:R-:W4:Y:S11]  /*2eb10*/  LDL.LU.64 R20, [R1+0x2750] ;  /* 0x0027500001147983 */ /* 0x000f360000300a00 */
[----:B------:R-:W-:Y:S02]  /*2eb20*/  STL.64 [R1+0x2e0], R4 ;  /* 0x0002e00401007387 */ /* 0x000fe40000100a00 */
[----:B------:R-:W-:Y:S01]  /*2eb30*/  STL.64 [R1+0x2e8], R6 ;  /* 0x0002e80601007387 */ /* 0x000fe20000100a00 */
[C---:B----4-:R-:W-:Y:S01]  /*2eb40*/  HMMA.16816.F32.BF16 R16, R20.reuse, R16, R24 ;  /* 0x000000101410723c */ /* 0x050fe20000041818 */
[----:B------:R-:W4:Y:S01]  /*2eb50*/  LDL.LU.64 R26, [R1+0x2748] ;  /* 0x00274800011a7983 */ /* 0x000f220000300a00 */
[----:B------:R-:W4:Y:S11]  /*2eb60*/  LDL.LU.64 R24, [R1+0x2740] ;  /* 0x0027400001187983 */ /* 0x000f360000300a00 */
[----:B------:R-:W-:Y:S10]  /*2eb70*/  @!UPT UIADD3 URZ, URZ, URZ, URZ ;  /* 0x0000003f3f3ff290 */ /* 0x000ff4000fffe03f */
[----:B------:R0:W-:Y:S01]  /*2eb80*/  STL.64 [R1+0x680], R16 ;  /* 0x0006801001007387 */ /* 0x0001e20000100a00 */
[----:B------:R4:W-:Y:S03]  /*2eb90*/  STL.64 [R1+0x688], R18 ;  /* 0x0006881201007387 */ /* 0x0009e60000100a00 */
[----:B0-----:R-:W4:Y:S02]  /*2eba0*/  LDL.LU.64 R16, [R1+0x2738] ;  /* 0x0027380001107983 */ /* 0x001f240000300a00 */
[C---:B----4-:R-:W-:Y:S02]  /*2ebb0*/  HMMA.16816.F32.BF16 R16, R20.reuse, R16, R24 ;  /* 0x000000101410723c */ /* 0x050fe40000041818 */
[----:B------:R-:W4:Y:S01]  /*2ebc0*/  LDL.LU.64 R26, [R1+0x2730] ;  /* 0x00273000011a7983 */ /* 0x000f220000300a00 */
[----:B------:R-:W4:Y:S11]  /*2ebd0*/  LDL.LU.64 R24, [R1+0x2728] ;  /* 0x0027280001187983 */ /* 0x000f360000300a00 */
[----:B------:R-:W-:Y:S09]  /*2ebe0*/  @!UPT UIADD3 URZ, URZ, URZ, URZ ;  /* 0x0000003f3f3ff290 */ /* 0x000ff2000fffe03f */
        /* <DEDUP_REMOVED lines=17> */
[----:B----4-:R-:W-:Y:S02]  /*2ed00*/  HMMA.16816.F32.BF16 R16, R20, R16, R24 ;  /* 0x000000101410723c */ /* 0x010fe40000041818 */
[----:B------:R-:W4:Y:S01]  /*2ed10*/  LDL.LU.64 R26, [R1+0x26e8] ;  /* 0x0026e800011a7983 */ /* 0x000f220000300a00 */
[----:B------:R-:W4:Y:S11]  /*2ed20*/  LDL.LU.64 R24, [R1+0x26e0] ;  /* 0x0026e00001187983 */ /* 0x000f360000300a00 */
[----:B------:R-:W-:Y:S09]  /*2ed30*/  @!UPT UIADD3 URZ, URZ, URZ, URZ ;  /* 0x0000003f3f3ff290 */ /* 0x000ff2000fffe03f */
[----:B------:R-:W-:Y:S01]  /*2ed40*/  STL.64 [R1+0x640], R16 ;  /* 0x0006401001007387 */ /* 0x000fe20000100a00 */
[----:B------:R0:W-:Y:S03]  /*2ed50*/  STL.64 [R1+0x648], R18 ;  /* 0x0006481201007387 */ /* 0x0001e60000100a00 */
[----:B0-----:R-:W2:Y:S01]  /*2ed60*/  LDL.LU.64 R18, [R1+0x26d8] ;  /* 0x0026d80001127983 */ /* 0x001ea20000300a00 */
[----:B------:R-:W2:Y:S02]  /*2ed70*/  LDL.LU.64 R16, [R1+0x26d0] ;  /* 0x0026d00001107983 */ /* 0x000ea40000300a00 */
[----:B------:R-:W-:Y:S02]  /*2ed80*/  IMAD.MOV.U32 R4, RZ, RZ, R2 ;  /* 0x000000ffff047224 */ /* 0x000fe400078e0002 */
[----:B------:R-:W-:-:S07]  /*2ed90*/  IMAD.MOV.U32 R5, RZ, RZ, R0 ;  /* 0x000000ffff057224 */ /* 0x000fce00078e0000 */
[C---:B--2---:R-:W-:Y:S01]  /*2eda0*/  HMMA.16816.F32.BF16 R4, R20.reuse, R4, R16 ;  /* 0x000000041404723c */ /* 0x044fe20000041810 */
[----:B------:R-:W4:Y:S11]  /*2edb0*/  LDL.LU.64 R16, [R1+0x26c8] ;  /* 0x0026c80001107983 */ /* 0x000f360000300a00 */
[----:B------:R-:W-:Y:S11]  /*2edc0*/  @!UPT UIADD3 URZ, URZ, URZ, URZ ;  /* 0x0000003f3f3ff290 */ /* 0x000ff6000fffe03f */
[----:B------:R-:W-:Y:S01]  /*2edd0*/  STL.64 [R1+0x630], R4 ;  /* 0x0006300401007387 */ /* 0x000fe20000100a00 */
[----:B------:R-:W-:Y:S02]  /*2ede0*/  STL.64 [R1+0x638], R6 ;  /* 0x0006380601007387 */ /* 0x000fe40000100a00 */
[----:B------:R-:W0:Y:S02]  /*2edf0*/  LDSM.16.MT88.4 R4, [R3+0x8380] ;  /* 0x008380000304783b */ /* 0x000e240000004200 */
[----:B0-----:R-:W-:Y:S02]  /*2ee00*/  STL.64 [R1+0x2528], R6 ;  /* 0x0025280601007387 */ /* 0x001fe40000100a00 */
[----:B------:R0:W-:Y:S02]  /*2ee10*/  STL.64 [R1+0x2520], R4 ;  /* 0x0025200401007387 */ /* 0x0001e40000100a00 */
[----:B0-----:R-:W2:Y:S01]  /*2ee20*/  LDL.LU R4, [R1+0x5b0] ;  /* 0x0005b00001047983 */ /* 0x001ea20000300800 */
[----:B------:R-:W2:Y:S02]  /*2ee30*/  LDL.LU R5, [R1+0x5b4] ;  /* 0x0005b40001057983 */ /* 0x000ea40000300800 */
[----:B------:R-:W2:Y:S02]  /*2ee40*/  LDL.LU R6, [R1+0x5b8] ;  /* 0x0005b80001067983 */ /* 0x000ea40000300800 */
[----:B------:R-:W2:Y:S01]  /*2ee50*/  LDL.LU R7, [R1+0x5bc] ;  /* 0x0005bc0001077983 */ /* 0x000ea20000300800 */
        /* <DEDUP_REMOVED lines=29> */
[----:B------:R-:W4:Y:S11]  /*2f030*/  LDL.LU.64 R24, [R1+0x2660] ;  /* 0x0026600001187983 */ /* 0x000f360000300a00 */
[----:B------:R-:W-:Y:S10]  /*2f040*/  @!UPT UIADD3 URZ, URZ, URZ, URZ ;  /* 0x0000003f3f3ff290 */ /* 0x000ff4000fffe03f */
[----:B------:R0:W-:Y:S01]  /*2f050*/  STL.64 [R1+0x5e0], R16 ;  /* 0x0005e01001007387 */ /* 0x0001e20000100a00 */
[----:B------:R1:W-:Y:S03]  /*2f060*/  STL.64 [R1+0x5e8], R18 ;  /* 0x0005e81201007387 */ /* 0x0003e60000100a00 */
[----:B0-----:R-:W2:Y:S01]  /*2f070*/  LDL.LU R16, [R1+0x250] ;  /* 0x0002500001107983 */ /* 0x001ea20000300800 */
[----:B------:R-:W2:Y:S02]  /*2f080*/  LDL.LU R17, [R1+0x254] ;  /* 0x0002540001117983 */ /* 0x000ea40000300800 */
[----:B-1----:R-:W2:Y:S02]  /*2f090*/  LDL.LU R18, [R1+0x258] ;  /* 0x0002580001127983 */ /* 0x002ea40000300800 */
        /* <DEDUP_REMOVED lines=9> */
[----:B------:R-:W4:Y:S11]  /*2f130*/  LDL.LU.64 R12, [R1+0x2640] ;  /* 0x00264000010c7983 */ /* 0x000f360000300a00 */
[----:B------:R-:W-:Y:S10]  /*2f140*/  @!UPT UIADD3 URZ, URZ, URZ, URZ ;  /* 0x0000003f3f3ff290 */ /* 0x000ff4000fffe03f */
[----:B------:R0:W-:Y:S01]  /*2f150*/  STL.64 [R1+0x5c0], R24 ;  /* 0x0005c01801007387 */ /* 0x0001e20000100a00 */
[----:B------:R-:W-:Y:S03]  /*2f160*/  STL.64 [R1+0x5c8], R26 ;  /* 0x0005c81a01007387 */ /* 0x000fe60000100a00 */
[----:B0-----:R-:W2:Y:S02]  /*2f170*/  LDL.LU.64 R24, [R1+0x2638] ;  /* 0x0026380001187983 */ /* 0x001ea40000300a00 */
[C---:B--2---:R-:W-:Y:S11]  /*2f180*/  HMMA.16816.F32.BF16 R4, R20.reuse, R24, R4 ;  /* 0x000000181404723c */ /* 0x044ff60000041804 */
[----:B------:R-:W-:Y:S11]  /*2f190*/  @!UPT UIADD3 URZ, URZ, URZ, URZ ;  /* 0x0000003f3f3ff290 */ /* 0x000ff6000fffe03f */
[----:B------:R-:W-:Y:S01]  /*2f1a0*/  @!UPT UIADD3 URZ, URZ, URZ, URZ ;  /* 0x0000003f3f3ff290 */ /* 0x000fe2000fffe03f */
[----:B------:R0:W-:Y:S01]  /*2f1b0*/  STL.64 [R1+0x5b0], R4 ;  /* 0x0005b00401007387 */ /* 0x0001e20000100a00 */
[----:B------:R1:W-:Y:S03]  /*2f1c0*/  STL.64 [R1+0x5b8], R6 ;  /* 0x0005b80601007387 */ /* 0x0003e60000100a00 */
[----:B0-----:R-:W2:Y:S01]  /*2f1d0*/  LDL.LU R4, [R1+0x240] ;  /* 0x0002400001047983 */ /* 0x001ea20000300800 */
[----:B------:R-:W2:Y:S02]  /*2f1e0*/  LDL.LU R5, [R1+0x244] ;  /* 0x0002440001057983 */ /* 0x000ea40000300800 */
[----:B-1----:R-:W2:Y:S02]  /*2f1f0*/  LDL.LU R6, [R1+0x248] ;  /* 0x0002480001067983 */ /* 0x002ea40000300800 */
[----:B------:R-:W2:Y:S01]  /*2f200*/  LDL.LU R7, [R1+0x24c] ;  /* 0x00024c0001077983 */ /* 0x000ea20000300800 */
[----:B------:R0:W-:Y:S04]  /*2f210*/  STL.64 [R1+0x25a0], R24 ;  /* 0x0025a01801007387 */ /* 0x0001e80000100a00 */
[----:B0-----:R-:W2:Y:S04]  /*2f220*/  LDL.LU.64 R24, [R1+0x70] ;  /* 0x0000700001187983 */ /* 0x001ea80000300a00 */
[----:B--2---:R0:W-:Y:S04]  /*2f230*/  STL.64 [R1+0x25f8], R24 ;  /* 0x0025f81801007387 */ /* 0x0041e80000100a00 */
[----:B0-----:R-:W2:Y:S04]  /*2f240*/  LDL.LU.64 R24, [R1+0x90] ;  /* 0x0000900001187983 */ /* 0x001ea80000300a00 */
[----:B--2---:R0:W-:Y:S04]  /*2f250*/  STL.64 [R1+0x2610], R24 ;  /* 0x0026101801007387 */ /* 0x0041e80000100a00 */
        /* <DEDUP_REMOVED lines=9> */
[----:B0-----:R-:W2:Y:S04]  /*2f2f0*/  LDL.LU.64 R24, [R1+0xa0] ;  /* 0x0000a00001187983 */ /* 0x001ea80000300a00 */
[----:B--2---:R0:W-:Y:S04]  /*2f300*/  STL.64 [R1+0x2618], R24 ;  /* 0x0026181801007387 */ /* 0x0041e80000100a00 */
[----:B0-----:R-:W2:Y:S04]  /*2f310*/  LDL.LU.64 R24, [R1+0xb0] ;  /* 0x0000b00001187983 */ /* 0x001ea80000300a00 */
[----:B--2---:R0:W-:Y:S04]  /*2f320*/  STL.64 [R1+0x2620], R24 ;  /* 0x0026201801007387 */ /* 0x0041e80000100a00 */
[----:B0-----:R-:W2:Y:S01]  /*2f330*/  LDL.LU.64 R24, [R1+0xc0] ;  /* 0x0000c00001187983 */ /* 0x001ea20000300a00 */
[----:B------:R0:W-:Y:S02]  /*2f340*/  STL [R1+0x2554], R12 ;  /* 0x0025540c01007387 */ /* 0x0001e40000100800 */
[----:B------:R1:W-:Y:S01]  /*2f350*/  STL [R1+0x2550], R13 ;  /* 0x0025500d01007387 */ /* 0x0003e20000100800 */
[----:B0-----:R-:W4:Y:S01]  /*2f360*/  LDL.LU R12, [R1+0x1f0] ;  /* 0x0001f000010c7983 */ /* 0x001f220000300800 */
[----:B-1----:R-:W4:Y:S02]  /*2f370*/  LDL.LU R13, [R1+0x1f4] ;  /* 0x0001f400010d7983 */ /* 0x002f240000300800 */
[----:B------:R-:W2:Y:S02]  /*2f380*/  LDL.LU R14, [R1+0x1f8] ;  /* 0x0001f800010e7983 */ /* 0x000ea40000300800 */
[----:B------:R-:W2:Y:S01]  /*2f390*/  LDL.LU R15, [R1+0x1fc] ;  /* 0x0001fc00010f7983 */ /* 0x000ea20000300800 */
[----:B------:R-:W-:Y:S01]  /*2f3a0*/  HMMA.16816.F32.BF16 R20, R20, R8, R16 ;  /* 0x000000081414723c */ /* 0x000fe20000041810 */
[----:B--2---:R-:W-:Y:S01]  /*2f3b0*/  STL.64 [R1+0x2608], R14 ;  /* 0x0026080e01007387 */ /* 0x004fe20000100a00 */
[----:B----4-:R0:W-:Y:S03]  /*2f3c0*/  STL.64 [R1+0x2600], R12 ;  /* 0x0026000c01007387 */ /* 0x0101e60000100a00 */
[----:B0-----:R-:W2:Y:S01]  /*2f3d0*/  LDL.LU R12, [R1+0x210] ;  /* 0x00021000010c7983 */ /* 0x001ea20000300800 */
[----:B------:R-:W2:Y:S02]  /*2f3e0*/  LDL.LU R13, [R1+0x214] ;  /* 0x00021400010d7983 */ /* 0x000ea40000300800 */
[----:B------:R-:W2:Y:S02]  /*2f3f0*/  LDL.LU R14, [R1+0x218] ;  /* 0x00021800010e7983 */ /* 0x000ea40000300800 */
[----:B------:R-:W2:Y:S01]  /*2f400*/  LDL.LU R15, [R1+0x21c] ;  /* 0x00021c00010f7983 */ /* 0x000ea20000300800 */
[----:B------:R-:W4:Y:S01]  /*2f410*/  LDL.LU.64 R18, [R1+0x2630] ;  /* 0x0026300001127983 */ /* 0x000f220000300a00 */
[----:B------:R-:W4:Y:S11]  /*2f420*/  LDL.LU.64 R16, [R1+0x2628] ;  /* 0x0026280001107983 */ /* 0x000f360000300a00 */
[----:B------:R0:W-:Y:S02]  /*2f430*/  STL.64 [R1+0x2d0], R20 ;  /* 0x0002d01401007387 */ /* 0x0001e40000100a00 */
[----:B------:R-:W-:Y:S01]  /*2f440*/  STL.64 [R1+0x2d8], R22 ;  /* 0x0002d81601007387 */ /* 0x000fe20000100a00 */
[----:B0-----:R-:W2:Y:S01]  /*2f450*/  LDL.LU.64 R20, [R1+0x80] ;  /* 0x0000800001147983 */ /* 0x001ea20000300a00 */
[----:B---3--:R-:W-:Y:S02]  /*2f460*/  STL.64 [R1+0x2538], R10 ;  /* 0x0025380a01007387 */ /* 0x008fe40000100a00 */
[----:B------:R0:W-:Y:S02]  /*2f470*/  STL.64 [R1+0x2530], R8 ;  /* 0x0025300801007387 */ /* 0x0001e40000100a00 */
[----:B0-----:R-:W3:Y:S01]  /*2f480*/  LDL.LU R8, [R1+0x220] ;  /* 0x0002200001087983 */ /* 0x001ee20000300800 */
[----:B------:R-:W3:Y:S02]  /*2f490*/  LDL.LU R9, [R1+0x224] ;  /* 0x0002240001097983 */ /* 0x000ee40000300800 */
[----:B------:R-:W3:Y:S02]  /*2f4a0*/  LDL.LU R10, [R1+0x228] ;  /* 0x00022800010a7983 */ /* 0x000ee40000300800 */
[----:B------:R-:W3:Y:S01]  /*2f4b0*/  LDL.LU R11, [R1+0x22c] ;  /* 0x00022c00010b7983 */ /* 0x000ee20000300800 */
[C---:B----4-:R-:W-:Y:S11]  /*2f4c0*/  HMMA.16816.F32.BF16 R4, R16.reuse, R24, R4 ;  /* 0x000000181004723c */ /* 0x050ff60000041804 */
[----:B------:R-:W-:Y:S11]  /*2f4d0*/  @!UPT UIADD3 URZ, URZ, URZ, URZ ;  /* 0x0000003f3f3ff290 */ /* 0x000ff6000fffe03f */
[----:B------:R-:W-:Y:S01]  /*2f4e0*/  @!UPT UIADD3 URZ, URZ, URZ, URZ ;  /* 0x0000003f3f3ff290 */ /* 0x000fe2000fffe03f */
[----:B------:R0:W-:Y:S01]  /*2f4f0*/  STL.64 [R1+0x2c0], R4 ;  /* 0x0002c00401007387 */ /* 0x0001e20000100a00 */
[----:B------:R-:W-:Y:S02]  /*2f500*/  STL.64 [R1+0x2c8], R6 ;  /* 0x0002c80601007387 */ /* 0x000fe40000100a00 */
[----:B0-----:R-:W-:Y:S02]  /*2f510*/  IMAD.MOV.U32 R4, RZ, RZ, R25 ;  /* 0x000000ffff047224 */ /* 0x001fe400078e0019 */
[----:B------:R-:W-:Y:S02]  /*2f520*/  IMAD.MOV.U32 R5, RZ, RZ, R24 ;  /* 0x000000ffff057224 */ /* 0x000fe400078e0018 */
[----:B------:R-:W4:Y:S01]  /*2f530*/  LDL.LU.64 R24, [R1+0x2620] ;  /* 0x0026200001187983 */ /* 0x000f220000300a00 */
[----:B------:R0:W-:Y:S02]  /*2f540*/  STL [R1+0x255c], R4 ;  /* 0x00255c0401007387 */ /* 0x0001e40000100800 */
[----:B------:R1:W-:Y:S01]  /*2f550*/  STL [R1+0x2558], R5 ;  /* 0x0025580501007387 */ /* 0x0003e20000100800 */
[----:B0-----:R-:W4:Y:S01]  /*2f560*/  LDL.LU R4, [R1+0x230] ;  /* 0x0002300001047983 */ /* 0x001f220000300800 */
[----:B-1----:R-:W4:Y:S02]  /*2f570*/  LDL.LU R5, [R1+0x234] ;  /* 0x0002340001057983 */ /* 0x002f240000300800 */
[----:B------:R-:W4:Y:S02]  /*2f580*/  LDL.LU R6, [R1+0x238] ;  /* 0x0002380001067983 */ /* 0x000f240000300800 */
[----:B------:R-:W4:Y:S02]  /*2f590*/  LDL.LU R7, [R1+0x23c] ;  /* 0x00023c0001077983 */ /* 0x000f240000300800 */
        /* <DEDUP_REMOVED lines=8> */
[----:B------:R0:W-:Y:S02]  /*2f620*/  STL [R1+0x2564], R6 ;  /* 0x0025640601007387 */ /* 0x0001e40000100800 */
[----:B------:R1:W-:Y:S02]  /*2f630*/  STL [R1+0x2560], R7 ;  /* 0x0025600701007387 */ /* 0x0003e40000100800 */
[----:B------:R-:W4:Y:S01]  /*2f640*/  LDL.LU R4, [R1+0x200] ;  /* 0x0002000001047983 */ /* 0x000f220000300800 */
[----:B------:R-:W4:Y:S04]  /*2f650*/  LDL.LU R5, [R1+0x204] ;  /* 0x0002040001057983 */ /* 0x000f280000300800 */
[----:B0-----:R-:W4:Y:S01]  /*2f660*/  LDL.LU R6, [R1+0x208] ;  /* 0x0002080001067983 */ /* 0x001f220000300800 */
[----:B-1----:R-:W4:Y:S01]  /*2f670*/  LDL.LU R7, [R1+0x20c] ;  /* 0x00020c0001077983 */ /* 0x002f220000300800 */
        /* <DEDUP_REMOVED lines=18> */
[----:B------:R-:W-:Y:S01]  /*2f7a0*/  STL.64 [R1+0x2570], R10 ;  /* 0x0025700a01007387 */ /* 0x000fe20000100a00 */
[----:B------:R-:W-:Y:S11]  /*2f7b0*/  STL.64 [R1+0x2568], R8 ;  /* 0x0025680801007387 */ /* 0x000ff60000100a00 */
[----:B------:R-:W-:Y:S10]  /*2f7c0*/  @!UPT UIADD3 URZ, URZ, URZ, URZ ;  /* 0x0000003f3f3ff290 */ /* 0x000ff4000fffe03f */
[----:B------:R-:W-:Y:S01]  /*2f7d0*/  STL.64 [R1+0x280], R4 ;  /* 0x0002800401007387 */ /* 0x000fe20000100a00 */
[----:B------:R2:W-:Y:S02]  /*2f7e0*/  STL.64 [R1+0x288], R6 ;  /* 0x0002880601007387 */ /* 0x0005e40000100a00 */
[----:B--2---:R-:W-:Y:S01]  /*2f7f0*/  HMMA.16816.F32.BF16 R4, R16, R24, R12 ;  /* 0x000000181004723c */ /* 0x004fe2000004180c */
[----:B------:R-:W-:Y:S02]  /*2f800*/  IMAD.MOV.U32 R2, RZ, RZ, R24 ;  /* 0x000000ffff027224 */ /* 0x000fe400078e0018 */
[----:B------:R-:W-:Y:S11]  /*2f810*/  IMAD.MOV.U32 R0, RZ, RZ, R25 ;  /* 0x000000ffff007224 */ /* 0x000ff600078e0019 */
[----:B------:R-:W-:Y:S09]  /*2f820*/  @!UPT UIADD3 URZ, URZ, URZ, URZ ;  /* 0x0000003f3f3ff290 */ /* 0x000ff2000fffe03f */
[----:B------:R0:W-:Y:S01]  /*2f830*/  STL.64 [R1+0x270], R4 ;  /* 0x0002700401007387 */ /* 0x0001e20000100a00 */
[----:B------:R1:W-:Y:S02]  /*2f840*/  STL.64 [R1+0x278], R6 ;  /* 0x0002780601007387 */ /* 0x0003e40000100a00 */
[----:B------:R-:W2:Y:S02]  /*2f850*/  LDL.LU R8, [R1+0x8e0] ;  /* 0x0008e00001087983 */ /* 0x000ea40000300800 */
[----:B------:R-:W2:Y:S01]  /*2f860*/  LDL.LU R9, [R1+0x8e4] ;  /* 0x0008e40001097983 */ /* 0x000ea20000300800 */
[----:B------:R-:W3:Y:S01]  /*2f870*/  LDL.LU R10, [R1+0x8e8] ;  /* 0x0008e800010a7983 */ /* 0x000ee20000300800 */
[----:B------:R-:W3:Y:S02]  /*2f880*/  LDL.LU R11, [R1+0x8ec] ;  /* 0x0008ec00010b7983 */ /* 0x000ee40000300800 */
[----:B------:R-:W4:Y:S02]  /*2f890*/  LDL.LU R24, [R1+0x900] ;  /* 0x0009000001187983 */ /* 0x000f240000300800 */
[----:B------:R-:W4:Y:S01]  /*2f8a0*/  LDL.LU R25, [R1+0x904] ;  /* 0x0009040001197983 */ /* 0x000f220000300800 */
[----:B------:R-:W2:Y:S01]  /*2f8b0*/  LDL.LU R26, [R1+0x908] ;  /* 0x00090800011a7983 */ /* 0x000ea20000300800 */
[----:B------:R-:W2:Y:S03]  /*2f8c0*/  LDL.LU R27, [R1+0x90c] ;  /* 0x00090c00011b7983 */ /* 0x000ea60000300800 */
[----:B0-----:R-:W2:Y:S01]  /*2f8d0*/  LDL.LU R4, [R1+0x920] ;  /* 0x0009200001047983 */ /* 0x001ea20000300800 */
[----:B------:R-:W2:Y:S02]  /*2f8e0*/  LDL.LU R5, [R1+0x924] ;  /* 0x0009240001057983 */ /* 0x000ea40000300800 */
[----:B-1----:R-:W2:Y:S02]  /*2f8f0*/  LDL.LU R6, [R1+0x928] ;  /* 0x0009280001067983 */ /* 0x002ea40000300800 */
[----:B------:R-:W2:Y:S01]  /*2f900*/  LDL.LU R7, [R1+0x92c] ;  /* 0x00092c0001077983 */ /* 0x000ea20000300800 */
[----:B------:R-:W3:Y:S01]  /*2f910*/  LDL.LU R12, [R1+0x1e0] ;  /* 0x0001e000010c7983 */ /* 0x000ee20000300800 */
[----:B------:R-:W3:Y:S02]  /*2f920*/  LDL.LU R13, [R1+0x1e4] ;  /* 0x0001e400010d7983 */ /* 0x000ee40000300800 */
[----:B------:R-:W3:Y:S02]  /*2f930*/  LDL.LU R14, [R1+0x1e8] ;  /* 0x0001e800010e7983 */ /* 0x000ee40000300800 */
[----:B------:R-:W-:-:S02]  /*2f940*/  IMAD.MOV.U32 R28, RZ, RZ, R20 ;  /* 0x000000ffff1c7224 */ /* 0x000fc400078e0014 */
[----:B------:R-:W-:Y:S01]  /*2f950*/  IMAD.MOV.U32 R29, RZ, RZ, R21 ;  /* 0x000000ffff1d7224 */ /* 0x000fe200078e0015 */
[----:B------:R-:W3:Y:S01]  /*2f960*/  LDL.LU R15, [R1+0x1ec] ;  /* 0x0001ec00010f7983 */ /* 0x000ee20000300800 */
[----:B------:R-:W3:Y:S03]  /*2f970*/  LDL.LU.64 R20, [R1+0x60] ;  /* 0x0000600001147983 */ /* 0x000ee60000300a00 */
[----:B--2---:R-:W-:Y:S01]  /*2f980*/  STL.64 [R1+0x25d0], R6 ;  /* 0x0025d00601007387 */ /* 0x004fe20000100a00 */
[----:B------:R0:W-:Y:S03]  /*2f990*/  STL.64 [R1+0x25c8], R4 ;  /* 0x0025c80401007387 */ /* 0x0001e60000100a00 */
[----:B0-----:R-:W2:Y:S04]  /*2f9a0*/  LDL.LU.64 R4, [R1+0x40] ;  /* 0x0000400001047983 */ /* 0x001ea80000300a00 */
[----:B--2---:R0:W-:Y:S04]  /*2f9b0*/  STL.64 [R1+0x25e0], R4 ;  /* 0x0025e00401007387 */ /* 0x0041e80000100a00 */
[----:B0-----:R-:W2:Y:S01]  /*2f9c0*/  LDL.LU.64 R4, [R1+0x50] ;  /* 0x0000500001047983 */ /* 0x001ea20000300a00 */
[----:B------:R-:W-:Y:S02]  /*2f9d0*/  STL.64 [R1+0x25b0], R26 ;  /* 0x0025b01a01007387 */ /* 0x000fe40000100a00 */
[----:B----4-:R0:W-:Y:S02]  /*2f9e0*/  STL.64 [R1+0x25a8], R24 ;  /* 0x0025a81801007387 */ /* 0x0101e40000100a00 */
[----:B0-----:R-:W4:Y:S04]  /*2f9f0*/  LDL.LU.64 R24, [R1+0x20] ;  /* 0x0000200001187983 */ /* 0x001f280000300a00 */
[----:B----4-:R0:W-:Y:S04]  /*2fa00*/  STL.64 [R1+0x25c0], R24 ;  /* 0x0025c01801007387 */ /* 0x0101e80000100a00 */
[----:B0-----:R-:W4:Y:S04]  /*2fa10*/  LDL.LU.64 R24, [R1+0x30] ;  /* 0x0000300001187983 */ /* 0x001f280000300a00 */
        /* <DEDUP_REMOVED lines=11> */
[----:B---3--:R-:W-:Y:S01]  /*2fad0*/  STL.64 [R1+0x2588], R10 ;  /* 0x0025880a01007387 */ /* 0x008fe20000100a00 */
[----:B------:R0:W-:Y:S03]  /*2fae0*/  STL.64 [R1+0x2580], R8 ;  /* 0x0025800801007387 */ /* 0x0001e60000100a00 */
[----:B0-----:R-:W3:Y:S01]  /*2faf0*/  LDL.LU R8, [R1+0x8f0] ;  /* 0x0008f00001087983 */ /* 0x001ee20000300800 */
[----:B------:R-:W3:Y:S02]  /*2fb00*/  LDL.LU R9, [R1+0x8f4] ;  /* 0x0008f40001097983 */ /* 0x000ee40000300800 */
[----:B------:R-:W4:Y:S02]  /*2fb10*/  LDL.LU R10, [R1+0x8f8] ;  /* 0x0008f800010a7983 */ /* 0x000f240000300800 */
[----:B------:R-:W4:Y:S01]  /*2fb20*/  LDL.LU R11, [R1+0x8fc] ;  /* 0x0008fc00010b7983 */ /* 0x000f220000300800 */
[----:B------:R-:W-:Y:S01]  /*2fb30*/  HMMA.16816.F32.BF16 R12, R16, R20, R12 ;  /* 0x00000014100c723c */ /* 0x000fe2000004180c */
[----:B----4-:R-:W-:Y:S01]  /*2fb40*/  STL.64 [R1+0x2598], R10 ;  /* 0x0025980a01007387 */ /* 0x010fe20000100a00 */
[----:B---3--:R0:W-:Y:S03]  /*2fb50*/  STL.64 [R1+0x2590], R8 ;  /* 0x0025900801007387 */ /* 0x0081e60000100a00 */
[----:B0-----:R-:W3:Y:S04]  /*2fb60*/  LDL.LU.64 R8, [R1+0x10] ;  /* 0x0000100001087983 */ /* 0x001ee80000300a00 */
[----:B---3--:R0:W-:Y:S04]  /*2fb70*/  STL.64 [R1+0x25b8], R8 ;  /* 0x0025b80801007387 */ /* 0x0081e80000100a00 */
[----:B0-----:R-:W3:Y:S01]  /*2fb80*/  LDL.LU R8, [R1+0x910] ;  /* 0x0009100001087983 */ /* 0x001ee20000300800 */
[----:B------:R-:W3:Y:S02]  /*2fb90*/  LDL.LU R9, [R1+0x914] ;  /* 0x0009140001097983 */ /* 0x000ee40000300800 */
[----:B------:R-:W3:Y:S02]  /*2fba0*/  LDL.LU R10, [R1+0x918] ;  /* 0x00091800010a7983 */ /* 0x000ee40000300800 */
[----:B------:R-:W3:Y:S05]  /*2fbb0*/  LDL.LU R11, [R1+0x91c] ;  /* 0x00091c00010b7983 */ /* 0x000eea0000300800 */
[----:B------:R-:W-:Y:S01]  /*2fbc0*/  STL.64 [R1+0x260], R12 ;  /* 0x0002600c01007387 */ /* 0x000fe20000100a00 */
[----:B------:R0:W-:Y:S02]  /*2fbd0*/  STL.64 [R1+0x268], R14 ;  /* 0x0002680e01007387 */ /* 0x0001e40000100a00 */
[----:B0-----:R-:W-:-:S02]  /*2fbe0*/  IMAD.MOV.U32 R15, RZ, RZ, R20 ;  /* 0x000000ffff0f7224 */ /* 0x001fc400078e0014 */
[----:B------:R-:W-:Y:S02]  /*2fbf0*/  IMAD.MOV.U32 R14, RZ, RZ, R21 ;  /* 0x000000ffff0e7224 */ /* 0x000fe400078e0015 */
[----:B------:R-:W0:Y:S04]  /*2fc00*/  LDSM.16.MT88.4 R20, [R3+0xc000] ;  /* 0x00c000000314783b */ /* 0x000e280000004200 */
[----:B0-----:R-:W-:Y:S01]  /*2fc10*/  STL.64 [R1+0x23c0], R22 ;  /* 0x0023c01601007387 */ /* 0x001fe20000100a00 */
[----:B------:R0:W-:Y:S03]  /*2fc20*/  STL.64 [R1+0x23b8], R20 ;  /* 0x0023b81401007387 */ /* 0x0001e60000100a00 */
[----:B0-----:R-:W4:Y:S01]  /*2fc30*/  LDL.LU R20, [R1+0xe0] ;  /* 0x0000e00001147983 */ /* 0x001f220000300800 */
[----:B------:R-:W4:Y:S02]  /*2fc40*/  LDL.LU R21, [R1+0xe4] ;  /* 0x0000e40001157983 */ /* 0x000f240000300800 */
[----:B------:R-:W3:Y:S02]  /*2fc50*/  LDL.LU R22, [R1+0xe8] ;  /* 0x0000e80001167983 */ /* 0x000ee40000300800 */
[----:B------:R-:W3:Y:S01]  /*2fc60*/  LDL.LU R23, [R1+0xec] ;  /* 0x0000ec0001177983 */ /* 0x000ee20000300800 */
[C---:B--2---:R-:W-:Y:S01]  /*2fc70*/  HMMA.16816.F32.BF16 R24, R16.reuse, R4, R24 ;  /* 0x000000041018723c */ /* 0x044fe20000041818 */
[----:B---3--:R-:W-:Y:S01]  /*2fc80*/  STL.64 [R1+0x23f0], R22 ;  /* 0x0023f01601007387 */ /* 0x008fe20000100a00 */
[----:B----4-:R0:W-:Y:S03]  /*2fc90*/  STL.64 [R1+0x23e8], R20 ;  /* 0x0023e81401007387 */ /* 0x0101e60000100a00 */
[----:B0-----:R-:W2:Y:S01]  /*2fca0*/  LDL.LU R20, [R1] ;  /* 0x0000000001147983 */ /* 0x001ea20000300800 */
[----:B------:R-:W2:Y:S11]  /*2fcb0*/  LDL.LU R21, [R1+0x4] ;  /* 0x0000040001157983 */ /* 0x000eb60000300800 */
[----:B------:R-:W-:Y:S06]  /*2fcc0*/  @!UPT UIADD3 URZ, URZ, URZ, URZ ;  /* 0x0000003f3f3ff290 */ /* 0x000fec000fffe03f */
[----:B------:R-:W-:Y:S02]  /*2fcd0*/  STL.64 [R1+0x250], R24 ;  /* 0x0002501801007387 */ /* 0x000fe40000100a00 */
[----:B------:R0:W-:Y:S02]  /*2fce0*/  STL.64 [R1+0x258], R26 ;  /* 0x0002581a01007387 */ /* 0x0001e40000100a00 */
[----:B------:R-:W-:Y:S02]  /*2fcf0*/  IMAD.MOV.U32 R23, RZ, RZ, R4 ;  /* 0x000000ffff177224 */ /* 0x000fe400078e0004 */
[----:B------:R-:W-:Y:S01]  /*2fd00*/  IMAD.MOV.U32 R22, RZ, RZ, R5 ;  /* 0x000000ffff167224 */ /* 0x000fe200078e0005 */
[----:B0-----:R-:W3:Y:S01]  /*2fd10*/  LDL.LU.64 R26, [R1+0x25f0] ;  /* 0x0025f000011a7983 */ /* 0x001ee20000300a00 */
[----:B------:R-:W3:Y:S02]  /*2fd20*/  LDL.LU.64 R24, [R1+0x25e8] ;  /* 0x0025e80001187983 */ /* 0x000ee40000300a00 */
[----:B------:R-:W3:Y:S02]  /*2fd30*/  LDL.LU.64 R4, [R1+0x25e0] ;  /* 0x0025e00001047983 */ /* 0x000ee40000300a00 */
[----:B---3--:R-:W-:Y:S01]  /*2fd40*/  HMMA.16816.F32.BF16 R24, R16, R4, R24 ;  /* 0x000000041018723c */ /* 0x008fe20000041818 */
[----:B------:R-:W-:-:S02]  /*2fd50*/  IMAD.MOV.U32 R12, RZ, RZ, R4 ;  /* 0x000000ffff0c7224 */ /* 0x000fc400078e0004 */
[----:B------:R-:W-:Y:S11]  /*2fd60*/  IMAD.MOV.U32 R13, RZ, RZ, R5 ;  /* 0x000000ffff0d7224 */ /* 0x000ff600078e0005 */
[----:B------:R-:W-:Y:S09]  /*2fd70*/  @!UPT UIADD3 URZ, URZ, URZ, URZ ;  /* 0x0000003f3f3ff290 */ /* 0x000ff2000fffe03f */
[----:B------:R0:W-:Y:S01]  /*2fd80*/  STL.64 [R1+0x240], R24 ;  /* 0x0002401801007387 */ /* 0x0001e20000100a00 */
[----:B------:R-:W-:Y:S03]  /*2fd90*/  STL.64 [R1+0x248], R26 ;  /* 0x0002481a01007387 */ /* 0x000fe60000100a00 */
        /* <DEDUP_REMOVED lines=10> */
[----:B------:R-:W3:Y:S02]  /*2fe40*/  LDL.LU.64 R24, [R1+0x25c0] ;  /* 0x0025c00001187983 */ /* 0x000ee40000300a00 */
[----:B---3--:R-:W-:Y:S01]  /*2fe50*/  HMMA.16816.F32.BF16 R8, R16, R24, R8 ;  /* 0x000000181008723c */ /* 0x008fe20000041808 */
[----:B-1----:R-:W-:-:S02]  /*2fe60*/  IMAD.MOV.U32 R6, RZ, RZ, R24 ;  /* 0x000000ffff067224 */ /* 0x002fc400078e0018 */
        /* <DEDUP_REMOVED lines=15> */
[----:B------:R-:W2:Y:S01]  /*2ff60*/  LDL.LU.64 R10, [R1+0x2598] ;  /* 0x00259800010a7983 */ /* 0x000ea20000300a00 */
[----:B------:R-:W2:Y:S02]  /*2ff70*/  LDL.LU.64 R8, [R1+0x2590] ;  /* 0x0025900001087983 */ /* 0x000ea40000300a00 */
[----:B--2---:R-:W-:Y:S11]  /*2ff80*/  HMMA.16816.F32.BF16 R8, R16, R20, R8 ;  /* 0x000000141008723c */ /* 0x004ff60000041808 */
[----:B------:R-:W-:Y:S11]  /*2ff90*/  @!UPT UIADD3 URZ, URZ, URZ, URZ ;  /* 0x0000003f3f3ff290 */ /* 0x000ff6000fffe03f */
[----:B------:R-:W-:Y:S01]  /*2ffa0*/  @!UPT UIADD3 URZ, URZ, URZ, URZ ;  /* 0x0000003f3f3ff290 */ /* 0x000fe2000fffe03f */
[----:B------:R-:W-:Y:S01]  /*2ffb0*/  STL.64 [R1+0x200], R8 ;  /* 0x0002000801007387 */ /* 0x000fe20000100a00 */
[----:B------:R0:W-:Y:S03]  /*2ffc0*/  STL.64 [R1+0x208], R10 ;  /* 0x0002080a01007387 */ /* 0x0001e60000100a00 */
[----:B0-----:R-:W3:Y:S01]  /*2ffd0*/  LDL.LU.64 R10, [R1+0x2588] ;  /* 0x00258800010a7983 */ /* 0x001ee20000300a00 */
[----:B------:R-:W3:Y:S02]  /*2ffe0*/  LDL.LU.64 R8, [R1+0x2580] ;  /* 0x0025800001087983 */ /* 0x000ee40000300a00 */
[----:B------:R0:W-:Y:S02]  /*2fff0*/  STL.64 [R1+0x2408], R20 ;  /* 0x0024081401007387 */ /* 0x0001e40000100a00 */
[----:B0-----:R-:W-:Y:S02]  /*30000*/  IMAD.MOV.U32 R20, RZ, RZ, R27 ;  /* 0x000000ffff147224 */ /* 0x001fe400078e001b */
[----:B------:R-:W-:Y:S01]  /*30010*/  IMAD.MOV.U32 R21, RZ, RZ, R26 ;  /* 0x000000ffff157224 */ /* 0x000fe200078e001a */
[----:B------:R-:W2:Y:S01]  /*30020*/  LDL.LU R27, [R1+0x257c] ;  /* 0x00257c00011b7983 */ /* 0x000ea20000300800 */
[----:B------:R-:W2:Y:S03]  /*30030*/  LDL.LU R26, [R1+0x2578] ;  /* 0x00257800011a7983 */ /* 0x000ea60000300800 */
[----:B------:R0:W-:Y:S02]  /*30040*/  STL.64 [R1+0x2420], R20 ;  /* 0x0024201401007387 */ /* 0x0001e40000100a00 */
[----:B0-----:R-:W-:-:S02]  /*30050*/  IMAD.MOV.U32 R20, RZ, RZ, R6 ;  /* 0x000000ffff147224 */ /* 0x001fc400078e0006 */
[----:B------:R-:W-:Y:S01]  /*30060*/  IMAD.MOV.U32 R21, RZ, RZ, R7 ;  /* 0x000000ffff157224 */ /* 0x000fe200078e0007 */
[----:B---3--:R-:W-:Y:S11]  /*30070*/  HMMA.16816.F32.BF16 R8, R16, R24, R8 ;  /* 0x000000181008723c */ /* 0x008ff60000041808 */
[----:B------:R-:W-:Y:S11]  /*30080*/  @!UPT UIADD3 URZ, URZ, URZ, URZ ;  /* 0x0000003f3f3ff290 */ /* 0x000ff6000fffe03f */
[----:B------:R-:W-:Y:S01]  /*30090*/  @!UPT UIADD3 URZ, URZ, URZ, URZ ;  /* 0x0000003f3f3ff290 */ /* 0x000fe2000fffe03f */
[----:B------:R-:W-:Y:S01]  /*300a0*/  STL.64 [R1+0x1f0], R8 ;  /* 0x0001f00801007387 */ /* 0x000fe20000100a00 */
[----:B------:R0:W-:Y:S03]  /*300b0*/  STL.64 [R1+0x1f8], R10 ;  /* 0x0001f80a01007387 */ /* 0x0001e60000100a00 */
[----:B0-----:R-:W3:Y:S01]  /*300c0*/  LDL.LU.64 R10, [R1+0x2570] ;  /* 0x00257000010a7983 */ /* 0x001ee20000300a00 */
[----:B------:R-:W4:Y:S02]  /*300d0*/  LDL.LU.64 R8, [R1+0x2568] ;  /* 0x0025680001087983 */ /* 0x000f240000300a00 */
[----:B------:R-:W3:Y:S02]  /*300e0*/  LDL.LU R6, [R1+0x2564] ;  /* 0x0025640001067983 */ /* 0x000ee40000300800 */
[----:B------:R-:W3:Y:S01]  /*300f0*/  LDL.LU R7, [R1+0x2560] ;  /* 0x0025600001077983 */ /* 0x000ee20000300800 */
[----:B------:R-:W-:Y:S01]  /*30100*/  STL.64 [R1+0x2438], R20 ;  /* 0x0024381401007387 */ /* 0x000fe20000100a00 */
[----:B--2---:R-:W-:Y:S02]  /*30110*/  STL.64 [R1+0x2400], R26 ;  /* 0x0024001a01007387 */ /* 0x004fe40000100a00 */
[----:B------:R0:W-:Y:S02]  /*30120*/  STL.64 [R1+0x23f8], R24 ;  /* 0x0023f81801007387 */ /* 0x0001e40000100a00 */
        /* <DEDUP_REMOVED lines=8> */
[----:B------:R0:W-:Y:S02]  /*301b0*/  STL.64 [R1+0x2450], R20 ;  /* 0x0024501401007387 */ /* 0x0001e40000100a00 */
[----:B0-----:R-:W-:Y:S02]  /*301c0*/  IMAD.MOV.U32 R20, RZ, RZ, R12 ;  /* 0x000000ffff147224 */ /* 0x001fe400078e000c */
        /* <DEDUP_REMOVED lines=23> */
[----:B------:R-:W-:Y:S01]  /*30340*/  STL.64 [R1+0x24a8], R20 ;  /* 0x0024a81401007387 */ /* 0x000fe20000100a00 */
[----:B------:R-:W-:Y:S02]  /*30350*/  STL.64 [R1+0x2430], R26 ;  /* 0x0024301a01007387 */ /* 0x000fe40000100a00 */
        /* <DEDUP_REMOVED lines=16> */
[----:B---3--:R-:W-:-:S02]  /*30460*/  IMAD.MOV.U32 R20, RZ, RZ, R11 ;  /* 0x000000ffff147224 */ /* 0x008fc400078e000b */
        /* <DEDUP_REMOVED lines=8> */
[----:B----4-:R-:W-:-:S02]  /*304f0*/  IMAD.MOV.U32 R20, RZ, RZ, R9 ;  /* 0x000000ffff147224 */ /* 0x010fc400078e0009 */
        /* <DEDUP_REMOVED lines=60> */
[----:B0-----:R-:W3:Y:S01]  /*308c0*/  LDL.LU.64 R10, [R1+0x2538] ;  /* 0x00253800010a7983 */ /* 0x001ee20000300a00 */
[----:B------:R-:W4:Y:S02]  /*308d0*/  LDL.LU.64 R8, [R1+0x2530] ;  /* 0x0025300001087983 */ /* 0x000f240000300a00 */
[----:B----4-:R-:W-:Y:S01]  /*308e0*/  HMMA.16816.F32.BF16 R16, R16, R8, R4 ;  /* 0x000000081010723c */ /* 0x010fe20000041804 */
[----:B------:R-:W2:Y:S01]  /*308f0*/  LDL.LU.64 R6, [R1+0x2528] ;  /* 0x0025280001067983 */ /* 0x000ea20000300a00 */
[----:B------:R-:W2:Y:S11]  /*30900*/  LDL.LU.64 R4, [R1+0x2520] ;  /* 0x0025200001047983 */ /* 0x000eb60000300a00 */
[----:B------:R-:W-:Y:S10]  /*30910*/  @!UPT UIADD3 URZ, URZ, URZ, URZ ;  /* 0x0000003f3f3ff290 */ /* 0x000ff4000fffe03f */
[----:B------:R-:W-:Y:S01]  /*30920*/  STL.64 [R1+0x1d0], R16 ;  /* 0x0001d01001007387 */ /* 0x000fe20000100a00 */
[----:B------:R-:W-:Y:S01]  /*30930*/  STL.64 [R1+0x1d8], R18 ;  /* 0x0001d81201007387 */ /* 0x000fe20000100a00 */
        /* <DEDUP_REMOVED lines=46> */
[----:B------:R-:W2:Y:S11]  /*30c20*/  LDL.LU.64 R20, [R1+0x2480] ;  /* 0x0024800001147983 */ /* 0x000eb60000300a00 */
[----:B------:R-:W-:Y:S11]  /*30c30*/  @!UPT UIADD3 URZ, URZ, URZ, URZ ;  /* 0x0000003f3f3ff290 */ /* 0x000ff6000fffe03f */
[----:B------:R-:W-:Y:S01]  /*30c40*/  STL.64 [R1+0x160], R16 ;  /* 0x0001601001007387 */ /* 0x000fe20000100a00 */
[----:B------:R-:W-:Y:S02]  /*30c50*/  STL.64 [R1+0x168], R18 ;  /* 0x0001681201007387 */ /* 0x000fe40000100a00 */
[----:B------:R-:W0:Y:S02]  /*30c60*/  LDSM.16.MT88.4 R16, [R3+0xc080] ;  /* 0x00c080000310783b */ /* 0x000e240000004200 */
[----:B0-----:R-:W-:Y:S02]  /*30c70*/  STL.64 [R1+0x22a0], R18 ;  /* 0x0022a01201007387 */ /* 0x001fe40000100a00 */
[----:B------:R0:W-:Y:S02]  /*30c80*/  STL.64 [R1+0x2298], R16 ;  /* 0x0022981001007387 */ /* 0x0001e40000100a00 */
[----:B0-----:R-:W4:Y:S01]  /*30c90*/  LDL.LU R16, [R1+0xf0] ;  /* 0x0000f00001107983 */ /* 0x001f220000300800 */
[C---:B--2---:R-:W-:Y:S03]  /*30ca0*/  HMMA.16816.F32.BF16 R20, R4.reuse, R20, R24 ;  /* 0x000000140414723c */ /* 0x044fe60000041818 */
[----:B------:R-:W2:Y:S01]  /*30cb0*/  LDL.LU.64 R26, [R1+0x2478] ;  /* 0x00247800011a7983 */ /* 0x000ea20000300a00 */
[----:B------:R-:W2:Y:S11]  /*30cc0*/  LDL.LU.64 R24, [R1+0x2470] ;  /* 0x0024700001187983 */ /* 0x000eb60000300a00 */
[----:B------:R-:W-:Y:S08]  /*30cd0*/  @!UPT UIADD3 URZ, URZ, URZ, URZ ;  /* 0x0000003f3f3ff290 */ /* 0x000ff0000fffe03f */
        /* <DEDUP_REMOVED lines=33> */
[----:B------:R-:W4:Y:S11]  /*30ef0*/  LDL.LU.64 R24, [R1+0x23f8] ;  /* 0x0023f80001187983 */ /* 0x000f360000300a00 */
[----:B------:R-:W-:Y:S09]  /*30f00*/  @!UPT UIADD3 URZ, URZ, URZ, URZ ;  /* 0x0000003f3f3ff290 */ /* 0x000ff2000fffe03f */
[----:B------:R-:W-:Y:S01]  /*30f10*/  STL.64 [R1+0x100], R20 ;  /* 0x0001001401007387 */ /* 0x000fe20000100a00 */
[----:B------:R0:W-:Y:S03]  /*30f20*/  STL.64 [R1+0x108], R22 ;  /* 0x0001081601007387 */ /* 0x0001e60000100a00 */
[----:B0-----:R-:W3:Y:S01]  /*30f30*/  LDL.LU.64 R22, [R1+0x23f0] ;  /* 0x0023f00001167983 */ /* 0x001ee20000300a00 */
[----:B------:R-:W3:Y:S02]  /*30f40*/  LDL.LU.64 R20, [R1+0x23e8] ;  /* 0x0023e80001147983 */ /* 0x000ee40000300a00 */
[----:B------:R-:W-:Y:S02]  /*30f50*/  IMAD.MOV.U32 R17, RZ, RZ, R29 ;  /* 0x000000ffff117224 */ /* 0x000fe400078e001d */
[----:B------:R-:W-:Y:S02]  /*30f60*/  IMAD.MOV.U32 R18, RZ, RZ, R28 ;  /* 0x000000ffff127224 */ /* 0x000fe400078e001c */
[----:B------:R-:W-:-:S07]  /*30f70*/  IMAD.MOV.U32 R19, RZ, RZ, R0 ;  /* 0x000000ffff137224 */ /* 0x000fce00078e0000 */
[C---:B----4-:R-:W-:Y:S01]  /*30f80*/  HMMA.16816.F32.BF16 R16, R4.reuse, R24, R16 ;  /* 0x000000180410723c */ /* 0x050fe20000041810 */
[----:B--2---:R-:W-:Y:S07]  /*30f90*/  STL.64 [R1+0x2320], R26 ;  /* 0x0023201a01007387 */ /* 0x004fee0000100a00 */
[----:B---3--:R-:W-:Y:S11]  /*30fa0*/  HMMA.16816.F32.BF16 R12, R4, R12, R20 ;  /* 0x0000000c040c723c */ /* 0x008ff60000041814 */
[----:B------:R-:W-:Y:S04]  /*30fb0*/  @!UPT UIADD3 URZ, URZ, URZ, URZ ;  /* 0x0000003f3f3ff290 */ /* 0x000fe8000fffe03f */
[----:B------:R-:W-:Y:S01]  /*30fc0*/  STL.64 [R1+0xf0], R16 ;  /* 0x0000f01001007387 */ /* 0x000fe20000100a00 */
[----:B------:R-:W-:Y:S07]  /*30fd0*/  STL.64 [R1+0xf8], R18 ;  /* 0x0000f81201007387 */ /* 0x000fee0000100a00 */
[----:B------:R0:W-:Y:S01]  /*30fe0*/  STL [R1+0xe0], R12 ;  /* 0x0000e00c01007387 */ /* 0x0001e20000100800 */
[----:B------:R-:W2:Y:S02]  /*30ff0*/  LDL.LU R20, [R1+0xd0] ;  /* 0x0000d00001147983 */ /* 0x000ea40000300800 */
[----:B------:R-:W2:Y:S02]  /*31000*/  LDL.LU R21, [R1+0xd4] ;  /* 0x0000d40001157983 */ /* 0x000ea40000300800 */
[----:B------:R-:W2:Y:S01]  /*31010*/  LDL.LU R22, [R1+0xd8] ;  /* 0x0000d80001167983 */ /* 0x000ea20000300800 */
[----:B------:R-:W2:Y:S01]  /*31020*/  LDL.LU R23, [R1+0xdc] ;  /* 0x0000dc0001177983 */ /* 0x000ea20000300800 */
[----:B------:R-:W-:-:S02]  /*31030*/  IMAD.MOV.U32 R0, RZ, RZ, R13 ;  /* 0x000000ffff007224 */ /* 0x000fc400078e000d */
[----:B------:R-:W-:Y:S02]  /*31040*/  IMAD.MOV.U32 R29, RZ, RZ, R14 ;  /* 0x000000ffff1d7224 */ /* 0x000fe400078e000e */
[----:B------:R-:W-:Y:S01]  /*31050*/  IMAD.MOV.U32 R28, RZ, RZ, R15 ;  /* 0x000000ffff1c7224 */ /* 0x000fe200078e000f */
[----:B0-----:R-:W3:Y:S01]  /*31060*/  LDL.LU R12, [R1+0x560] ;  /* 0x00056000010c7983 */ /* 0x001ee20000300800 */
[----:B------:R-:W3:Y:S02]  /*31070*/  LDL.LU R13, [R1+0x564] ;  /* 0x00056400010d7983 */ /* 0x000ee40000300800 */
[----:B------:R-:W4:Y:S02]  /*31080*/  LDL.LU R14, [R1+0x568] ;  /* 0x00056800010e7983 */ /* 0x000f240000300800 */
[----:B------:R-:W4:Y:S02]  /*31090*/  LDL.LU R15, [R1+0x56c] ;  /* 0x00056c00010f7983 */ /* 0x000f240000300800 */
[----:B----4-:R0:W-:Y:S01]  /*310a0*/  STL.64 [R1+0x2380], R14 ;  /* 0x0023800e01007387 */ /* 0x0101e20000100a00 */
[----:B---3--:R-:W-:Y:S03]  /*310b0*/  STL.64 [R1+0x2378], R12 ;  /* 0x0023780c01007387 */ /* 0x008fe60000100a00 */
[----:B0-----:R-:W3:Y:S04]  /*310c0*/  LDL.64 R14, [R1+0xa8] ;  /* 0x0000a800010e7983 */ /* 0x001ee80000100a00 */
[----:B---3--:R0:W-:Y:S04]  /*310d0*/  STL.64 [R1+0x2398], R14 ;  /* 0x0023980e01007387 */ /* 0x0081e80000100a00 */
[----:B0-----:R-:W3:Y:S01]  /*310e0*/  LDL.64 R14, [R1+0xb8] ;  /* 0x0000b800010e7983 */ /* 0x001ee20000100a00 */
[----:B------:R-:W-:-:S02]  /*310f0*/  IMAD.MOV.U32 R16, RZ, RZ, R11 ;  /* 0x000000ffff107224 */ /* 0x000fc400078e000b */
[----:B------:R-:W-:Y:S01]  /*31100*/  IMAD.MOV.U32 R17, RZ, RZ, R2 ;  /* 0x000000ffff117224 */ /* 0x000fe200078e0002 */
[----:B---3--:R0:W-:Y:S04]  /*31110*/  STL.64 [R1+0x23a0], R14 ;  /* 0x0023a00e01007387 */ /* 0x0081e80000100a00 */
[----:B0-----:R-:W3:Y:S01]  /*31120*/  LDL.64 R14, [R1+0xc8] ;  /* 0x0000c800010e7983 */ /* 0x001ee20000100a00 */
[----:B------:R-:W4:Y:S02]  /*31130*/  LDL.LU R11, [R1+0x23e0] ;  /* 0x0023e000010b7983 */ /* 0x000f240000300800 */
[----:B------:R-:W2:Y:S02]  /*31140*/  LDL.LU R2, [R1+0x23dc] ;  /* 0x0023dc0001027983 */ /* 0x000ea40000300800 */
[----:B------:R-:W2:Y:S01]  /*31150*/  LDL.LU R18, [R1+0x558] ;  /* 0x0005580001127983 */ /* 0x000ea20000300800 */
[----:B------:R-:W2:Y:S04]  /*31160*/  LDL.LU R19, [R1+0x55c] ;  /* 0x00055c0001137983 */ /* 0x000ea80000300800 */
[----:B--2---:R-:W-:Y:S01]  /*31170*/  STL.64 [R1+0x2390], R18 ;  /* 0x0023901201007387 */ /* 0x004fe20000100a00 */
[----:B------:R0:W-:Y:S02]  /*31180*/  STL.64 [R1+0x2388], R16 ;  /* 0x0023881001007387 */ /* 0x0001e40000100a00 */
[----:B0-----:R-:W-:-:S02]  /*31190*/  IMAD.MOV.U32 R16, RZ, RZ, R10 ;  /* 0x000000ffff107224 */ /* 0x001fc400078e000a */
[----:B----4-:R-:W-:Y:S01]  /*311a0*/  IMAD.MOV.U32 R17, RZ, RZ, R11 ;  /* 0x000000ffff117224 */ /* 0x010fe200078e000b */
[----:B------:R-:W2:Y:S01]  /*311b0*/  LDL.LU R10, [R1+0x23d8] ;  /* 0x0023d800010a7983 */ /* 0x000ea20000300800 */
[----:B------:R-:W4:Y:S02]  /*311c0*/  LDL.LU R11, [R1+0x23d4] ;  /* 0x0023d400010b7983 */ /* 0x000f240000300800 */
[----:B------:R-:W-:Y:S02]  /*311d0*/  IMAD.MOV.U32 R18, RZ, RZ, R2 ;  /* 0x000000ffff127224 */ /* 0x000fe400078e0002 */
[----:B------:R-:W2:Y:S01]  /*311e0*/  LDL.LU R2, [R1+0x23d0] ;  /* 0x0023d00001027983 */ /* 0x000ea20000300800 */
[----:B------:R-:W2:Y:S01]  /*311f0*/  LDL.LU R19, [R1+0x57c] ;  /* 0x00057c0001137983 */ /* 0x000ea20000300800 */
[----:B------:R-:W-:Y:S02]  /*31200*/  HMMA.16816.F32.BF16 R4, R4, R8, R20 ;  /* 0x000000080404723c */ /* 0x000fe40000041814 */
[----:B--2---:R4:W-:Y:S01]  /*31210*/  STL.64 [R1+0x23b0], R18 ;  /* 0x0023b01201007387 */ /* 0x0049e20000100a00 */
[----:B------:R0:W-:Y:S02]  /*31220*/  STL.64 [R1+0x23a8], R16 ;  /* 0x0023a81001007387 */ /* 0x0001e40000100a00 */
[----:B----4-:R-:W-:Y:S01]  /*31230*/  IMAD.MOV.U32 R18, RZ, RZ, R11 ;  /* 0x000000ffff127224 */ /* 0x010fe200078e000b */
[----:B0-----:R-:W2:Y:S01]  /*31240*/  LDL.LU R16, [R1+0x590] ;  /* 0x0005900001107983 */ /* 0x001ea20000300800 */
[----:B------:R-:W-:-:S02]  /*31250*/  IMAD.MOV.U32 R17, RZ, RZ, R10 ;  /* 0x000000ffff117224 */ /* 0x000fc400078e000a */
[----:B------:R-:W4:Y:S02]  /*31260*/  LDL.LU R10, [R1+0x23cc] ;  /* 0x0023cc00010a7983 */ /* 0x000f240000300800 */
[----:B------:R-:W4:Y:S01]  /*31270*/  LDL.LU R11, [R1+0x23c8] ;  /* 0x0023c800010b7983 */ /* 0x000f220000300800 */
[----:B------:R-:W2:Y:S01]  /*31280*/  LDL.64 R26, [R1+0x88] ;  /* 0x00008800011a7983 */ /* 0x000ea20000100a00 */
[----:B------:R-:W-:Y:S02]  /*31290*/  STL [R1+0x1be0], R28 ;  /* 0x001be01c01007387 */ /* 0x000fe40000100800 */
[----:B------:R-:W-:Y:S02]  /*312a0*/  STL [R1+0x1bdc], R29 ;  /* 0x001bdc1d01007387 */ /* 0x000fe40000100800 */
[----:B------:R3:W-:Y:S01]  /*312b0*/  STL [R1+0x1bd8], R0 ;  /* 0x001bd80001007387 */ /* 0x0007e20000100800 */
[----:B------:R-:W2:Y:S01]  /*312c0*/  LDL.LU.64 R22, [R1+0x23c0] ;  /* 0x0023c00001167983 */ /* 0x000ea20000300a00 */
[----:B------:R-:W2:Y:S02]  /*312d0*/  LDL.LU.64 R20, [R1+0x23b8] ;  /* 0x0023b80001147983 */ /* 0x000ea40000300a00 */
[----:B------:R-:W-:-:S03]  /*312e0*/  IMAD.MOV.U32 R19, RZ, RZ, R2 ;  /* 0x000000ffff137224 */ /* 0x000fc600078e0002 */
[----:B------:R-:W-:Y:S02]  /*312f0*/  IMAD.MOV.U32 R2, RZ, RZ, R7 ;  /* 0x000000ffff027224 */ /* 0x000fe400078e0007 */
[----:B------:R-:W-:Y:S02]  /*31300*/  IMAD.MOV.U32 R8, RZ, RZ, R6 ;  /* 0x000000ffff087224 */ /* 0x000fe400078e0006 */
[----:B------:R-:W-:Y:S01]  /*31310*/  IMAD.MOV.U32 R9, RZ, RZ, R5 ;  /* 0x000000ffff097224 */ /* 0x000fe200078e0005 */
[----:B------:R-:W-:Y:S01]  /*31320*/  STL [R1+0xd0], R4 ;  /* 0x0000d00401007387 */ /* 0x000fe20000100800 */
[----:B------:R-:W4:Y:S02]  /*31330*/  LDL.64 R6, [R1+0x98] ;  /* 0x0000980001067983 */ /* 0x000f240000100a00 */
[----:B------:R0:W-:Y:S02]  /*31340*/  STL [R1+0x1bec], R2 ;  /* 0x001bec0201007387 */ /* 0x0001e40000100800 */
[----:B------:R1:W-:Y:S01]  /*31350*/  STL [R1+0x1be8], R8 ;  /* 0x001be80801007387 */ /* 0x0003e20000100800 */
[----:B------:R1:W-:Y:S01]  /*31360*/  STL [R1+0x1be4], R9 ;  /* 0x001be40901007387 */ /* 0x0003e20000100800 */
[----:B---3--:R-:W-:-:S02]  /*31370*/  IMAD.MOV.U32 R0, RZ, RZ, R15 ;  /* 0x000000ffff007224 */ /* 0x008fc400078e000f */
[----:B0-----:R-:W-:Y:S01]  /*31380*/  IMAD.MOV.U32 R2, RZ, RZ, R14 ;  /* 0x000000ffff027224 */ /* 0x001fe200078e000e */
[C---:B--2---:R-:W-:Y:S01]  /*31390*/  HMMA.16816.F32.BF16 R16, R20.reuse, R14, R16 ;  /* 0x0000000e1410723c */ /* 0x044fe20000041810 */
[----:B----4-:R0:W-:Y:S01]  /*313a0*/  STL.64 [R1+0x22a8], R10 ;  /* 0x0022a80a01007387 */ /* 0x0101e20000100a00 */
[----:B-1----:R-:W2:Y:S02]  /*313b0*/  LDL.LU R8, [R1+0x580] ;  /* 0x0005800001087983 */ /* 0x002ea40000300800 */
[----:B------:R-:W2:Y:S01]  /*313c0*/  LDL.LU R9, [R1+0x584] ;  /* 0x0005840001097983 */ /* 0x000ea20000300800 */
[----:B0-----:R-:W2:Y:S01]  /*313d0*/  LDL.LU R10, [R1+0x588] ;  /* 0x00058800010a7983 */ /* 0x001ea20000300800 */
[----:B------:R-:W2:Y:S11]  /*313e0*/  LDL.LU R11, [R1+0x58c] ;  /* 0x00058c00010b7983 */ /* 0x000eb60000300800 */
[----:B------:R-:W-:Y:S06]  /*313f0*/  @!UPT UIADD3 URZ, URZ, URZ, URZ ;  /* 0x0000003f3f3ff290 */ /* 0x000fec000fffe03f */
[----:B------:R-:W-:Y:S01]  /*31400*/  STL.64 [R1+0xfc0], R16 ;  /* 0x000fc01001007387 */ /* 0x000fe20000100a00 */
[----:B------:R0:W-:Y:S03]  /*31410*/  STL.64 [R1+0xfc8], R18 ;  /* 0x000fc81201007387 */ /* 0x0001e60000100a00 */
[----:B0-----:R-:W3:Y:S01]  /*31420*/  LDL.LU.64 R18, [R1+0x23b0] ;  /* 0x0023b00001127983 */ /* 0x001ee20000300a00 */
[----:B------:R-:W3:Y:S02]  /*31430*/  LDL.LU.64 R16, [R1+0x23a8] ;  /* 0x0023a80001107983 */ /* 0x000ee40000300a00 */
[----:B------:R-:W2:Y:S02]  /*31440*/  LDL.LU.64 R14, [R1+0x23a0] ;  /* 0x0023a000010e7983 */ /* 0x000ea40000300a00 */
[----:B------:R-:W-:Y:S01]  /*31450*/  STL [R1+0x22e4], R0 ;  /* 0x0022e40001007387 */ /* 0x000fe20000100800 */
[----:B------:R-:W-:Y:S01]  /*31460*/  STL [R1+0x22d8], R2 ;  /* 0x0022d80201007387 */ /* 0x000fe20000100800 */
[C---:B--2---:R-:W-:Y:S11]  /*31470*/  HMMA.16816.F32.BF16 R8, R20.reuse, R14, R8 ;  /* 0x0000000e1408723c */ /* 0x044ff60000041808 */
        /* <DEDUP_REMOVED lines=11> */
[----:B------:R-:W-:Y:S01]  /*31530*/  STL.64 [R1+0xfa0], R16 ;  /* 0x000fa01001007387 */ /* 0x000fe20000100a00 */
[----:B------:R0:W-:Y:S03]  /*31540*/  STL.64 [R1+0xfa8], R18 ;  /* 0x000fa81201007387 */ /* 0x0001e60000100a00 */
[----:B0-----:R-:W2:Y:S01]  /*31550*/  LDL.LU.64 R18, [R1+0x2390] ;  /* 0x0023900001127983 */ /* 0x001ea20000300a00 */
[----:B------:R-:W2:Y:S02]  /*31560*/  LDL.LU.64 R16, [R1+0x2388] ;  /* 0x0023880001107983 */ /* 0x000ea40000300a00 */
[----:B------:R-:W3:Y:S02]  /*31570*/  LDL.LU.64 R14, [R1+0x2380] ;  /* 0x00238000010e7983 */ /* 0x000ee40000300a00 */
[----:B------:R-:W3:Y:S01]  /*31580*/  LDL.LU.64 R12, [R1+0x2378] ;  /* 0x00237800010c7983 */ /* 0x000ee20000300a00 */
[----:B------:R-:W-:Y:S01]  /*31590*/  STL.64 [R1+0x22f0], R10 ;  /* 0x0022f00a01007387 */ /* 0x000fe20000100a00 */
[----:B------:R3:W-:Y:S02]  /*315a0*/  STL.64 [R1+0x22e8], R8 ;  /* 0x0022e80801007387 */ /* 0x0007e40000100a00 */
[----:B---3--:R-:W-:Y:S07]  /*315b0*/  HMMA.16816.F32.BF16 R8, R20, R6, R12 ;  /* 0x000000061408723c */ /* 0x008fee000004180c */
[----:B------:R-:W-:-:S02]  /*315c0*/  IMAD.MOV.U32 R13, RZ, RZ, R6 ;  /* 0x000000ffff0d7224 */ /* 0x000fc400078e0006 */
[----:B------:R-:W-:Y:S11]  /*315d0*/  IMAD.MOV.U32 R12, RZ, RZ, R7 ;  /* 0x000000ffff0c7224 */ /* 0x000ff600078e0007 */
[----:B------:R-:W-:Y:S03]  /*315e0*/  @!UPT UIADD3 URZ, URZ, URZ, URZ ;  /* 0x0000003f3f3ff290 */ /* 0x000fe6000fffe03f */
[----:B------:R0:W-:Y:S01]  /*315f0*/  STL.64 [R1+0xf90], R8 ;  /* 0x000f900801007387 */ /* 0x0001e20000100a00 */
[----:B------:R1:W-:Y:S02]  /*31600*/  STL.64 [R1+0xf98], R10 ;  /* 0x000f980a01007387 */ /* 0x0003e40000100a00 */
[----:B------:R-:W3:Y:S02]  /*31610*/  LDL R6, [R1+0x78] ;  /* 0x0000780001067983 */ /* 0x000ee40000100800 */
[----:B------:R-:W3:Y:S01]  /*31620*/  LDL R7, [R1+0x7c] ;  /* 0x00007c0001077983 */ /* 0x000ee20000100800 */
[----:B0-----:R-:W3:Y:S01]  /*31630*/  LDL.LU R8, [R1+0x540] ;  /* 0x0005400001087983 */ /* 0x001ee20000300800 */
[----:B------:R-:W3:Y:S02]  /*31640*/  LDL.LU R9, [R1+0x544] ;  /* 0x0005440001097983 */ /* 0x000ee40000300800 */
[----:B-1----:R-:W3:Y:S02]  /*31650*/  LDL.LU R10, [R1+0x548] ;  /* 0x00054800010a7983 */ /* 0x002ee40000300800 */
[----:B------:R-:W3:Y:S01]  /*31660*/  LDL.LU R11, [R1+0x54c] ;  /* 0x00054c00010b7983 */ /* 0x000ee20000300800 */
[----:B------:R2:W-:Y:S02]  /*31670*/  STL.64 [R1+0x2348], R12 ;  /* 0x0023480c01007387 */ /* 0x0005e40000100a00 */
[----:B--2---:R-:W-:Y:S07]  /*31680*/  HMMA.16816.F32.BF16 R12, R20, R26, R16 ;  /* 0x0000001a140c723c */ /* 0x004fee0000041810 */
[----:B------:R-:W-:-:S02]  /*31690*/  IMAD.MOV.U32 R17, RZ, RZ, R26 ;  /* 0x000000ffff117224 */ /* 0x000fc400078e001a */
[----:B------:R-:W-:Y:S11]  /*316a0*/  IMAD.MOV.U32 R16, RZ, RZ, R27 ;  /* 0x000000ffff107224 */ /* 0x000ff600078e001b */
[----:B------:R-:W-:Y:S03]  /*316b0*/  @!UPT UIADD3 URZ, URZ, URZ, URZ ;  /* 0x0000003f3f3ff290 */ /* 0x000fe6000fffe03f */
[----:B------:R0:W-:Y:S01]  /*316c0*/  STL.64 [R1+0xde0], R12 ;  /* 0x000de00c01007387 */ /* 0x0001e20000100a00 */
[----:B------:R1:W-:Y:S02]  /*316d0*/  STL.64 [R1+0xde8], R14 ;  /* 0x000de80e01007387 */ /* 0x0003e40000100a00 */
[----:B------:R2:W-:Y:S02]  /*316e0*/  STL.64 [R1+0x2370], R16 ;  /* 0x0023701001007387 */ /* 0x0005e40000100a00 */
[----:B------:R-:W4:Y:S01]  /*316f0*/  LDL.LU R24, [R1+0x880] ;  /* 0x0008800001187983 */ /* 0x000f220000300800 */
[----:B------:R-:W4:Y:S01]  /*31700*/  LDL.LU R25, [R1+0x884] ;  /* 0x0008840001197983 */ /* 0x000f220000300800 */
[----:B------:R-:W3:Y:S02]  /*31710*/  LDL.LU R26, [R1+0x888] ;  /* 0x00088800011a7983 */ /* 0x000ee40000300800 */
[----:B------:R-:W3:Y:S01]  /*31720*/  LDL.LU R27, [R1+0x88c] ;  /* 0x00088c00011b7983 */ /* 0x000ee20000300800 */
[----:B0-----:R-:W3:Y:S01]  /*31730*/  LDL.LU R12, [R1+0x8a0] ;  /* 0x0008a000010c7983 */ /* 0x001ee20000300800 */
[----:B------:R-:W3:Y:S02]  /*31740*/  LDL.LU R13, [R1+0x8a4] ;  /* 0x0008a400010d7983 */ /* 0x000ee40000300800 */
[----:B-1----:R-:W3:Y:S02]  /*31750*/  LDL.LU R14, [R1+0x8a8] ;  /* 0x0008a800010e7983 */ /* 0x002ee40000300800 */
[----:B------:R-:W3:Y:S01]  /*31760*/  LDL.LU R15, [R1+0x8ac] ;  /* 0x0008ac00010f7983 */ /* 0x000ee20000300800 */
[----:B--2---:R-:W2:Y:S01]  /*31770*/  LDL.LU R16, [R1+0x8c0] ;  /* 0x0008c00001107983 */ /* 0x004ea20000300800 */
[----:B------:R-:W2:Y:S02]  /*31780*/  LDL.LU R17, [R1+0x8c4] ;  /* 0x0008c40001117983 */ /* 0x000ea40000300800 */
[----:B------:R-:W2:Y:S02]  /*31790*/  LDL.LU R18, [R1+0x8c8] ;  /* 0x0008c80001127983 */ /* 0x000ea40000300800 */
[----:B------:R-:W2:Y:S01]  /*317a0*/  LDL.LU R19, [R1+0x8cc] ;  /* 0x0008cc0001137983 */ /* 0x000ea20000300800 */
[----:B---3--:R0:W-:Y:S01]  /*317b0*/  STL.64 [R1+0x2358], R14 ;  /* 0x0023580e01007387 */ /* 0x0081e20000100a00 */
[----:B------:R-:W-:Y:S03]  /*317c0*/  STL.64 [R1+0x2350], R12 ;  /* 0x0023500c01007387 */ /* 0x000fe60000100a00 */
[----:B0-----:R-:W3:Y:S04]  /*317d0*/  LDL.64 R14, [R1+0x58] ;  /* 0x00005800010e7983 */ /* 0x001ee80000100a00 */
[----:B---3--:R0:W-:Y:S04]  /*317e0*/  STL.64 [R1+0x2368], R14 ;  /* 0x0023680e01007387 */ /* 0x0081e80000100a00 */
[----:B0-----:R-:W2:Y:S01]  /*317f0*/  LDL.64 R14, [R1+0x68] ;  /* 0x00006800010e7983 */ /* 0x001ea20000100a00 */
[----:B------:R0:W-:Y:S02]  /*31800*/  STL.64 [R1+0x2330], R26 ;  /* 0x0023301a01007387 */ /* 0x0001e40000100a00 */
[----:B----4-:R-:W-:Y:S01]  /*31810*/  STL.64 [R1+0x2328], R24 ;  /* 0x0023281801007387 */ /* 0x010fe20000100a00 */
[----:B0-----:R-:W3:Y:S01]  /*31820*/  LDL.64 R26, [R1+0x38] ;  /* 0x00003800011a7983 */ /* 0x001ee20000100a00 */
[C---:B------:R-:W-:Y:S03]  /*31830*/  HMMA.16816.F32.BF16 R4, R20.reuse, R6, R8 ;  /* 0x000000061404723c */ /* 0x040fe60000041808 */
[----:B---3--:R0:W-:Y:S04]  /*31840*/  STL.64 [R1+0x2340], R26 ;  /* 0x0023401a01007387 */ /* 0x0081e80000100a00 */
[----:B0-----:R-:W3:Y:S04]  /*31850*/  LDL.64 R26, [R1+0x48] ;  /* 0x00004800011a7983 */ /* 0x001ee80000100a00 */
[----:B---3--:R0:W-:Y:S01]  /*31860*/  STL.64 [R1+0x2360], R26 ;  /* 0x0023601a01007387 */ /* 0x0081e20000100a00 */
[----:B------:R-:W3:Y:S02]  /*31870*/  LDL.LU R24, [R1+0x8b0] ;  /* 0x0008b00001187983 */ /* 0x000ee40000300800 */
[----:B------:R-:W3:Y:S01]  /*31880*/  LDL.LU R25, [R1+0x8b4] ;  /* 0x0008b40001197983 */ /* 0x000ee20000300800 */
[----:B0-----:R-:W3:Y:S01]  /*31890*/  LDL.LU R26, [R1+0x8b8] ;  /* 0x0008b800011a7983 */ /* 0x001ee20000300800 */
[----:B------:R-:W3:Y:S02]  /*318a0*/  LDL.LU R27, [R1+0x8bc] ;  /* 0x0008bc00011b7983 */ /* 0x000ee40000300800 */
[----:B------:R-:W4:Y:S05]  /*318b0*/  LDL.LU R8, [R1+0x860] ;  /* 0x0008600001087983 */ /* 0x000f2a0000300800 */
[----:B------:R-:W-:Y:S01]  /*318c0*/  STL.64 [R1+0xdb0], R4 ;  /* 0x000db00401007387 */ /* 0x000fe20000100a00 */
[----:B------:R-:W-:Y:S01]  /*318d0*/  STL.64 [R1+0xdb8], R6 ;  /* 0x000db80601007387 */ /* 0x000fe20000100a00 */
[----:B------:R-:W4:Y:S02]  /*318e0*/  LDL.LU R9, [R1+0x864] ;  /* 0x0008640001097983 */ /* 0x000f240000300800 */
[----:B------:R-:W3:Y:S02]  /*318f0*/  LDL.LU R10, [R1+0x868] ;  /* 0x00086800010a7983 */ /* 0x000ee40000300800 */
[----:B------:R-:W3:Y:S01]  /*31900*/  LDL.LU R11, [R1+0x86c] ;  /* 0x00086c00010b7983 */ /* 0x000ee20000300800 */
[----:B------:R-:W0:Y:S01]  /*31910*/  LDSM.16.MT88.4 R4, [R3+0xc100] ;  /* 0x00c100000304783b */ /* 0x000e220000004200 */
[----:B--2---:R-:W-:Y:S03]  /*31920*/  HMMA.16816.F32.BF16 R16, R20, R14, R16 ;  /* 0x0000000e1410723c */ /* 0x004fe60000041810 */
[----:B---3--:R1:W-:Y:S01]  /*31930*/  STL.64 [R1+0x2300], R10 ;  /* 0x0023000a01007387 */ /* 0x0083e20000100a00 */
[----:B----4-:R2:W-:Y:S03]  /*31940*/  STL.64 [R1+0x22f8], R8 ;  /* 0x0022f80801007387 */ /* 0x0105e60000100a00 */
[----:B-1----:R-:W3:Y:S04]  /*31950*/  LDL.64 R10, [R1+0x18] ;  /* 0x00001800010a7983 */ /* 0x002ee80000100a00 */
[----:B---3--:R1:W-:Y:S01]  /*31960*/  STL.64 [R1+0x2338], R10 ;  /* 0x0023380a01007387 */ /* 0x0083e20000100a00 */
[----:B--2---:R-:W2:Y:S02]  /*31970*/  LDL.LU R8, [R1+0x890] ;  /* 0x0008900001087983 */ /* 0x004ea40000300800 */
[----:B------:R-:W2:Y:S01]  /*31980*/  LDL.LU R9, [R1+0x894] ;  /* 0x0008940001097983 */ /* 0x000ea20000300800 */
[----:B-1----:R-:W2:Y:S01]  /*31990*/  LDL.LU R10, [R1+0x898] ;  /* 0x00089800010a7983 */ /* 0x002ea20000300800 */
[----:B------:R-:W2:Y:S02]  /*319a0*/  LDL.LU R11, [R1+0x89c] ;  /* 0x00089c00010b7983 */ /* 0x000ea40000300800 */
[----:B0-----:R0:W-:Y:S02]  /*319b0*/  STL.64 [R1+0x2150], R6 ;  /* 0x0021500601007387 */ /* 0x0011e40000100a00 */
[----:B------:R-:W-:Y:S01]  /*319c0*/  STL.64 [R1+0x2148], R4 ;  /* 0x0021480401007387 */ /* 0x000fe20000100a00 */
[----:B0-----:R-:W3:Y:S02]  /*319d0*/  LDL.64 R6, [R1+0x28] ;  /* 0x0000280001067983 */ /* 0x001ee40000100a00 */
[----:B------:R0:W-:Y:S02]  /*319e0*/  STL.64 [R1+0xdd0], R16 ;  /* 0x000dd01001007387 */ /* 0x0001e40000100a00 */
[----:B------:R1:W-:Y:S01]  /*319f0*/  STL.64 [R1+0xdd8], R18 ;  /* 0x000dd81201007387 */ /* 0x0003e20000100a00 */
[----:B0-----:R-:W4:Y:S01]  /*31a00*/  LDL.LU.64 R16, [R1+0x2370] ;  /* 0x0023700001107983 */ /* 0x001f220000300a00 */
[----:B-1----:R-:W-:-:S02]  /*31a10*/  IMAD.MOV.U32 R19, RZ, RZ, R14 ;  /* 0x000000ffff137224 */ /* 0x002fc400078e000e */
[----:B------:R-:W-:Y:S02]  /*31a20*/  IMAD.MOV.U32 R18, RZ, RZ, R15 ;  /* 0x000000ffff127224 */ /* 0x000fe400078e000f */
[----:B------:R-:W2:Y:S03]  /*31a30*/  LDL.LU.64 R14, [R1+0x2368] ;  /* 0x00236800010e7983 */ /* 0x000ea60000300a00 */
[----:B------:R-:W-:Y:S01]  /*31a40*/  STL.64 [R1+0x2310], R18 ;  /* 0x0023101201007387 */ /* 0x000fe20000100a00 */
[C---:B--2---:R-:W-:Y:S01]  /*31a50*/  HMMA.16816.F32.BF16 R24, R20.reuse, R14, R24 ;  /* 0x0000000e1418723c */ /* 0x044fe20000041818 */
[----:B----4-:R0:W-:Y:S01]  /*31a60*/  STL.64 [R1+0x2308], R16 ;  /* 0x0023081001007387 */ /* 0x0101e20000100a00 */
[----:B------:R-:W-:Y:S02]  /*31a70*/  IMAD.MOV.U32 R29, RZ, RZ, R14 ;  /* 0x000000ffff1d7224 */ /* 0x000fe400078e000e */
[----:B------:R-:W-:Y:S01]  /*31a80*/  IMAD.MOV.U32 R28, RZ, RZ, R15 ;  /* 0x000000ffff1c7224 */ /* 0x000fe200078e000f */
[----:B0-----:R-:W2:Y:S01]  /*31a90*/  LDL.LU R16, [R1+0x870] ;  /* 0x0008700001107983 */ /* 0x001ea20000300800 */
[----:B------:R-:W2:Y:S02]  /*31aa0*/  LDL.LU R17, [R1+0x874] ;  /* 0x0008740001117983 */ /* 0x000ea40000300800 */
[----:B------:R-:W2:Y:S02]  /*31ab0*/  LDL.LU R18, [R1+0x878] ;  /* 0x0008780001127983 */ /* 0x000ea40000300800 */
[----:B------:R-:W2:Y:S11]  /*31ac0*/  LDL.LU R19, [R1+0x87c] ;  /* 0x00087c0001137983 */ /* 0x000eb60000300800 */
[----:B------:R-:W-:Y:S02]  /*31ad0*/  @!UPT UIADD3 URZ, URZ, URZ, URZ ;  /* 0x0000003f3f3ff290 */ /* 0x000fe4000fffe03f */
[----:B------:R-:W-:Y:S01]  /*31ae0*/  STL.64 [R1+0xdc0], R24 ;  /* 0x000dc01801007387 */ /* 0x000fe20000100a00 */
[----:B------:R0:W-:Y:S03]  /*31af0*/  STL.64 [R1+0xdc8], R26 ;  /* 0x000dc81a01007387 */ /* 0x0001e60000100a00 */
[----:B0-----:R-:W4:Y:S01]  /*31b00*/  LDL.LU.64 R26, [R1+0x2360] ;  /* 0x00236000011a7983 */ /* 0x001f220000300a00 */
[----:B------:R-:W4:Y:S02]  /*31b10*/  LDL.LU.64 R14, [R1+0x2358] ;  /* 0x00235800010e7983 */ /* 0x000f240000300a00 */
[----:B------:R-:W4:Y:S02]  /*31b20*/  LDL.LU.64 R12, [R1+0x2350] ;  /* 0x00235000010c7983 */ /* 0x000f240000300a00 */
[C---:B----4-:R-:W-:Y:S01]  /*31b30*/  HMMA.16816.F32.BF16 R12, R20.reuse, R26, R12 ;  /* 0x0000001a140c723c */ /* 0x050fe2000004180c */
[----:B------:R-:W-:Y:S11]  /*31b40*/  IMAD.MOV.U32 R2, RZ, RZ, R27 ;  /* 0x000000ffff027224 */ /* 0x000ff600078e001b */
[----:B------:R-:W-:Y:S11]  /*31b50*/  @!UPT UIADD3 URZ, URZ, URZ, URZ ;  /* 0x0000003f3f3ff290 */ /* 0x000ff6000fffe03f */
[----:B------:R0:W-:Y:S01]  /*31b60*/  STL.64 [R1+0xcc0], R12 ;  /* 0x000cc00c01007387 */ /* 0x0001e20000100a00 */
[----:B------:R1:W-:Y:S03]  /*31b70*/  STL.64 [R1+0xcc8], R14 ;  /* 0x000cc80e01007387 */ /* 0x0003e60000100a00 */
[----:B0-----:R-:W4:Y:S01]  /*31b80*/  LDL.LU.64 R12, [R1+0x2348] ;  /* 0x00234800010c7983 */ /* 0x001f220000300a00 */
[----:B-1----:R-:W-:Y:S02]  /*31b90*/  IMAD.MOV.U32 R15, RZ, RZ, R26 ;  /* 0x000000ffff0f7224 */ /* 0x002fe400078e001a */
        /* <DEDUP_REMOVED lines=8> */
[----:B------:R-:W3:Y:S02]  /*31c20*/  LDL.LU.64 R26, [R1+0x2330] ;  /* 0x00233000011a7983 */ /* 0x000ee40000300a00 */
[----:B------:R-:W3:Y:S02]  /*31c30*/  LDL.LU.64 R24, [R1+0x2328] ;  /* 0x0023280001187983 */ /* 0x000ee40000300a00 */
[C---:B---3--:R-:W-:Y:S11]  /*31c40*/  HMMA.16816.F32.BF16 R24, R20.reuse, R6, R24 ;  /* 0x000000061418723c */ /* 0x048ff60000041818 */
[----:B------:R-:W-:Y:S11]  /*31c50*/  @!UPT UIADD3 URZ, URZ, URZ, URZ ;  /* 0x0000003f3f3ff290 */ /* 0x000ff6000fffe03f */
[----:B------:R-:W-:Y:S01]  /*31c60*/  @!UPT UIADD3 URZ, URZ, URZ, URZ ;  /* 0x0000003f3f3ff290 */ /* 0x000fe2000fffe03f */
[----:B------:R-:W-:Y:S01]  /*31c70*/  STL.64 [R1+0xca0], R24 ;  /* 0x000ca01801007387 */ /* 0x000fe20000100a00 */
[----:B------:R0:W-:Y:S03]  /*31c80*/  STL.64 [R1+0xca8], R26 ;  /* 0x000ca81a01007387 */ /* 0x0001e60000100a00 */
[----:B0-----:R-:W3:Y:S01]  /*31c90*/  LDL.LU.64 R26, [R1+0x2320] ;  /* 0x00232000011a7983 */ /* 0x001ee20000300a00 */
[----:B------:R-:W3:Y:S02]  /*31ca0*/  LDL.LU R4, [R1+0x7b0] ;  /* 0x0007b00001047983 */ /* 0x000ee40000300800 */
[----:B------:R-:W-:Y:S02]  /*31cb0*/  IMAD.MOV.U32 R25, RZ, RZ, R6 ;  /* 0x000000ffff197224 */ /* 0x000fe400078e0006 */
[----:B------:R-:W3:Y:S02]  /*31cc0*/  LDL.LU R5, [R1+0x7b4] ;  /* 0x0007b40001057983 */ /* 0x000ee40000300800 */
[----:B------:R-:W-:Y:S01]  /*31cd0*/  IMAD.MOV.U32 R24, RZ, RZ, R7 ;  /* 0x000000ffff187224 */ /* 0x000fe200078e0007 */
[----:B------:R-:W3:Y:S01]  /*31ce0*/  LDL.LU R6, [R1+0x7b8] ;  /* 0x0007b80001067983 */ /* 0x000ee20000300800 */
[----:B------:R-:W3:Y:S01]  /*31cf0*/  LDL.LU R7, [R1+0x7bc] ;  /* 0x0007bc0001077983 */ /* 0x000ee20000300800 */
[----:B--2---:R-:W-:Y:S02]  /*31d00*/  HMMA.16816.F32.BF16 R16, R20, R10, R16 ;  /* 0x0000000a1410723c */ /* 0x004fe40000041810 */
[----:B---3--:R-:W-:Y:S01]  /*31d10*/  STL.64 [R1+0x2160], R6 ;  /* 0x0021600601007387 */ /* 0x008fe20000100a00 */
[----:B------:R0:W-:Y:S03]  /*31d20*/  STL.64 [R1+0x2158], R4 ;  /* 0x0021580401007387 */ /* 0x0001e60000100a00 */
[----:B0-----:R-:W2:Y:S01]  /*31d30*/  LDL.LU R4, [R1+0x7c0] ;  /* 0x0007c00001047983 */ /* 0x001ea20000300800 */
[----:B------:R-:W2:Y:S02]  /*31d40*/  LDL.LU R5, [R1+0x7c4] ;  /* 0x0007c40001057983 */ /* 0x000ea40000300800 */
[----:B------:R-:W-:-:S02]  /*31d50*/  IMAD.MOV.U32 R6, RZ, RZ, R26 ;  /* 0x000000ffff067224 */ /* 0x000fc400078e001a */
[----:B------:R-:W-:Y:S01]  /*31d60*/  IMAD.MOV.U32 R7, RZ, RZ, R27 ;  /* 0x000000ffff077224 */ /* 0x000fe200078e001b */
[----:B------:R-:W3:Y:S01]  /*31d70*/  LDL.LU R26, [R1+0x231c] ;  /* 0x00231c00011a7983 */ /* 0x000ee20000300800 */
[----:B------:R-:W3:Y:S03]  /*31d80*/  LDL.LU R27, [R1+0x2318] ;  /* 0x00231800011b7983 */ /* 0x000ee60000300800 */
[----:B------:R0:W-:Y:S04]  /*31d90*/  STL.64 [R1+0x2170], R6 ;  /* 0x0021700601007387 */ /* 0x0001e80000100a00 */
[----:B--2---:R1:W-:Y:S01]  /*31da0*/  STL.64 [R1+0x2168], R4 ;  /* 0x0021680401007387 */ /* 0x0043e20000100a00 */
[----:B0-----:R-:W2:Y:S02]  /*31db0*/  LDL R6, [R1+0x8] ;  /* 0x0000080001067983 */ /* 0x001ea40000100800 */
[----:B------:R-:W2:Y:S02]  /*31dc0*/  LDL R7, [R1+0xc] ;  /* 0x00000c0001077983 */ /* 0x000ea40000100800 */
[----:B------:R-:W-:Y:S01]  /*31dd0*/  STL.64 [R1+0xc90], R16 ;  /* 0x000c901001007387 */ /* 0x000fe20000100a00 */
[----:B------:R0:W-:Y:S01]  /*31de0*/  STL.64 [R1+0xc98], R18 ;  /* 0x000c981201007387 */ /* 0x0001e20000100a00 */
[----:B-1----:R-:W-:-:S02]  /*31df0*/  IMAD.MOV.U32 R5, RZ, RZ, R10 ;  /* 0x000000ffff057224 */ /* 0x002fc400078e000a */
[----:B------:R-:W-:Y:S01]  /*31e00*/  IMAD.MOV.U32 R4, RZ, RZ, R11 ;  /* 0x000000ffff047224 */ /* 0x000fe200078e000b */
[----:B0-----:R-:W2:Y:S01]  /*31e10*/  LDL.LU.64 R18, [R1+0x2310] ;  /* 0x0023100001127983 */ /* 0x001ea20000300a00 */
[----:B------:R-:W2:Y:S02]  /*31e20*/  LDL.LU.64 R16, [R1+0x2308] ;  /* 0x0023080001107983 */ /* 0x000ea40000300a00 */
[----:B------:R-:W2:Y:S02]  /*31e30*/  LDL.LU.64 R10, [R1+0x2300] ;  /* 0x00230000010a7983 */ /* 0x000ea40000300a00 */
[----:B------:R-:W2:Y:S02]  /*31e40*/  LDL.LU.64 R8, [R1+0x22f8] ;  /* 0x0022f80001087983 */ /* 0x000ea40000300a00 */
[----:B--2---:R-:W-:Y:S11]  /*31e50*/  HMMA.16816.F32.BF16 R8, R20, R6, R8 ;  /* 0x000000061408723c */ /* 0x004ff60000041808 */
[----:B------:R-:W-:Y:S11]  /*31e60*/  @!UPT UIADD3 URZ, URZ, URZ, URZ ;  /* 0x0000003f3f3ff290 */ /* 0x000ff6000fffe03f */
[----:B------:R-:W-:Y:S01]  /*31e70*/  @!UPT UIADD3 URZ, URZ, URZ, URZ ;  /* 0x0000003f3f3ff290 */ /* 0x000fe2000fffe03f */
[----:B------:R-:W-:Y:S01]  /*31e80*/  STL.64 [R1+0xc80], R8 ;  /* 0x000c800801007387 */ /* 0x000fe20000100a00 */
[----:B------:R0:W-:Y:S03]  /*31e90*/  STL.64 [R1+0xc88], R10 ;  /* 0x000c880a01007387 */ /* 0x0001e60000100a00 */
[----:B0-----:R-:W2:Y:S01]  /*31ea0*/  LDL.LU.64 R10, [R1+0x22f0] ;  /* 0x0022f000010a7983 */ /* 0x001ea20000300a00 */
[----:B------:R-:W2:Y:S02]  /*31eb0*/  LDL.LU.64 R8, [R1+0x22e8] ;  /* 0x0022e80001087983 */ /* 0x000ea40000300a00 */
[----:B------:R0:W-:Y:S02]  /*31ec0*/  STL.64 [R1+0x2180], R6 ;  /* 0x0021800601007387 */ /* 0x0001e40000100a00 */
[----:B0-----:R-:W-:Y:S02]  /*31ed0*/  IMAD.MOV.U32 R6, RZ, RZ, R5 ;  /* 0x000000ffff067224 */ /* 0x001fe400078e0005 */
[----:B------:R-:W-:-:S05]  /*31ee0*/  IMAD.MOV.U32 R7, RZ, RZ, R4 ;  /* 0x000000ffff077224 */ /* 0x000fca00078e0004 */
[----:B------:R0:W-:Y:S01]  /*31ef0*/  STL.64 [R1+0x2198], R6 ;  /* 0x0021980601007387 */ /* 0x0001e20000100a00 */
[----:B------:R-:W3:Y:S02]  /*31f00*/  LDL.LU R4, [R1+0x850] ;  /* 0x0008500001047983 */ /* 0x000ee40000300800 */
[----:B------:R-:W3:Y:S01]  /*31f10*/  LDL.LU R5, [R1+0x854] ;  /* 0x0008540001057983 */ /* 0x000ee20000300800 */
[----:B0-----:R-:W3:Y:S01]  /*31f20*/  LDL.LU R6, [R1+0x858] ;  /* 0x0008580001067983 */ /* 0x001ee20000300800 */
[----:B------:R-:W3:Y:S02]  /*31f30*/  LDL.LU R7, [R1+0x85c] ;  /* 0x00085c0001077983 */ /* 0x000ee40000300800 */
[----:B---3--:R-:W-:Y:S11]  /*31f40*/  HMMA.16816.F32.BF16 R4, R20, R26, R4 ;  /* 0x0000001a1404723c */ /* 0x008ff60000041804 */
[----:B------:R-:W-:Y:S11]  /*31f50*/  @!UPT UIADD3 URZ, URZ, URZ, URZ ;  /* 0x0000003f3f3ff290 */ /* 0x000ff6000fffe03f */
[----:B------:R-:W-:Y:S01]  /*31f60*/  @!UPT UIADD3 URZ, URZ, URZ, URZ ;  /* 0x0000003f3f3ff290 */ /* 0x000fe2000fffe03f */
[----:B------:R-:W-:Y:S01]  /*31f70*/  STL.64 [R1+0xc70], R4 ;  /* 0x000c700401007387 */ /* 0x000fe20000100a00 */
[----:B------:R0:W-:Y:S02]  /*31f80*/  STL.64 [R1+0xc78], R6 ;  /* 0x000c780601007387 */ /* 0x0001e40000100a00 */
[----:B0-----:R-:W-:Y:S02]  /*31f90*/  IMAD.MOV.U32 R6, RZ, RZ, R25 ;  /* 0x000000ffff067224 */ /* 0x001fe400078e0019 */
[----:B------:R-:W-:-:S05]  /*31fa0*/  IMAD.MOV.U32 R7, RZ, RZ, R24 ;  /* 0x000000ffff077224 */ /* 0x000fca00078e0018 */
[----:B------:R-:W-:Y:S01]  /*31fb0*/  STL.64 [R1+0x21b0], R6 ;  /* 0x0021b00601007387 */ /* 0x000fe20000100a00 */
[----:B------:R0:W-:Y:S02]  /*31fc0*/  STL.64 [R1+0x2178], R26 ;  /* 0x0021781a01007387 */ /* 0x0001e40000100a00 */
[----:B------:R-:W3:Y:S02]  /*31fd0*/  LDL.LU R24, [R1+0x7d0] ;  /* 0x0007d00001187983 */ /* 0x000ee40000300800 */
[----:B------:R-:W3:Y:S01]  /*31fe0*/  LDL.LU R25, [R1+0x7d4] ;  /* 0x0007d40001197983 */ /* 0x000ee20000300800 */
[----:B0-----:R-:W2:Y:S01]  /*31ff0*/  LDL.LU R26, [R1+0x7d8] ;  /* 0x0007d800011a7983 */ /* 0x001ea20000300800 */
[----:B------:R-:W2:Y:S02]  /*32000*/  LDL.LU R27, [R1+0x7dc] ;  /* 0x0007dc00011b7983 */ /* 0x000ea40000300800 */
[----:B------:R-:W-:Y:S02]  /*32010*/  IMAD.MOV.U32 R6, RZ, RZ, R0 ;  /* 0x000000ffff067224 */ /* 0x000fe400078e0000 */
[----:B------:R-:W-:Y:S01]  /*32020*/  IMAD.MOV.U32 R7, RZ, RZ, R14 ;  /* 0x000000ffff077224 */ /* 0x000fe200078e000e */
[----:B------:R-:W4:Y:S01]  /*32030*/  LDL.LU R0, [R1+0x22e4] ;  /* 0x0022e40001007983 */ /* 0x000f220000300800 */
[----:B------:R-:W4:Y:S03]  /*32040*/  LDL.LU R14, [R1+0x22e0] ;  /* 0x0022e000010e7983 */ /* 0x000f260000300800 */
[----:B------:R0:W-:Y:S02]  /*32050*/  STL.64 [R1+0x21c8], R6 ;  /* 0x0021c80601007387 */ /* 0x0001e40000100a00 */
[----:B0-----:R-:W-:-:S02]  /*32060*/  IMAD.MOV.U32 R6, RZ, RZ, R15 ;  /* 0x000000ffff067224 */ /* 0x001fc400078e000f */
[----:B--2---:R-:W-:Y:S01]  /*32070*/  STL.64 [R1+0x2190], R26 ;  /* 0x0021901a01007387 */ /* 0x004fe20000100a00 */
[----:B---3--:R0:W-:Y:S03]  /*32080*/  STL.64 [R1+0x2188], R24 ;  /* 0x0021881801007387 */ /* 0x0081e60000100a00 */
[----:B0-----:R-:W2:Y:S01]  /*32090*/  LDL.LU R24, [R1+0x7e0] ;  /* 0x0007e00001187983 */ /* 0x001ea20000300800 */
[----:B------:R-:W2:Y:S02]  /*320a0*/  LDL.LU R25, [R1+0x7e4] ;  /* 0x0007e40001197983 */ /* 0x000ea40000300800 */
[----:B------:R-:W3:Y:S02]  /*320b0*/  LDL.LU R26, [R1+0x7e8] ;  /* 0x0007e800011a7983 */ /* 0x000ee40000300800 */
[----:B------:R-:W3:Y:S01]  /*320c0*/  LDL.LU R27, [R1+0x7ec] ;  /* 0x0007ec00011b7983 */ /* 0x000ee20000300800 */
[----:B------:R-:W2:Y:S01]  /*320d0*/  LDL.LU R15, [R1+0x22dc] ;  /* 0x0022dc00010f7983 */ /* 0x000ea20000300800 */
[----:B------:R-:W-:-:S02]  /*320e0*/  IMAD.MOV.U32 R7, RZ, RZ, R2 ;  /* 0x000000ffff077224 */ /* 0x000fc400078e0002 */
[----:B------:R-:W4:Y:S03]  /*320f0*/  LDL.LU R2, [R1+0x22d8] ;  /* 0x0022d80001027983 */ /* 0x000f260000300800 */
[----:B------:R0:W-:Y:S02]  /*32100*/  STL.64 [R1+0x21e0], R6 ;  /* 0x0021e00601007387 */ /* 0x0001e40000100a00 */
[----:B0-----:R-:W-:Y:S02]  /*32110*/  IMAD.MOV.U32 R6, RZ, RZ, R29 ;  /* 0x000000ffff067224 */ /* 0x001fe400078e001d */
[----:B------:R-:W-:Y:S01]  /*32120*/  IMAD.MOV.U32 R7, RZ, RZ, R28 ;  /* 0x000000ffff077224 */ /* 0x000fe200078e001c */
[----:B---3--:R4:W-:Y:S01]  /*32130*/  STL.64 [R1+0x21a8], R26 ;  /* 0x0021a81a01007387 */ /* 0x0089e20000100a00 */
[----:B--2---:R0:W-:Y:S02]  /*32140*/  STL.64 [R1+0x21a0], R24 ;  /* 0x0021a01801007387 */ /* 0x0041e40000100a00 */
[----:B----4-:R-:W-:Y:S01]  /*32150*/  IMAD.MOV.U32 R26, RZ, RZ, R14 ;  /* 0x000000ffff1a7224 */ /* 0x010fe200078e000e */
[----:B0-----:R-:W2:Y:S01]  /*32160*/  LDL.LU R24, [R1+0x7f0] ;  /* 0x0007f00001187983 */ /* 0x001ea20000300800 */
[----:B------:R-:W2:Y:S02]  /*32170*/  LDL.LU R25, [R1+0x7f4] ;  /* 0x0007f40001197983 */ /* 0x000ea40000300800 */
[----:B------:R-:W3:Y:S02]  /*32180*/  LDL.LU R14, [R1+0x22d4] ;  /* 0x0022d400010e7983 */ /* 0x000ee40000300800 */
[----:B------:R-:W-:-:S02]  /*32190*/  IMAD.MOV.U32 R27, RZ, RZ, R15 ;  /* 0x000000ffff1b7224 */ /* 0x000fc400078e000f */
[----:B------:R-:W4:Y:S01]  /*321a0*/  LDL.LU R15, [R1+0x22d0] ;  /* 0x0022d000010f7983 */ /* 0x000f220000300800 */
[----:B------:R0:W-:Y:S02]  /*321b0*/  STL.64 [R1+0x21f8], R6 ;  /* 0x0021f80601007387 */ /* 0x0001e40000100a00 */
[----:B0-----:R-:W-:Y:S02]  /*321c0*/  IMAD.MOV.U32 R6, RZ, RZ, R19 ;  /* 0x000000ffff067224 */ /* 0x001fe400078e0013 */
[----:B------:R-:W-:-:S05]  /*321d0*/  IMAD.MOV.U32 R7, RZ, RZ, R18 ;  /* 0x000000ffff077224 */ /* 0x000fca00078e0012 */
[----:B------:R0:W-:Y:S01]  /*321e0*/  STL.64 [R1+0x2210], R6 ;  /* 0x0022100601007387 */ /* 0x0001e20000100a00 */
[----:B------:R-:W2:Y:S02]  /*321f0*/  LDL.LU R4, [R1+0x4d0] ;  /* 0x0004d00001047983 */ /* 0x000ea40000300800 */
[----:B------:R-:W2:Y:S01]  /*32200*/  LDL.LU R5, [R1+0x4d4] ;  /* 0x0004d40001057983 */ /* 0x000ea20000300800 */
[----:B0-----:R-:W2:Y:S01]  /*32210*/  LDL.LU R6, [R1+0x4d8] ;  /* 0x0004d80001067983 */ /* 0x001ea20000300800 */
[----:B------:R-:W2:Y:S03]  /*32220*/  LDL.LU R7, [R1+0x4dc] ;  /* 0x0004dc0001077983 */ /* 0x000ea60000300800 */
[----:B--2---:R0:W-:Y:S01]  /*32230*/  STL.64 [R1+0x2220], R6 ;  /* 0x0022200601007387 */ /* 0x0041e20000100a00 */
[----:B------:R-:W-:Y:S02]  /*32240*/  STL.64 [R1+0x2218], R4 ;  /* 0x0022180401007387 */ /* 0x000fe40000100a00 */
        /* <DEDUP_REMOVED lines=13> */
[----:B------:R-:W-:-:S05]  /*32320*/  IMAD.MOV.U32 R7, RZ, RZ, R10 ;  /* 0x000000ffff077224 */ /* 0x000fca00078e000a */
[----:B------:R-:W-:Y:S04]  /*32330*/  STL.64 [R1+0x2268], R6 ;  /* 0x0022680601007387 */ /* 0x000fe80000100a00 */
[----:B--2---:R-:W-:Y:S01]  /*32340*/  STL.64 [R1+0x21d8], R26 ;  /* 0x0021d81a01007387 */ /* 0x004fe20000100a00 */
[----:B------:R0:W-:Y:S03]  /*32350*/  STL.64 [R1+0x21d0], R24 ;  /* 0x0021d01801007387 */ /* 0x0001e60000100a00 */
[----:B0-----:R-:W2:Y:S01]  /*32360*/  LDL.LU R24, [R1+0x810] ;  /* 0x0008100001187983 */ /* 0x001ea20000300800 */
[----:B------:R-:W2:Y:S02]  /*32370*/  LDL.LU R25, [R1+0x814] ;  /* 0x0008140001197983 */ /* 0x000ea40000300800 */
[----:B------:R-:W-:-:S02]  /*32380*/  IMAD.MOV.U32 R6, RZ, RZ, R9 ;  /* 0x000000ffff067224 */ /* 0x000fc400078e0009 */
[----:B------:R-:W-:Y:S02]  /*32390*/  IMAD.MOV.U32 R7, RZ, RZ, R8 ;  /* 0x000000ffff077224 */ /* 0x000fe400078e0008 */
[----:B----4-:R-:W-:Y:S02]  /*323a0*/  IMAD.MOV.U32 R26, RZ, RZ, R15 ;  /* 0x000000ffff1a7224 */ /* 0x010fe400078e000f */
[----:B---3--:R-:W-:Y:S01]  /*323b0*/  IMAD.MOV.U32 R27, RZ, RZ, R14 ;  /* 0x000000ffff1b7224 */ /* 0x008fe200078e000e */
[----:B------:R-:W3:Y:S01]  /*323c0*/  LDL.LU R15, [R1+0x22cc] ;  /* 0x0022cc00010f7983 */ /* 0x000ee20000300800 */
[----:B------:R-:W4:Y:S02]  /*323d0*/  LDL.LU R14, [R1+0x22c8] ;  /* 0x0022c800010e7983 */ /* 0x000f240000300800 */
[----:B------:R-:W-:Y:S01]  /*323e0*/  STL.64 [R1+0x2280], R6 ;  /* 0x0022800601007387 */ /* 0x000fe20000100a00 */
[----:B------:R-:W-:Y:S04]  /*323f0*/  STL.64 [R1+0x21f0], R26 ;  /* 0x0021f01a01007387 */ /* 0x000fe80000100a00 */
[----:B--2---:R0:W-:Y:S04]  /*32400*/  STL.64 [R1+0x21e8], R24 ;  /* 0x0021e81801007387 */ /* 0x0041e80000100a00 */
        /* <DEDUP_REMOVED lines=8> */
[----:B----4-:R-:W-:-:S02]  /*32490*/  IMAD.MOV.U32 R26, RZ, RZ, R14 ;  /* 0x000000ffff1a7224 */ /* 0x010fc400078e000e */
[----:B---3--:R-:W-:Y:S01]  /*324a0*/  IMAD.MOV.U32 R27, RZ, RZ, R15 ;  /* 0x000000ffff1b7224 */ /* 0x008fe200078e000f */
[----:B------:R-:W3:Y:S01]  /*324b0*/  LDL.LU R14, [R1+0x22c4] ;  /* 0x0022c400010e7983 */ /* 0x000ee20000300800 */
[----:B------:R-:W4:Y:S02]  /*324c0*/  LDL.LU R15, [R1+0x22c0] ;  /* 0x0022c000010f7983 */ /* 0x000f240000300800 */
        /* <DEDUP_REMOVED lines=8> */
[----:B------:R-:W-:Y:S01]  /*32550*/  STL.64 [R1+0x2230], R26 ;  /* 0x0022301a01007387 */ /* 0x000fe20000100a00 */
        /* <DEDUP_REMOVED lines=12> */
[----:B------:R-:W4:Y:S03]  /*32620*/  LDL.LU R14, [R1+0x22b8] ;  /* 0x0022b800010e7983 */ /* 0x000f260000300800 */
[----:B------:R-:W-:Y:S04]  /*32630*/  STL.64 [R1+0x2260], R26 ;  /* 0x0022601a01007387 */ /* 0x000fe80000100a00 */
[----:B--2---:R0:W-:Y:S04]  /*32640*/  STL.64 [R1+0x2258], R24 ;  /* 0x0022581801007387 */ /* 0x0041e80000100a00 */
[----:B0-----:R-:W2:Y:S01]  /*32650*/  LDL.LU R24, [R1+0x500] ;  /* 0x0005000001187983 */ /* 0x001ea20000300800 */
[----:B------:R-:W2:Y:S02]  /*32660*/  LDL.LU R25, [R1+0x504] ;  /* 0x0005040001197983 */ /* 0x000ea40000300800 */
[----:B------:R-:W2:Y:S02]  /*32670*/  LDL.LU R26, [R1+0x508] ;  /* 0x00050800011a7983 */ /* 0x000ea40000300800 */
[----:B------:R-:W2:Y:S02]  /*32680*/  LDL.LU R27, [R1+0x50c] ;  /* 0x00050c00011b7983 */ /* 0x000ea40000300800 */
[----:B--2---:R4:W-:Y:S01]  /*32690*/  STL.64 [R1+0x2278], R26 ;  /* 0x0022781a01007387 */ /* 0x0049e20000100a00 */
[----:B------:R0:W-:Y:S02]  /*326a0*/  STL.64 [R1+0x2270], R24 ;  /* 0x0022701801007387 */ /* 0x0001e40000100a00 */
[----:B----4-:R-:W-:Y:S01]  /*326b0*/  IMAD.MOV.U32 R26, RZ, RZ, R14 ;  /* 0x000000ffff1a7224 */ /* 0x010fe200078e000e */
[----:B0-----:R-:W2:Y:S01]  /*326c0*/  LDL.LU R24, [R1+0x510] ;  /* 0x0005100001187983 */ /* 0x001ea20000300800 */
[----:B------:R-:W2:Y:S02]  /*326d0*/  LDL.LU R25, [R1+0x514] ;  /* 0x0005140001197983 */ /* 0x000ea40000300800 */
[----:B------:R-:W4:Y:S02]  /*326e0*/  LDL.LU R14, [R1+0x22b4] ;  /* 0x0022b400010e7983 */ /* 0x000f240000300800 */
[----:B---3--:R-:W-:-:S02]  /*326f0*/  IMAD.MOV.U32 R27, RZ, RZ, R15 ;  /* 0x000000ffff1b7224 */ /* 0x008fc400078e000f */
[----:B------:R-:W4:Y:S03]  /*32700*/  LDL.LU R15, [R1+0x22b0] ;  /* 0x0022b000010f7983 */ /* 0x000f260000300800 */
[----:B------:R-:W-:Y:S01]  /*32710*/  STL.64 [R1+0x2290], R26 ;  /* 0x0022901a01007387 */ /* 0x000fe20000100a00 */
[C---:B----4-:R-:W-:Y:S01]  /*32720*/  HMMA.16816.F32.BF16 R8, R20.reuse, R14, R8 ;  /* 0x0000000e1408723c */ /* 0x050fe20000041808 */
[----:B--2---:R0:W-:Y:S04]  /*32730*/  STL.64 [R1+0x2288], R24 ;  /* 0x0022881801007387 */ /* 0x0041e80000100a00 */
        /* <DEDUP_REMOVED lines=8> */
[----:B------:R-:W-:Y:S02]  /*327c0*/  IMAD.MOV.U32 R6, RZ, RZ, R2 ;  /* 0x000000ffff067224 */ /* 0x000fe400078e0002 */
[----:B------:R-:W-:Y:S01]  /*327d0*/  IMAD.MOV.U32 R7, RZ, RZ, R0 ;  /* 0x000000ffff077224 */ /* 0x000fe200078e0000 */
[----:B---3--:R-:W-:Y:S01]  /*327e0*/  HMMA.16816.F32.BF16 R20, R20, R10, R16 ;  /* 0x0000000a1414723c */ /* 0x008fe20000041810 */
[----:B------:R-:W2:Y:S01]  /*327f0*/  LDL.LU.64 R18, [R1+0x22a0] ;  /* 0x0022a00001127983 */ /* 0x000ea20000300a00 */
[----:B------:R-:W2:Y:S11]  /*32800*/  LDL.LU.64 R16, [R1+0x2298] ;  /* 0x0022980001107983 */ /* 0x000eb60000300a00 */
[----:B------:R-:W-:Y:S10]  /*32810*/  @!UPT UIADD3 URZ, URZ, URZ, URZ ;  /* 0x0000003f3f3ff290 */ /* 0x000ff4000fffe03f */
[----:B------:R-:W-:Y:S01]  /*32820*/  STL.64 [R1+0x950], R20 ;  /* 0x0009501401007387 */ /* 0x000fe20000100a00 */
[----:B------:R0:W-:Y:S03]  /*32830*/  STL.64 [R1+0x958], R22 ;  /* 0x0009581601007387 */ /* 0x0001e60000100a00 */
[----:B0-----:R-:W3:Y:S01]  /*32840*/  LDL.64 R22, [R1+0x78] ;  /* 0x0000780001167983 */ /* 0x001ee20000100a00 */
        /* <DEDUP_REMOVED lines=34> */
[----:B0-----:R-:W4:Y:S01]  /*32a70*/  LDL.LU.64 R6, [R1+0x2220] ;  /* 0x0022200001067983 */ /* 0x001f220000300a00 */
[----:B------:R-:W4:Y:S02]  /*32a80*/  LDL.LU.64 R4, [R1+0x2218] ;  /* 0x0022180001047983 */ /* 0x000f240000300a00 */
[----:B---3--:R-:W-:Y:S01]  /*32a90*/  IMAD.MOV.U32 R2, RZ, RZ, R22 ;  /* 0x000000ffff027224 */ /* 0x008fe200078e0016 */
[C---:B----4-:R-:W-:Y:S11]  /*32aa0*/  HMMA.16816.F32.BF16 R4, R16.reuse, R22, R4 ;  /* 0x000000161004723c */ /* 0x050ff60000041804 */
[----:B------:R-:W-:Y:S11]  /*32ab0*/  @!UPT UIADD3 URZ, URZ, URZ, URZ ;  /* 0x0000003f3f3ff290 */ /* 0x000ff6000fffe03f */
[----:B------:R-:W-:Y:S01]  /*32ac0*/  @!UPT UIADD3 URZ, URZ, URZ, URZ ;  /* 0x0000003f3f3ff290 */ /* 0x000fe2000fffe03f */
[----:B------:R-:W-:Y:S01]  /*32ad0*/  STL.64 [R1+0xd50], R4 ;  /* 0x000d500401007387 */ /* 0x000fe20000100a00 */
[----:B------:R0:W-:Y:S03]  /*32ae0*/  STL.64 [R1+0xd58], R6 ;  /* 0x000d580601007387 */ /* 0x0001e60000100a00 */
[----:B0-----:R-:W2:Y:S01]  /*32af0*/  LDL.LU.64 R6, [R1+0x2210] ;  /* 0x0022100001067983 */ /* 0x001ea20000300a00 */
[----:B------:R-:W-:Y:S02]  /*32b00*/  IMAD.MOV.U32 R0, RZ, RZ, R23 ;  /* 0x000000ffff007224 */ /* 0x000fe400078e0017 */
        /* <DEDUP_REMOVED lines=59> */
[----:B------:R-:W-:Y:S01]  /*32ec0*/  STL.64 [R1+0xc00], R4 ;  /* 0x000c000401007387 */ /* 0x000fe20000100a00 */
[----:B------:R0:W-:Y:S03]  /*32ed0*/  STL.64 [R1+0xc08], R6 ;  /* 0x000c080601007387 */ /* 0x0001e60000100a00 */
[----:B0-----:R-:W2:Y:S01]  /*32ee0*/  LDL.LU.64 R6, [R1+0x2160] ;  /* 0x0021600001067983 */ /* 0x001ea20000300a00 */
[----:B------:R-:W2:Y:S02]  /*32ef0*/  LDL.LU.64 R4, [R1+0x2158] ;  /* 0x0021580001047983 */ /* 0x000ea40000300a00 */
[----:B------:R0:W-:Y:S02]  /*32f00*/  STL.64 [R1+0x2130], R26 ;  /* 0x0021301a01007387 */ /* 0x0001e40000100a00 */
[----:B0-----:R-:W3:Y:S01]  /*32f10*/  LDL.64 R26, [R1+0xc8] ;  /* 0x0000c800011a7983 */ /* 0x001ee20000100a00 */
[C---:B--2---:R-:W-:Y:S11]  /*32f20*/  HMMA.16816.F32.BF16 R4, R16.reuse, R14, R4 ;  /* 0x0000000e1004723c */ /* 0x044ff60000041804 */
[----:B------:R-:W-:Y:S11]  /*32f30*/  @!UPT UIADD3 URZ, URZ, URZ, URZ ;  /* 0x0000003f3f3ff290 */ /* 0x000ff6000fffe03f */
[----:B------:R-:W-:Y:S01]  /*32f40*/  @!UPT UIADD3 URZ, URZ, URZ, URZ ;  /* 0x0000003f3f3ff290 */ /* 0x000fe2000fffe03f */
[----:B------:R-:W-:Y:S01]  /*32f50*/  STL.64 [R1+0xbf0], R4 ;  /* 0x000bf00401007387 */ /* 0x000fe20000100a00 */
[----:B------:R0:W-:Y:S03]  /*32f60*/  STL.64 [R1+0xbf8], R6 ;  /* 0x000bf80601007387 */ /* 0x0001e60000100a00 */
[----:B0-----:R-:W3:Y:S01]  /*32f70*/  LDL.LU.64 R6, [R1+0x2150] ;  /* 0x0021500001067983 */ /* 0x001ee20000300a00 */
[----:B------:R-:W3:Y:S02]  /*32f80*/  LDL.LU.64 R4, [R1+0x2148] ;  /* 0x0021480001047983 */ /* 0x000ee40000300a00 */
[----:B------:R0:W-:Y:S02]  /*32f90*/  STL.64 [R1+0x20e8], R14 ;  /* 0x0020e80e01007387 */ /* 0x0001e40000100a00 */
[----:B------:R-:W2:Y:S01]  /*32fa0*/  LDL.LU R12, [R1+0x4c0] ;  /* 0x0004c000010c7983 */ /* 0x000ea20000300800 */
[----:B------:R-:W2:Y:S04]  /*32fb0*/  LDL.LU R13, [R1+0x4c4] ;  /* 0x0004c400010d7983 */ /* 0x000ea80000300800 */
[----:B0-----:R-:W2:Y:S01]  /*32fc0*/  LDL.LU R14, [R1+0x4c8] ;  /* 0x0004c800010e7983 */ /* 0x001ea20000300800 */
[----:B------:R-:W2:Y:S02]  /*32fd0*/  LDL.LU R15, [R1+0x4cc] ;  /* 0x0004cc00010f7983 */ /* 0x000ea40000300800 */
[----:B------:R-:W-:Y:S02]  /*32fe0*/  STL [R1+0x207c], R10 ;  /* 0x00207c0a01007387 */ /* 0x000fe40000100800 */
[----:B------:R3:W-:Y:S01]  /*32ff0*/  STL [R1+0x2078], R11 ;  /* 0x0020780b01007387 */ /* 0x0007e20000100800 */
[----:B--2---:R-:W-:Y:S08]  /*33000*/  HMMA.16816.F32.BF16 R12, R16, R10, R12 ;  /* 0x0000000a100c723c */ /* 0x004ff0000004180c */
[----:B---3--:R-:W-:Y:S07]  /*33010*/  HMMA.16816.F32.BF16 R8, R4, R26, R20 ;  /* 0x0000001a0408723c */ /* 0x008fee0000041814 */
[----:B------:R-:W-:-:S02]  /*33020*/  IMAD.MOV.U32 R21, RZ, RZ, R26 ;  /* 0x000000ffff157224 */ /* 0x000fc400078e001a */
[----:B------:R-:W-:-:S06]  /*33030*/  IMAD.MOV.U32 R20, RZ, RZ, R27 ;  /* 0x000000ffff147224 */ /* 0x000fcc00078e001b */
[----:B------:R-:W-:Y:S01]  /*33040*/  STL.64 [R1+0x940], R12 ;  /* 0x0009400c01007387 */ /* 0x000fe20000100a00 */
[----:B------:R-:W-:Y:S07]  /*33050*/  STL.64 [R1+0x948], R14 ;  /* 0x0009480e01007387 */ /* 0x000fee0000100a00 */
[----:B------:R0:W-:Y:S02]  /*33060*/  STL.64 [R1+0xf40], R8 ;  /* 0x000f400801007387 */ /* 0x0001e40000100a00 */
[----:B------:R1:W-:Y:S01]  /*33070*/  STL.64 [R1+0xf48], R10 ;  /* 0x000f480a01007387 */ /* 0x0003e20000100a00 */
[----:B0-----:R-:W2:Y:S01]  /*33080*/  LDL.LU R8, [R1+0x470] ;  /* 0x0004700001087983 */ /* 0x001ea20000300800 */
[----:B------:R-:W2:Y:S02]  /*33090*/  LDL.LU R9, [R1+0x474] ;  /* 0x0004740001097983 */ /* 0x000ea40000300800 */
[----:B-1----:R-:W3:Y:S02]  /*330a0*/  LDL.LU R10, [R1+0x478] ;  /* 0x00047800010a7983 */ /* 0x002ee40000300800 */
[----:B------:R-:W3:Y:S01]  /*330b0*/  LDL.LU R11, [R1+0x47c] ;  /* 0x00047c00010b7983 */ /* 0x000ee20000300800 */
[----:B------:R-:W4:Y:S01]  /*330c0*/  LDL.LU R24, [R1+0x490] ;  /* 0x0004900001187983 */ /* 0x000f220000300800 */
[----:B------:R-:W4:Y:S02]  /*330d0*/  LDL.LU R25, [R1+0x494] ;  /* 0x0004940001197983 */ /* 0x000f240000300800 */
[----:B------:R-:W2:Y:S02]  /*330e0*/  LDL.LU R26, [R1+0x498] ;  /* 0x00049800011a7983 */ /* 0x000ea40000300800 */
[----:B------:R-:W2:Y:S02]  /*330f0*/  LDL.LU R27, [R1+0x49c] ;  /* 0x00049c00011b7983 */ /* 0x000ea40000300800 */
[----:B--2---:R0:W-:Y:S01]  /*33100*/  STL.64 [R1+0x2140], R26 ;  /* 0x0021401a01007387 */ /* 0x0041e20000100a00 */
[----:B----4-:R-:W-:Y:S03]  /*33110*/  STL.64 [R1+0x2138], R24 ;  /* 0x0021381801007387 */ /* 0x010fe60000100a00 */
[----:B0-----:R-:W2:Y:S01]  /*33120*/  LDL.64 R26, [R1+0xb8] ;  /* 0x0000b800011a7983 */ /* 0x001ea20000100a00 */
[----:B---3--:R0:W-:Y:S02]  /*33130*/  STL.64 [R1+0x2118], R10 ;  /* 0x0021180a01007387 */ /* 0x0081e40000100a00 */
[----:B------:R-:W-:Y:S01]  /*33140*/  STL.64 [R1+0x2110], R8 ;  /* 0x0021100801007387 */ /* 0x000fe20000100a00 */
[----:B0-----:R-:W3:Y:S01]  /*33150*/  LDL.64 R10, [R1+0x98] ;  /* 0x00009800010a7983 */ /* 0x001ee20000100a00 */
[----:B------:R-:W-:-:S02]  /*33160*/  IMAD.MOV.U32 R18, RZ, RZ, R2 ;  /* 0x000000ffff127224 */ /* 0x000fc400078e0002 */
[----:B------:R-:W-:Y:S01]  /*33170*/  IMAD.MOV.U32 R19, RZ, RZ, R0 ;  /* 0x000000ffff137224 */ /* 0x000fe200078e0000 */
[----:B---3--:R0:W-:Y:S04]  /*33180*/  STL.64 [R1+0x2128], R10 ;  /* 0x0021280a01007387 */ /* 0x0081e80000100a00 */
[----:B0-----:R-:W3:Y:S01]  /*33190*/  LDL.64 R10, [R1+0xa8] ;  /* 0x0000a800010a7983 */ /* 0x001ee20000100a00 */
[----:B------:R0:W-:Y:S03]  /*331a0*/  STL.64 [R1+0x2108], R18 ;  /* 0x0021081201007387 */ /* 0x0001e60000100a00 */
[----:B0-----:R-:W4:Y:S04]  /*331b0*/  LDL.64 R18, [R1+0x88] ;  /* 0x0000880001127983 */ /* 0x001f280000100a00 */
[----:B----4-:R0:W-:Y:S01]  /*331c0*/  STL.64 [R1+0x2120], R18 ;  /* 0x0021201201007387 */ /* 0x0101e20000100a00 */
[----:B------:R-:W4:Y:S02]  /*331d0*/  LDL.LU R16, [R1+0x480] ;  /* 0x0004800001107983 */ /* 0x000f240000300800 */
[----:B------:R-:W4:Y:S01]  /*331e0*/  LDL.LU R17, [R1+0x484] ;  /* 0x0004840001117983 */ /* 0x000f220000300800 */
[----:B0-----:R-:W4:Y:S01]  /*331f0*/  LDL.LU R18, [R1+0x488] ;  /* 0x0004880001127983 */ /* 0x001f220000300800 */
[----:B------:R-:W4:Y:S02]  /*33200*/  LDL.LU R19, [R1+0x48c] ;  /* 0x00048c0001137983 */ /* 0x000f240000300800 */
[----:B------:R-:W2:Y:S02]  /*33210*/  LDL.64 R14, [R1+0x58] ;  /* 0x00005800010e7983 */ /* 0x000ea40000100a00 */
[----:B--2---:R0:W-:Y:S04]  /*33220*/  STL.64 [R1+0x20f8], R14 ;  /* 0x0020f80e01007387 */ /* 0x0041e80000100a00 */
[----:B0-----:R-:W2:Y:S04]  /*33230*/  LDL.64 R14, [R1+0x68] ;  /* 0x00006800010e7983 */ /* 0x001ea80000100a00 */
[----:B--2---:R0:W-:Y:S01]  /*33240*/  STL.64 [R1+0x2100], R14 ;  /* 0x0021000e01007387 */ /* 0x0041e20000100a00 */
[----:B------:R-:W2:Y:S02]  /*33250*/  LDL.LU R12, [R1+0x460] ;  /* 0x00046000010c7983 */ /* 0x000ea40000300800 */
[----:B------:R-:W2:Y:S01]  /*33260*/  LDL.LU R13, [R1+0x464] ;  /* 0x00046400010d7983 */ /* 0x000ea20000300800 */
[----:B0-----:R-:W2:Y:S01]  /*33270*/  LDL.LU R14, [R1+0x468] ;  /* 0x00046800010e7983 */ /* 0x001ea20000300800 */
[----:B------:R-:W2:Y:S02]  /*33280*/  LDL.LU R15, [R1+0x46c] ;  /* 0x00046c00010f7983 */ /* 0x000ea40000300800 */
[----:B------:R0:W-:Y:S02]  /*33290*/  STL [R1+0x2084], R20 ;  /* 0x0020841401007387 */ /* 0x0001e40000100800 */
[----:B------:R1:W-:Y:S01]  /*332a0*/  STL [R1+0x2080], R21 ;  /* 0x0020801501007387 */ /* 0x0003e20000100800 */
[----:B0-----:R-:W2:Y:S01]  /*332b0*/  LDL.LU R20, [R1+0x4a0] ;  /* 0x0004a00001147983 */ /* 0x001ea20000300800 */
[----:B-1----:R-:W2:Y:S02]  /*332c0*/  LDL.LU R21, [R1+0x4a4] ;  /* 0x0004a40001157983 */ /* 0x002ea40000300800 */
[----:B------:R-:W2:Y:S02]  /*332d0*/  LDL.LU R22, [R1+0x4a8] ;  /* 0x0004a80001167983 */ /* 0x000ea40000300800 */
[----:B------:R-:W2:Y:S02]  /*332e0*/  LDL.LU R23, [R1+0x4ac] ;  /* 0x0004ac0001177983 */ /* 0x000ea40000300800 */
[C---:B--2---:R-:W-:Y:S11]  /*332f0*/  HMMA.16816.F32.BF16 R20, R4.reuse, R26, R20 ;  /* 0x0000001a0414723c */ /* 0x044ff60000041814 */
[----:B------:R-:W-:Y:S11]  /*33300*/  @!UPT UIADD3 URZ, URZ, URZ, URZ ;  /* 0x0000003f3f3ff290 */ /* 0x000ff6000fffe03f */
[----:B------:R-:W-:Y:S01]  /*33310*/  @!UPT UIADD3 URZ, URZ, URZ, URZ ;  /* 0x0000003f3f3ff290 */ /* 0x000fe2000fffe03f */
[----:B------:R-:W-:Y:S01]  /*33320*/  STL.64 [R1+0xf30], R20 ;  /* 0x000f301401007387 */ /* 0x000fe20000100a00 */
[----:B------:R0:W-:Y:S02]  /*33330*/  STL.64 [R1+0xf38], R22 ;  /* 0x000f381601007387 */ /* 0x0001e40000100a00 */
[----:B0-----:R-:W-:Y:S02]  /*33340*/  IMAD.MOV.U32 R23, RZ, RZ, R26 ;  /* 0x000000ffff177224 */ /* 0x001fe400078e001a */
[----:B------:R-:W-:Y:S02]  /*33350*/  IMAD.MOV.U32 R22, RZ, RZ, R27 ;  /* 0x000000ffff167224 */ /* 0x000fe400078e001b */
[----:B------:R-:W3:Y:S01]  /*33360*/  LDL.LU.64 R26, [R1+0x2140] ;  /* 0x00214000011a7983 */ /* 0x000ee20000300a00 */
[----:B------:R-:W3:Y:S02]  /*33370*/  LDL.LU.64 R24, [R1+0x2138] ;  /* 0x0021380001187983 */ /* 0x000ee40000300a00 */
[----:B------:R0:W-:Y:S02]  /*33380*/  STL [R1+0x208c], R22 ;  /* 0x00208c1601007387 */ /* 0x0001e40000100800 */
[----:B------:R1:W-:Y:S01]  /*33390*/  STL [R1+0x2088], R23 ;  /* 0x0020881701007387 */ /* 0x0003e20000100800 */
[----:B------:R-:W2:Y:S01]  /*333a0*/  LDL.LU R20, [R1+0x7a0] ;  /* 0x0007a00001147983 */ /* 0x000ea20000300800 */
[----:B------:R-:W2:Y:S03]  /*333b0*/  LDL.LU R21, [R1+0x7a4] ;  /* 0x0007a40001157983 */ /* 0x000ea60000300800 */
[----:B0-----:R-:W2:Y:S01]  /*333c0*/  LDL.LU R22, [R1+0x7a8] ;  /* 0x0007a80001167983 */ /* 0x001ea20000300800 */
[----:B-1----:R-:W2:Y:S01]  /*333d0*/  LDL.LU R23, [R1+0x7ac] ;  /* 0x0007ac0001177983 */ /* 0x002ea20000300800 */
[C---:B---3--:R-:W-:Y:S11]  /*333e0*/  HMMA.16816.F32.BF16 R24, R4.reuse, R10, R24 ;  /* 0x0000000a0418723c */ /* 0x048ff60000041818 */
[----:B------:R-:W-:Y:S11]  /*333f0*/  @!UPT UIADD3 URZ, URZ, URZ, URZ ;  /* 0x0000003f3f3ff290 */ /* 0x000ff6000fffe03f */
[----:B------:R-:W-:Y:S01]  /*33400*/  @!UPT UIADD3 URZ, URZ, URZ, URZ ;  /* 0x0000003f3f3ff290 */ /* 0x000fe2000fffe03f */
[----:B------:R-:W-:Y:S01]  /*33410*/  STL.64 [R1+0xf20], R24 ;  /* 0x000f201801007387 */ /* 0x000fe20000100a00 */
[----:B------:R0:W-:Y:S03]  /*33420*/  STL.64 [R1+0xf28], R26 ;  /* 0x000f281a01007387 */ /* 0x0001e60000100a00 */
[----:B0-----:R-:W3:Y:S01]  /*33430*/  LDL.LU.64 R26, [R1+0x2130] ;  /* 0x00213000011a7983 */ /* 0x001ee20000300a00 */
[----:B------:R-:W-:Y:S02]  /*33440*/  IMAD.MOV.U32 R25, RZ, RZ, R10 ;  /* 0x000000ffff197224 */ /* 0x000fe400078e000a */
[----:B------:R-:W-:Y:S02]  /*33450*/  IMAD.MOV.U32 R24, RZ, RZ, R11 ;  /* 0x000000ffff187224 */ /* 0x000fe400078e000b */
[----:B------:R-:W4:Y:S04]  /*33460*/  LDL.LU.64 R10, [R1+0x2128] ;  /* 0x00212800010a7983 */ /* 0x000f280000300a00 */
[----:B---3--:R0:W-:Y:S01]  /*33470*/  STL.64 [R1+0x20a8], R26 ;  /* 0x0020a81a01007387 */ /* 0x0081e20000100a00 */
[----:B------:R1:W-:Y:S03]  /*33480*/  STL.64 [R1+0x20a0], R24 ;  /* 0x0020a01801007387 */ /* 0x0003e60000100a00 */
[----:B0-----:R-:W3:Y:S01]  /*33490*/  LDL.64 R26, [R1+0x38] ;  /* 0x00003800011a7983 */ /* 0x001ee20000100a00 */
[----:B----4-:R-:W-:Y:S01]  /*334a0*/  HMMA.16816.F32.BF16 R16, R4, R10, R16 ;  /* 0x0000000a0410723c */ /* 0x010fe20000041810 */
[----:B------:R-:W-:-:S02]  /*334b0*/  IMAD.MOV.U32 R29, RZ, RZ, R10 ;  /* 0x000000ffff1d7224 */ /* 0x000fc400078e000a */
[----:B------:R-:W-:Y:S01]  /*334c0*/  IMAD.MOV.U32 R28, RZ, RZ, R11 ;  /* 0x000000ffff1c7224 */ /* 0x000fe200078e000b */
[----:B---3--:R0:W-:Y:S01]  /*334d0*/  STL.64 [R1+0x20f0], R26 ;  /* 0x0020f01a01007387 */ /* 0x0081e20000100a00 */
[----:B-1----:R-:W3:Y:S02]  /*334e0*/  LDL.LU R24, [R1+0x790] ;  /* 0x0007900001187983 */ /* 0x002ee40000300800 */
[----:B------:R-:W3:Y:S01]  /*334f0*/  LDL.LU R25, [R1+0x794] ;  /* 0x0007940001197983 */ /* 0x000ee20000300800 */
[----:B0-----:R-:W3:Y:S01]  /*33500*/  LDL.LU R26, [R1+0x798] ;  /* 0x00079800011a7983 */ /* 0x001ee20000300800 */
[----:B------:R-:W3:Y:S11]  /*33510*/  LDL.LU R27, [R1+0x79c] ;  /* 0x00079c00011b7983 */ /* 0x000ef60000300800 */
[----:B------:R-:W-:Y:S03]  /*33520*/  @!UPT UIADD3 URZ, URZ, URZ, URZ ;  /* 0x0000003f3f3ff290 */ /* 0x000fe6000fffe03f */
[----:B------:R-:W-:Y:S02]  /*33530*/  STL.64 [R1+0xf10], R16 ;  /* 0x000f101001007387 */ /* 0x000fe40000100a00 */
[----:B------:R0:W-:Y:S02]  /*33540*/  STL.64 [R1+0xf18], R18 ;  /* 0x000f181201007387 */ /* 0x0001e40000100a00 */
[----:B0-----:R-:W4:Y:S01]  /*33550*/  LDL.LU.64 R18, [R1+0x2120] ;  /* 0x0021200001127983 */ /* 0x001f220000300a00 */
[----:B------:R-:W4:Y:S02]  /*33560*/  LDL.LU.64 R10, [R1+0x2118] ;  /* 0x00211800010a7983 */ /* 0x000f240000300a00 */
        /* <DEDUP_REMOVED lines=8> */
[----:B------:R-:W4:Y:S03]  /*335f0*/  LDL.LU.64 R18, [R1+0x2108] ;  /* 0x0021080001127983 */ /* 0x000f260000300a00 */
[----:B------:R0:W-:Y:S02]  /*33600*/  STL.64 [R1+0x20b0], R10 ;  /* 0x0020b00a01007387 */ /* 0x0001e40000100a00 */
[----:B------:R-:W2:Y:S02]  /*33610*/  LDL.LU R8, [R1+0x770] ;  /* 0x0007700001087983 */ /* 0x000ea40000300800 */
[----:B------:R-:W2:Y:S01]  /*33620*/  LDL.LU R9, [R1+0x774] ;  /* 0x0007740001097983 */ /* 0x000ea20000300800 */
[----:B0-----:R-:W2:Y:S01]  /*33630*/  LDL.LU R10, [R1+0x778] ;  /* 0x00077800010a7983 */ /* 0x001ea20000300800 */
[----:B------:R-:W2:Y:S01]  /*33640*/  LDL.LU R11, [R1+0x77c] ;  /* 0x00077c00010b7983 */ /* 0x000ea20000300800 */
[C---:B----4-:R-:W-:Y:S02]  /*33650*/  HMMA.16816.F32.BF16 R16, R4.reuse, R18, R12 ;  /* 0x000000120410723c */ /* 0x050fe4000004180c */
[----:B------:R-:W2:Y:S11]  /*33660*/  LDL.LU.64 R14, [R1+0x2100] ;  /* 0x00210000010e7983 */ /* 0x000eb60000300a00 */
[----:B------:R-:W-:Y:S10]  /*33670*/  @!UPT UIADD3 URZ, URZ, URZ, URZ ;  /* 0x0000003f3f3ff290 */ /* 0x000ff4000fffe03f */
[----:B------:R-:W-:Y:S01]  /*33680*/  STL.64 [R1+0xd00], R16 ;  /* 0x000d001001007387 */ /* 0x000fe20000100a00 */
[----:B------:R-:W-:Y:S02]  /*33690*/  STL.64 [R1+0xd08], R18 ;  /* 0x000d081201007387 */ /* 0x000fe40000100a00 */
[----:B------:R-:W0:Y:S02]  /*336a0*/  LDSM.16.MT88.4 R16, [R3+0xc200] ;  /* 0x00c200000310783b */ /* 0x000e240000004200 */
[----:B0-----:R0:W-:Y:S02]  /*336b0*/  STL.64 [R1+0x1f30], R18 ;  /* 0x001f301201007387 */ /* 0x0011e40000100a00 */
[----:B------:R-:W-:Y:S02]  /*336c0*/  STL.64 [R1+0x1f28], R16 ;  /* 0x001f281001007387 */ /* 0x000fe40000100a00 */
[----:B0-----:R-:W4:Y:S01]  /*336d0*/  LDL.64 R18, [R1+0x48] ;  /* 0x0000480001127983 */ /* 0x001f220000100a00 */
        /* <DEDUP_REMOVED lines=15> */
[----:B------:R-:W3:Y:S02]  /*337d0*/  LDL.LU.64 R14, [R1+0x20e8] ;  /* 0x0020e800010e7983 */ /* 0x000ee40000300a00 */
[----:B------:R-:W-:Y:S02]  /*337e0*/  STL.64 [R1+0x2098], R22 ;  /* 0x0020981601007387 */ /* 0x000fe40000100a00 */
[----:B------:R0:W-:Y:S02]  /*337f0*/  STL.64 [R1+0x2090], R20 ;  /* 0x0020901401007387 */ /* 0x0001e40000100a00 */
[----:B0-----:R-:W3:Y:S01]  /*33800*/  LDL.LU R20, [R1+0x780] ;  /* 0x0007800001147983 */ /* 0x001ee20000300800 */
[----:B------:R-:W3:Y:S02]  /*33810*/  LDL.LU R21, [R1+0x784] ;  /* 0x0007840001157983 */ /* 0x000ee40000300800 */
[----:B------:R-:W3:Y:S02]  /*33820*/  LDL.LU R22, [R1+0x788] ;  /* 0x0007880001167983 */ /* 0x000ee40000300800 */
[----:B------:R-:W3:Y:S02]  /*33830*/  LDL.LU R23, [R1+0x78c] ;  /* 0x00078c0001177983 */ /* 0x000ee40000300800 */
[----:B----4-:R-:W-:-:S02]  /*33840*/  IMAD.MOV.U32 R13, RZ, RZ, R18 ;  /* 0x000000ffff0d7224 */ /* 0x010fc400078e0012 */
[----:B------:R-:W-:Y:S01]  /*33850*/  IMAD.MOV.U32 R12, RZ, RZ, R19 ;  /* 0x000000ffff0c7224 */ /* 0x000fe200078e0013 */
[C---:B--2---:R-:W-:Y:S08]  /*33860*/  HMMA.16816.F32.BF16 R8, R4.reuse, R26, R8 ;  /* 0x0000001a0408723c */ /* 0x044ff00000041808 */
[----:B---3--:R-:W-:Y:S11]  /*33870*/  HMMA.16816.F32.BF16 R20, R4, R18, R20 ;  /* 0x000000120414723c */ /* 0x008ff60000041814 */
[----:B------:R-:W-:Y:S11]  /*33880*/  @!UPT UIADD3 URZ, URZ, URZ, URZ ;  /* 0x0000003f3f3ff290 */ /* 0x000ff6000fffe03f */
[----:B------:R-:W-:Y:S01]  /*33890*/  @!UPT UIADD3 URZ, URZ, URZ, URZ ;  /* 0x0000003f3f3ff290 */ /* 0x000fe2000fffe03f */
[----:B------:R-:W-:Y:S01]  /*338a0*/  STL.64 [R1+0xbe0], R20 ;  /* 0x000be01401007387 */ /* 0x000fe20000100a00 */
[----:B------:R-:W-:Y:S02]  /*338b0*/  STL.64 [R1+0xbe8], R22 ;  /* 0x000be81601007387 */ /* 0x000fe40000100a00 */
[----:B------:R-:W-:Y:S02]  /*338c0*/  STL.64 [R1+0x20c0], R14 ;  /* 0x0020c00e01007387 */ /* 0x000fe40000100a00 */
[----:B------:R-:W-:Y:S01]  /*338d0*/  STL.64 [R1+0x20b8], R12 ;  /* 0x0020b80c01007387 */ /* 0x000fe20000100a00 */
[----:B------:R0:W-:Y:S01]  /*338e0*/  STL.64 [R1+0xbd0], R8 ;  /* 0x000bd00801007387 */ /* 0x0001e20000100a00 */
[----:B------:R1:W-:Y:S02]  /*338f0*/  STL.64 [R1+0xbd8], R10 ;  /* 0x000bd80a01007387 */ /* 0x0003e40000100a00 */
[----:B------:R-:W2:Y:S02]  /*33900*/  LDL.LU R16, [R1+0x370] ;  /* 0x0003700001107983 */ /* 0x000ea40000300800 */
[----:B------:R-:W2:Y:S01]  /*33910*/  LDL.LU R17, [R1+0x374] ;  /* 0x0003740001117983 */ /* 0x000ea20000300800 */
[----:B------:R-:W3:Y:S01]  /*33920*/  LDL.LU R18, [R1+0x378] ;  /* 0x0003780001127983 */ /* 0x000ee20000300800 */
[----:B------:R-:W3:Y:S03]  /*33930*/  LDL.LU R19, [R1+0x37c] ;  /* 0x00037c0001137983 */ /* 0x000ee60000300800 */
        /* <DEDUP_REMOVED lines=18> */
[----:B------:R-:W4:Y:S04]  /*33a60*/  LDL.64 R14, [R1+0x18] ;  /* 0x00001800010e7983 */ /* 0x000f280000100a00 */
[----:B------:R-:W2:Y:S01]  /*33a70*/  LDL.64 R26, [R1+0x8] ;  /* 0x00000800011a7983 */ /* 0x000ea20000100a00 */
[----:B------:R-:W2:Y:S02]  /*33a80*/  LDL.LU R20, [R1+0x730] ;  /* 0x0007300001147983 */ /* 0x000ea40000300800 */
[----:B------:R-:W2:Y:S02]  /*33a90*/  LDL.LU R21, [R1+0x734] ;  /* 0x0007340001157983 */ /* 0x000ea40000300800 */
[----:B------:R-:W2:Y:S01]  /*33aa0*/  LDL.LU R22, [R1+0x738] ;  /* 0x0007380001167983 */ /* 0x000ea20000300800 */
[----:B------:R-:W2:Y:S01]  /*33ab0*/  LDL.LU R23, [R1+0x73c] ;  /* 0x00073c0001177983 */ /* 0x000ea20000300800 */
[----:B---3--:R0:W-:Y:S02]  /*33ac0*/  STL.64 [R1+0x1f48], R18 ;  /* 0x001f481201007387 */ /* 0x0081e40000100a00 */
[----:B------:R-:W-:Y:S01]  /*33ad0*/  STL.64 [R1+0x1f40], R16 ;  /* 0x001f401001007387 */ /* 0x000fe20000100a00 */
[----:B0-----:R-:W2:Y:S02]  /*33ae0*/  LDL.64 R18, [R1+0x28] ;  /* 0x0000280001127983 */ /* 0x001ea40000100a00 */
[----:B--2---:R-:W-:Y:S01]  /*33af0*/  HMMA.16816.F32.BF16 R8, R4, R18, R8 ;  /* 0x000000120408723c */ /* 0x004fe20000041808 */
[----:B------:R-:W-:-:S02]  /*33b00*/  IMAD.MOV.U32 R13, RZ, RZ, R18 ;  /* 0x000000ffff0d7224 */ /* 0x000fc400078e0012 */
[----:B------:R-:W-:Y:S11]  /*33b10*/  IMAD.MOV.U32 R12, RZ, RZ, R19 ;  /* 0x000000ffff0c7224 */ /* 0x000ff600078e0013 */
[----:B------:R-:W-:Y:S09]  /*33b20*/  @!UPT UIADD3 URZ, URZ, URZ, URZ ;  /* 0x0000003f3f3ff290 */ /* 0x000ff2000fffe03f */
[----:B------:R-:W-:Y:S01]  /*33b30*/  STL.64 [R1+0xbc0], R8 ;  /* 0x000bc00801007387 */ /* 0x000fe20000100a00 */
[----:B------:R0:W-:Y:S03]  /*33b40*/  STL.64 [R1+0xbc8], R10 ;  /* 0x000bc80a01007387 */ /* 0x0001e60000100a00 */
[----:B0-----:R-:W4:Y:S01]  /*33b50*/  LDL.LU.64 R10, [R1+0x20e0] ;  /* 0x0020e000010a7983 */ /* 0x001f220000300a00 */
[----:B------:R-:W4:Y:S02]  /*33b60*/  LDL.LU.64 R8, [R1+0x20d8] ;  /* 0x0020d80001087983 */ /* 0x000f240000300a00 */
[----:B------:R-:W2:Y:S02]  /*33b70*/  LDL.LU R16, [R1+0x380] ;  /* 0x0003800001107983 */ /* 0x000ea40000300800 */
[----:B------:R-:W2:Y:S01]  /*33b80*/  LDL.LU R17, [R1+0x384] ;  /* 0x0003840001117983 */ /* 0x000ea20000300800 */
[----:B------:R-:W3:Y:S01]  /*33b90*/  LDL.LU R18, [R1+0x388] ;  /* 0x0003880001127983 */ /* 0x000ee20000300800 */
[----:B------:R-:W3:Y:S03]  /*33ba0*/  LDL.LU R19, [R1+0x38c] ;  /* 0x00038c0001137983 */ /* 0x000ee60000300800 */
[----:B---3--:R-:W-:Y:S01]  /*33bb0*/  STL.64 [R1+0x1f58], R18 ;  /* 0x001f581201007387 */ /* 0x008fe20000100a00 */
[----:B--2---:R0:W-:Y:S03]  /*33bc0*/  STL.64 [R1+0x1f50], R16 ;  /* 0x001f501001007387 */ /* 0x0041e60000100a00 */
[----:B0-----:R-:W2:Y:S01]  /*33bd0*/  LDL.LU R16, [R1+0x390] ;  /* 0x0003900001107983 */ /* 0x001ea20000300800 */
[----:B------:R-:W2:Y:S02]  /*33be0*/  LDL.LU R17, [R1+0x394] ;  /* 0x0003940001117983 */ /* 0x000ea40000300800 */
[----:B------:R-:W3:Y:S02]  /*33bf0*/  LDL.LU R18, [R1+0x398] ;  /* 0x0003980001127983 */ /* 0x000ee40000300800 */
[----:B------:R-:W3:Y:S01]  /*33c00*/  LDL.LU R19, [R1+0x39c] ;  /* 0x00039c0001137983 */ /* 0x000ee20000300800 */
[----:B----4-:R-:W-:Y:S01]  /*33c10*/  HMMA.16816.F32.BF16 R8, R4, R14, R8 ;  /* 0x0000000e0408723c */ /* 0x010fe20000041808 */
[----:B---3--:R0:W-:Y:S01]  /*33c20*/  STL.64 [R1+0x1f68], R18 ;  /* 0x001f681201007387 */ /* 0x0081e20000100a00 */
[----:B--2---:R-:W-:Y:S02]  /*33c30*/  STL.64 [R1+0x1f60], R16 ;  /* 0x001f601001007387 */ /* 0x004fe40000100a00 */
[----:B0-----:R-:W-:-:S02]  /*33c40*/  IMAD.MOV.U32 R18, RZ, RZ, R13 ;  /* 0x000000ffff127224 */ /* 0x001fc400078e000d */
[----:B------:R-:W-:-:S05]  /*33c50*/  IMAD.MOV.U32 R19, RZ, RZ, R12 ;  /* 0x000000ffff137224 */ /* 0x000fca00078e000c */
[----:B------:R0:W-:Y:S02]  /*33c60*/  STL.64 [R1+0x1f78], R18 ;  /* 0x001f781201007387 */ /* 0x0001e40000100a00 */
[----:B0-----:R-:W-:Y:S02]  /*33c70*/  IMAD.MOV.U32 R18, RZ, RZ, R2 ;  /* 0x000000ffff127224 */ /* 0x001fe400078e0002 */
[----:B------:R-:W-:-:S05]  /*33c80*/  IMAD.MOV.U32 R19, RZ, RZ, R0 ;  /* 0x000000ffff137224 */ /* 0x000fca00078e0000 */
[----:B------:R0:W-:Y:S01]  /*33c90*/  STL.64 [R1+0x1f90], R18 ;  /* 0x001f901201007387 */ /* 0x0001e20000100a00 */
[----:B------:R-:W2:Y:S02]  /*33ca0*/  LDL.LU R16, [R1+0x720] ;  /* 0x0007200001107983 */ /* 0x000ea40000300800 */
[----:B------:R-:W2:Y:S01]  /*33cb0*/  LDL.LU R17, [R1+0x724] ;  /* 0x0007240001117983 */ /* 0x000ea20000300800 */
[----:B0-----:R-:W2:Y:S01]  /*33cc0*/  LDL.LU R18, [R1+0x728] ;  /* 0x0007280001127983 */ /* 0x001ea20000300800 */
[----:B------:R-:W2:Y:S02]  /*33cd0*/  LDL.LU R19, [R1+0x72c] ;  /* 0x00072c0001137983 */ /* 0x000ea40000300800 */
[----:B------:R-:W-:Y:S02]  /*33ce0*/  STL.64 [R1+0xbb0], R8 ;  /* 0x000bb00801007387 */ /* 0x000fe40000100a00 */
[----:B------:R0:W-:Y:S02]  /*33cf0*/  STL.64 [R1+0xbb8], R10 ;  /* 0x000bb80a01007387 */ /* 0x0001e40000100a00 */
[----:B0-----:R-:W3:Y:S01]  /*33d00*/  LDL.LU.64 R10, [R1+0x20d0] ;  /* 0x0020d000010a7983 */ /* 0x001ee20000300a00 */
[----:B------:R-:W3:Y:S02]  /*33d10*/  LDL.LU.64 R8, [R1+0x20c8] ;  /* 0x0020c80001087983 */ /* 0x000ee40000300a00 */
[----:B------:R-:W-:-:S02]  /*33d20*/  IMAD.MOV.U32 R2, RZ, RZ, R14 ;  /* 0x000000ffff027224 */ /* 0x000fc400078e000e */
[----:B------:R-:W-:Y:S02]  /*33d30*/  IMAD.MOV.U32 R0, RZ, RZ, R15 ;  /* 0x000000ffff007224 */ /* 0x000fe400078e000f */
[----:B------:R-:W2:Y:S01]  /*33d40*/  LDL.LU.64 R14, [R1+0x20c0] ;  /* 0x0020c000010e7983 */ /* 0x000ea20000300a00 */
[----:B------:R-:W4:Y:S01]  /*33d50*/  LDL.LU.64 R12, [R1+0x20b8] ;  /* 0x0020b800010c7983 */ /* 0x000f220000300a00 */
        /* <DEDUP_REMOVED lines=8> */
[----:B------:R-:W3:Y:S01]  /*33de0*/  LDL.LU.64 R26, [R1+0x20a8] ;  /* 0x0020a800011a7983 */ /* 0x000ee20000300a00 */
[C---:B--2---:R-:W-:Y:S01]  /*33df0*/  HMMA.16816.F32.BF16 R16, R4.reuse, R14, R16 ;  /* 0x0000000e0410723c */ /* 0x044fe20000041810 */
[----:B------:R-:W2:Y:S07]  /*33e00*/  LDL.LU.64 R24, [R1+0x20a0] ;  /* 0x0020a00001187983 */ /* 0x000eae0000300a00 */
[----:B---3--:R-:W-:Y:S11]  /*33e10*/  HMMA.16816.F32.BF16 R20, R4, R26, R20 ;  /* 0x0000001a0414723c */ /* 0x008ff60000041814 */
[----:B------:R-:W-:Y:S11]  /*33e20*/  @!UPT UIADD3 URZ, URZ, URZ, URZ ;  /* 0x0000003f3f3ff290 */ /* 0x000ff6000fffe03f */
[----:B------:R-:W-:Y:S01]  /*33e30*/  @!UPT UIADD3 URZ, URZ, URZ, URZ ;  /* 0x0000003f3f3ff290 */ /* 0x000fe2000fffe03f */
[----:B------:R-:W-:Y:S01]  /*33e40*/  STL.64 [R1+0xb90], R20 ;  /* 0x000b901401007387 */ /* 0x000fe20000100a00 */
[----:B------:R0:W-:Y:S03]  /*33e50*/  STL.64 [R1+0xb98], R22 ;  /* 0x000b981601007387 */ /* 0x0001e60000100a00 */
[----:B0-----:R-:W3:Y:S01]  /*33e60*/  LDL.LU.64 R22, [R1+0x2098] ;  /* 0x0020980001167983 */ /* 0x001ee20000300a00 */
[----:B------:R-:W2:Y:S02]  /*33e70*/  LDL.LU.64 R20, [R1+0x2090] ;  /* 0x0020900001147983 */ /* 0x000ea40000300a00 */
[----:B------:R-:W-:Y:S02]  /*33e80*/  STL.64 [R1+0x1ff0], R26 ;  /* 0x001ff01a01007387 */ /* 0x000fe40000100a00 */
[----:B------:R-:W-:Y:S01]  /*33e90*/  STL.64 [R1+0xb80], R16 ;  /* 0x000b801001007387 */ /* 0x000fe20000100a00 */
[----:B------:R4:W-:Y:S02]  /*33ea0*/  STL.64 [R1+0xb88], R18 ;  /* 0x000b881201007387 */ /* 0x0009e40000100a00 */
[----:B----4-:R-:W-:-:S02]  /*33eb0*/  IMAD.MOV.U32 R18, RZ, RZ, R13 ;  /* 0x000000ffff127224 */ /* 0x010fc400078e000d */
[----:B------:R-:W-:-:S05]  /*33ec0*/  IMAD.MOV.U32 R19, RZ, RZ, R12 ;  /* 0x000000ffff137224 */ /* 0x000fca00078e000c */
[----:B------:R-:W-:Y:S01]  /*33ed0*/  STL.64 [R1+0x1fa8], R18 ;  /* 0x001fa81201007387 */ /* 0x000fe20000100a00 */
[----:B------:R0:W-:Y:S02]  /*33ee0*/  STL.64 [R1+0x1f70], R14 ;  /* 0x001f700e01007387 */ /* 0x0001e40000100a00 */
[----:B------:R-:W4:Y:S02]  /*33ef0*/  LDL.LU R12, [R1+0x3a0] ;  /* 0x0003a000010c7983 */ /* 0x000f240000300800 */
[----:B------:R-:W4:Y:S01]  /*33f00*/  LDL.LU R13, [R1+0x3a4] ;  /* 0x0003a400010d7983 */ /* 0x000f220000300800 */
[----:B0-----:R-:W4:Y:S01]  /*33f10*/  LDL.LU R14, [R1+0x3a8] ;  /* 0x0003a800010e7983 */ /* 0x001f220000300800 */
[----:B------:R-:W4:Y:S02]  /*33f20*/  LDL.LU R15, [R1+0x3ac] ;  /* 0x0003ac00010f7983 */ /* 0x000f240000300800 */
[----:B---3--:R-:W-:Y:S02]  /*33f30*/  IMAD.MOV.U32 R18, RZ, RZ, R22 ;  /* 0x000000ffff127224 */ /* 0x008fe400078e0016 */
[----:B------:R-:W-:Y:S01]  /*33f40*/  IMAD.MOV.U32 R19, RZ, RZ, R23 ;  /* 0x000000ffff137224 */ /* 0x000fe200078e0017 */
[----:B------:R-:W3:Y:S01]  /*33f50*/  LDL.LU R22, [R1+0x208c] ;  /* 0x00208c0001167983 */ /* 0x000ee20000300800 */
[----:B------:R-:W3:Y:S03]  /*33f60*/  LDL.LU R23, [R1+0x2088] ;  /* 0x0020880001177983 */ /* 0x000ee60000300800 */
[----:B------:R2:W-:Y:S02]  /*33f70*/  STL.64 [R1+0x1fc0], R18 ;  /* 0x001fc01201007387 */ /* 0x0005e40000100a00 */
[----:B--2---:R-:W-:-:S02]  /*33f80*/  IMAD.MOV.U32 R18, RZ, RZ, R20 ;  /* 0x000000ffff127224 */ /* 0x004fc400078e0014 */
[----:B------:R-:W-:Y:S01]  /*33f90*/  IMAD.MOV.U32 R19, RZ, RZ, R21 ;  /* 0x000000ffff137224 */ /* 0x000fe200078e0015 */
[----:B----4-:R-:W-:Y:S01]  /*33fa0*/  STL.64 [R1+0x1f88], R14 ;  /* 0x001f880e01007387 */ /* 0x010fe20000100a00 */
[----:B------:R0:W-:Y:S03]  /*33fb0*/  STL.64 [R1+0x1f80], R12 ;  /* 0x001f800c01007387 */ /* 0x0001e60000100a00 */
[----:B0-----:R-:W2:Y:S01]  /*33fc0*/  LDL.LU R12, [R1+0x3b0] ;  /* 0x0003b000010c7983 */ /* 0x001ea20000300800 */
[----:B------:R-:W2:Y:S02]  /*33fd0*/  LDL.LU R13, [R1+0x3b4] ;  /* 0x0003b400010d7983 */ /* 0x000ea40000300800 */
[----:B------:R-:W4:Y:S02]  /*33fe0*/  LDL.LU R14, [R1+0x3b8] ;  /* 0x0003b800010e7983 */ /* 0x000f240000300800 */
[----:B------:R-:W4:Y:S01]  /*33ff0*/  LDL.LU R15, [R1+0x3bc] ;  /* 0x0003bc00010f7983 */ /* 0x000f220000300800 */
[----:B------:R-:W2:Y:S01]  /*34000*/  LDL.LU R20, [R1+0x2084] ;  /* 0x0020840001147983 */ /* 0x000ea20000300800 */
[----:B------:R-:W2:Y:S02]  /*34010*/  LDL.LU R21, [R1+0x2080] ;  /* 0x0020800001157983 */ /* 0x000ea40000300800 */
[----:B------:R0:W-:Y:S02]  /*34020*/  STL.64 [R1+0x1fd8], R18 ;  /* 0x001fd81201007387 */ /* 0x0001e40000100a00 */
[----:B------:R-:W2:Y:S01]  /*34030*/  LDL.LU R16, [R1+0x3f0] ;  /* 0x0003f00001107983 */ /* 0x000ea20000300800 */
[----:B------:R-:W2:Y:S04]  /*34040*/  LDL.LU R17, [R1+0x3f4] ;  /* 0x0003f40001117983 */ /* 0x000ea80000300800 */
[----:B0-----:R-:W2:Y:S01]  /*34050*/  LDL.LU R18, [R1+0x3f8] ;  /* 0x0003f80001127983 */ /* 0x001ea20000300800 */
[----:B------:R-:W2:Y:S02]  /*34060*/  LDL.LU R19, [R1+0x3fc] ;  /* 0x0003fc0001137983 */ /* 0x000ea40000300800 */
[----:B------:R-:W-:-:S02]  /*34070*/  IMAD.MOV.U32 R26, RZ, RZ, R10 ;  /* 0x000000ffff1a7224 */ /* 0x000fc400078e000a */
        /* <DEDUP_REMOVED lines=13> */
[----:B------:R-:W-:Y:S03]  /*34150*/  STL.64 [R1+0x2010], R16 ;  /* 0x0020101001007387 */ /* 0x000fe60000100a00 */
[----:B------:R0:W-:Y:S02]  /*34160*/  STL.64 [R1+0x2020], R26 ;  /* 0x0020201a01007387 */ /* 0x0001e40000100a00 */
[----:B0-----:R-:W-:Y:S02]  /*34170*/  IMAD.MOV.U32 R26, RZ, RZ, R25 ;  /* 0x000000ffff1a7224 */ /* 0x001fe400078e0019 */
[----:B------:R-:W-:-:S05]  /*34180*/  IMAD.MOV.U32 R27, RZ, RZ, R24 ;  /* 0x000000ffff1b7224 */ /* 0x000fca00078e0018 */
[----:B------:R3:W-:Y:S01]  /*34190*/  STL.64 [R1+0x2038], R26 ;  /* 0x0020381a01007387 */ /* 0x0007e20000100a00 */
[----:B------:R-:W2:Y:S02]  /*341a0*/  LDL.LU R16, [R1+0x410] ;  /* 0x0004100001107983 */ /* 0x000ea40000300800 */
[----:B------:R-:W2:Y:S02]  /*341b0*/  LDL.LU R17, [R1+0x414] ;  /* 0x0004140001117983 */ /* 0x000ea40000300800 */
[----:B------:R-:W2:Y:S01]  /*341c0*/  LDL.LU R18, [R1+0x418] ;  /* 0x0004180001127983 */ /* 0x000ea20000300800 */
[----:B------:R-:W2:Y:S01]  /*341d0*/  LDL.LU R19, [R1+0x41c] ;  /* 0x00041c0001137983 */ /* 0x000ea20000300800 */
        /* <DEDUP_REMOVED lines=10> */
[----:B------:R-:W-:Y:S01]  /*34280*/  IMAD.MOV.U32 R26, RZ, RZ, R21 ;  /* 0x000000ffff1a7224 */ /* 0x000fe200078e0015 */
        /* <DEDUP_REMOVED lines=16> */
[----:B----4-:R-:W-:Y:S01]  /*34390*/  STL.64 [R1+0x1fa0], R14 ;  /* 0x001fa00e01007387 */ /* 0x010fe20000100a00 */
[----:B------:R0:W-:Y:S03]  /*343a0*/  STL.64 [R1+0x1f98], R12 ;  /* 0x001f980c01007387 */ /* 0x0001e60000100a00 */
        /* <DEDUP_REMOVED lines=15> */
[----:B------:R-:W4:Y:S01]  /*344a0*/  LDL.LU R15, [R1+0x3ec] ;  /* 0x0003ec00010f7983 */ /* 0x000f220000300800 */
[----:B------:R-:W-:Y:S01]  /*344b0*/  HMMA.16816.F32.BF16 R4, R4, R10, R20 ;  /* 0x0000000a0404723c */ /* 0x000fe20000041814 */
[----:B----4-:R0:W-:Y:S01]  /*344c0*/  STL.64 [R1+0x1fe8], R14 ;  /* 0x001fe80e01007387 */ /* 0x0101e20000100a00 */
[----:B---3--:R-:W-:Y:S03]  /*344d0*/  STL.64 [R1+0x1fe0], R12 ;  /* 0x001fe00c01007387 */ /* 0x008fe60000100a00 */
[----:B0-----:R-:W3:Y:S01]  /*344e0*/  LDL.64 R14, [R1+0x78] ;  /* 0x00007800010e7983 */ /* 0x001ee20000100a00 */
[----:B------:R-:W2:Y:S02]  /*344f0*/  LDL.LU.64 R22, [R1+0x2070] ;  /* 0x0020700001167983 */ /* 0x000ea40000300a00 */
[----:B------:R-:W2:Y:S11]  /*34500*/  LDL.LU.64 R20, [R1+0x2068] ;  /* 0x0020680001147983 */ /* 0x000eb60000300a00 */
[----:B------:R-:W-:Y:S04]  /*34510*/  @!UPT UIADD3 URZ, URZ, URZ, URZ ;  /* 0x0000003f3f3ff290 */ /* 0x000fe8000fffe03f */
[----:B------:R-:W-:Y:S01]  /*34520*/  STL.64 [R1+0x590], R4 ;  /* 0x0005900401007387 */ /* 0x000fe20000100a00 */
[----:B------:R-:W-:Y:S01]  /*34530*/  STL.64 [R1+0x598], R6 ;  /* 0x0005980601007387 */ /* 0x000fe20000100a00 */
        /* <DEDUP_REMOVED lines=31> */
[----:B------:R-:W2:Y:S02]  /*34730*/  LDL.LU.64 R16, [R1+0x1ff8] ;  /* 0x001ff80001107983 */ /* 0x000ea40000300a00 */
[----:B------:R-:W-:-:S02]  /*34740*/  IMAD.MOV.U32 R10, RZ, RZ, R2 ;  /* 0x000000ffff0a7224 */ /* 0x000fc400078e0002 */
[----:B------:R-:W-:Y:S02]  /*34750*/  IMAD.MOV.U32 R11, RZ, RZ, R0 ;  /* 0x000000ffff0b7224 */ /* 0x000fe400078e0000 */
[----:B---3--:R-:W-:Y:S02]  /*34760*/  IMAD.MOV.U32 R2, RZ, RZ, R14 ;  /* 0x000000ffff027224 */ /* 0x008fe400078e000e */
[----:B------:R-:W-:Y:S11]  /*34770*/  IMAD.MOV.U32 R0, RZ, RZ, R15 ;  /* 0x000000ffff007224 */ /* 0x000ff600078e000f */
[----:B------:R-:W-:Y:S01]  /*34780*/  @!UPT UIADD3 URZ, URZ, URZ, URZ ;  /* 0x0000003f3f3ff290 */ /* 0x000fe2000fffe03f */
[----:B------:R0:W-:Y:S01]  /*34790*/  STL.64 [R1+0xcf0], R24 ;  /* 0x000cf01801007387 */ /* 0x0001e20000100a00 */
[----:B------:R1:W-:Y:S02]  /*347a0*/  STL.64 [R1+0xcf8], R26 ;  /* 0x000cf81a01007387 */ /* 0x0003e40000100a00 */
[----:B0-----:R-:W-:Y:S02]  /*347b0*/  IMAD.MOV.U32 R24, RZ, RZ, R26 ;  /* 0x000000ffff187224 */ /* 0x001fe400078e001a */
[----:B-1----:R-:W3:Y:S03]  /*347c0*/  LDL.LU.64 R26, [R1+0x1ff0] ;  /* 0x001ff000011a7983 */ /* 0x002ee60000300a00 */
[----:B------:R-:W-:Y:S01]  /*347d0*/  STL [R1+0x1a1c], R24 ;  /* 0x001a1c1801007387 */ /* 0x000fe20000100800 */
[C---:B--2---:R-:W-:Y:S01]  /*347e0*/  HMMA.16816.F32.BF16 R16, R20.reuse, R14, R16 ;  /* 0x0000000e1410723c */ /* 0x044fe20000041810 */
[----:B------:R-:W2:Y:S01]  /*347f0*/  LDL.LU.64 R14, [R1+0x1fe8] ;  /* 0x001fe800010e7983 */ /* 0x000ea20000300a00 */
[----:B------:R-:W2:Y:S11]  /*34800*/  LDL.LU.64 R12, [R1+0x1fe0] ;  /* 0x001fe000010c7983 */ /* 0x000eb60000300a00 */
[----:B------:R-:W-:Y:S10]  /*34810*/  @!UPT UIADD3 URZ, URZ, URZ, URZ ;  /* 0x0000003f3f3ff290 */ /* 0x000ff4000fffe03f */
[----:B------:R-:W-:Y:S01]  /*34820*/  STL.64 [R1+0xb70], R16 ;  /* 0x000b701001007387 */ /* 0x000fe20000100a00 */
[----:B------:R0:W-:Y:S02]  /*34830*/  STL.64 [R1+0xb78], R18 ;  /* 0x000b781201007387 */ /* 0x0001e40000100a00 */
[----:B------:R-:W-:Y:S02]  /*34840*/  IMAD.MOV.U32 R25, RZ, RZ, R18 ;  /* 0x000000ffff197224 */ /* 0x000fe400078e0012 */
[----:B0-----:R-:W2:Y:S03]  /*34850*/  LDL.LU.64 R18, [R1+0x1fd8] ;  /* 0x001fd80001127983 */ /* 0x001ea60000300a00 */
[----:B------:R-:W-:Y:S01]  /*34860*/  STL [R1+0x1a20], R25 ;  /* 0x001a201901007387 */ /* 0x000fe20000100800 */
        /* <DEDUP_REMOVED lines=34> */
[----:B------:R-:W4:Y:S02]  /*34a90*/  LDL.LU.64 R16, [R1+0x1f60] ;  /* 0x001f600001107983 */ /* 0x000f240000300a00 */
[----:B------:R-:W-:Y:S02]  /*34aa0*/  IMAD.MOV.U32 R6, RZ, RZ, R9 ;  /* 0x000000ffff067224 */ /* 0x000fe400078e0009 */
[----:B------:R-:W-:Y:S02]  /*34ab0*/  IMAD.MOV.U32 R7, RZ, RZ, R8 ;  /* 0x000000ffff077224 */ /* 0x000fe400078e0008 */
[C---:B----4-:R-:W-:Y:S01]  /*34ac0*/  HMMA.16816.F32.BF16 R8, R20.reuse, R10, R16 ;  /* 0x0000000a1408723c */ /* 0x050fe20000041810 */
[----:B------:R-:W4:Y:S01]  /*34ad0*/  LDL.LU.64 R18, [R1+0x1f58] ;  /* 0x001f580001127983 */ /* 0x000f220000300a00 */
        /* <DEDUP_REMOVED lines=12> */
[----:B------:R-:W-:Y:S01]  /*34ba0*/  STL.64 [R1+0xb20], R4 ;  /* 0x000b200401007387 */ /* 0x000fe20000100a00 */
[----:B------:R4:W-:Y:S02]  /*34bb0*/  STL.64 [R1+0xb28], R6 ;  /* 0x000b280601007387 */ /* 0x0009e40000100a00 */
[----:B---3--:R0:W-:Y:S01]  /*34bc0*/  STL.64 [R1+0x1ea0], R26 ;  /* 0x001ea01a01007387 */ /* 0x0081e20000100a00 */
[----:B----4-:R-:W-:Y:S07]  /*34bd0*/  HMMA.16816.F32.BF16 R4, R20, R26, R16 ;  /* 0x0000001a1404723c */ /* 0x010fee0000041810 */
[----:B0-----:R-:W-:-:S02]  /*34be0*/  IMAD.MOV.U32 R26, RZ, RZ, R2 ;  /* 0x000000ffff1a7224 */ /* 0x001fc400078e0002 */
[----:B------:R-:W-:Y:S11]  /*34bf0*/  IMAD.MOV.U32 R27, RZ, RZ, R0 ;  /* 0x000000ffff1b7224 */ /* 0x000ff600078e0000 */
[----:B------:R-:W-:Y:S03]  /*34c00*/  @!UPT UIADD3 URZ, URZ, URZ, URZ ;  /* 0x0000003f3f3ff290 */ /* 0x000fe6000fffe03f */
[----:B------:R-:W-:Y:S01]  /*34c10*/  STL.64 [R1+0xb10], R4 ;  /* 0x000b100401007387 */ /* 0x000fe20000100a00 */
[----:B------:R-:W-:Y:S02]  /*34c20*/  STL.64 [R1+0xb18], R6 ;  /* 0x000b180601007387 */ /* 0x000fe40000100a00 */
[----:B------:R-:W3:Y:S02]  /*34c30*/  LDL.LU R16, [R1+0x360] ;  /* 0x0003600001107983 */ /* 0x000ee40000300800 */
[----:B------:R-:W3:Y:S01]  /*34c40*/  LDL.LU R17, [R1+0x364] ;  /* 0x0003640001117983 */ /* 0x000ee20000300800 */
[----:B------:R-:W3:Y:S01]  /*34c50*/  LDL.LU R18, [R1+0x368] ;  /* 0x0003680001127983 */ /* 0x000ee20000300800 */
[----:B------:R-:W3:Y:S02]  /*34c60*/  LDL.LU R19, [R1+0x36c] ;  /* 0x00036c0001137983 */ /* 0x000ee40000300800 */
[----:B------:R0:W-:Y:S01]  /*34c70*/  STL.64 [R1+0x1ee8], R26 ;  /* 0x001ee81a01007387 */ /* 0x0001e20000100a00 */
[----:B------:R-:W1:Y:S04]  /*34c80*/  LDSM.16.MT88.4 R4, [R3+0xc280] ;  /* 0x00c280000304783b */ /* 0x000e680000004200 */
[----:B0-----:R-:W4:Y:S04]  /*34c90*/  LDL.64 R26, [R1+0x98] ;  /* 0x00009800011a7983 */ /* 0x001f280000100a00 */
[----:B----4-:R0:W-:Y:S04]  /*34ca0*/  STL.64 [R1+0x1ef0], R26 ;  /* 0x001ef01a01007387 */ /* 0x0101e80000100a00 */
[----:B0-----:R-:W4:Y:S04]  /*34cb0*/  LDL.64 R26, [R1+0xa8] ;  /* 0x0000a800011a7983 */ /* 0x001f280000100a00 */
[----:B----4-:R0:W-:Y:S04]  /*34cc0*/  STL.64 [R1+0x1f08], R26 ;  /* 0x001f081a01007387 */ /* 0x0101e80000100a00 */
[----:B0-----:R-:W4:Y:S01]  /*34cd0*/  LDL.64 R26, [R1+0xb8] ;  /* 0x0000b800011a7983 */ /* 0x001f220000100a00 */
[C---:B--2---:R-:W-:Y:S03]  /*34ce0*/  HMMA.16816.F32.BF16 R8, R20.reuse, R14, R8 ;  /* 0x0000000e1408723c */ /* 0x044fe60000041808 */
[----:B----4-:R0:W-:Y:S04]  /*34cf0*/  STL.64 [R1+0x1f10], R26 ;  /* 0x001f101a01007387 */ /* 0x0101e80000100a00 */
[----:B0-----:R-:W2:Y:S01]  /*34d00*/  LDL.64 R26, [R1+0xc8] ;  /* 0x0000c800011a7983 */ /* 0x001ea20000100a00 */
[----:B-1----:R-:W-:Y:S02]  /*34d10*/  STL.64 [R1+0x1e38], R6 ;  /* 0x001e380601007387 */ /* 0x002fe40000100a00 */
[----:B------:R0:W-:Y:S02]  /*34d20*/  STL.64 [R1+0x1e30], R4 ;  /* 0x001e300401007387 */ /* 0x0001e40000100a00 */
        /* <DEDUP_REMOVED lines=10> */
[----:B------:R-:W-:Y:S01]  /*34dd0*/  STL.64 [R1+0xb00], R8 ;  /* 0x000b000801007387 */ /* 0x000fe20000100a00 */
[----:B------:R0:W-:Y:S03]  /*34de0*/  STL.64 [R1+0xb08], R10 ;  /* 0x000b080a01007387 */ /* 0x0001e60000100a00 */
[----:B0-----:R-:W3:Y:S01]  /*34df0*/  LDL.LU.64 R10, [R1+0x1f38] ;  /* 0x001f3800010a7983 */ /* 0x001ee20000300a00 */
[----:B------:R0:W-:Y:S02]  /*34e00*/  STL [R1+0x1e4c], R14 ;  /* 0x001e4c0e01007387 */ /* 0x0001e40000100800 */
[----:B------:R1:W-:Y:S02]  /*34e10*/  STL [R1+0x1e48], R15 ;  /* 0x001e480f01007387 */ /* 0x0003e40000100800 */
[----:B------:R-:W4:Y:S01]  /*34e20*/  LDL.LU R12, [R1+0x300] ;  /* 0x00030000010c7983 */ /* 0x000f220000300800 */
[----:B------:R-:W4:Y:S04]  /*34e30*/  LDL.LU R13, [R1+0x304] ;  /* 0x00030400010d7983 */ /* 0x000f280000300800 */
[----:B0-----:R-:W2:Y:S01]  /*34e40*/  LDL.LU R14, [R1+0x308] ;  /* 0x00030800010e7983 */ /* 0x001ea20000300800 */
[----:B-1----:R-:W2:Y:S01]  /*34e50*/  LDL.LU R15, [R1+0x30c] ;  /* 0x00030c00010f7983 */ /* 0x002ea20000300800 */
[----:B---3--:R-:W-:Y:S02]  /*34e60*/  HMMA.16816.F32.BF16 R20, R20, R10, R16 ;  /* 0x0000000a1414723c */ /* 0x008fe40000041810 */
[----:B--2---:R-:W-:Y:S01]  /*34e70*/  STL.64 [R1+0x1f00], R14 ;  /* 0x001f000e01007387 */ /* 0x004fe20000100a00 */
[----:B----4-:R0:W-:Y:S03]  /*34e80*/  STL.64 [R1+0x1ef8], R12 ;  /* 0x001ef80c01007387 */ /* 0x0101e60000100a00 */
[----:B0-----:R-:W2:Y:S01]  /*34e90*/  LDL.LU R12, [R1+0x330] ;  /* 0x00033000010c7983 */ /* 0x001ea20000300800 */
[----:B------:R-:W2:Y:S02]  /*34ea0*/  LDL.LU R13, [R1+0x334] ;  /* 0x00033400010d7983 */ /* 0x000ea40000300800 */
[----:B------:R-:W2:Y:S02]  /*34eb0*/  LDL.LU R14, [R1+0x338] ;  /* 0x00033800010e7983 */ /* 0x000ea40000300800 */
[----:B------:R-:W2:Y:S01]  /*34ec0*/  LDL.LU R15, [R1+0x33c] ;  /* 0x00033c00010f7983 */ /* 0x000ea20000300800 */
[----:B------:R-:W3:Y:S01]  /*34ed0*/  LDL.LU.64 R18, [R1+0x1f30] ;  /* 0x001f300001127983 */ /* 0x000ee20000300a00 */
[----:B------:R-:W3:Y:S10]  /*34ee0*/  LDL.LU.64 R16, [R1+0x1f28] ;  /* 0x001f280001107983 */ /* 0x000ef40000300a00 */
[----:B------:R-:W-:Y:S02]  /*34ef0*/  STL.64 [R1+0x580], R20 ;  /* 0x0005801401007387 */ /* 0x000fe40000100a00 */
[----:B------:R0:W-:Y:S02]  /*34f00*/  STL.64 [R1+0x588], R22 ;  /* 0x0005881601007387 */ /* 0x0001e40000100a00 */
[----:B------:R-:W-:-:S02]  /*34f10*/  IMAD.MOV.U32 R2, RZ, RZ, R26 ;  /* 0x000000ffff027224 */ /* 0x000fc400078e001a */
[----:B------:R-:W-:Y:S01]  /*34f20*/  IMAD.MOV.U32 R0, RZ, RZ, R27 ;  /* 0x000000ffff007224 */ /* 0x000fe200078e001b */
[----:B0-----:R-:W4:Y:S01]  /*34f30*/  LDL.64 R22, [R1+0x88] ;  /* 0x0000880001167983 */ /* 0x001f220000100a00 */
[----:B------:R0:W-:Y:S02]  /*34f40*/  STL.64 [R1+0x1e40], R10 ;  /* 0x001e400a01007387 */ /* 0x0001e40000100a00 */
[----:B------:R-:W2:Y:S02]  /*34f50*/  LDL.LU R8, [R1+0x320] ;  /* 0x0003200001087983 */ /* 0x000ea40000300800 */
[----:B------:R-:W2:Y:S01]  /*34f60*/  LDL.LU R9, [R1+0x324] ;  /* 0x0003240001097983 */ /* 0x000ea20000300800 */
[----:B0-----:R-:W2:Y:S01]  /*34f70*/  LDL.LU R10, [R1+0x328] ;  /* 0x00032800010a7983 */ /* 0x001ea20000300800 */
[----:B------:R-:W2:Y:S01]  /*34f80*/  LDL.LU R11, [R1+0x32c] ;  /* 0x00032c00010b7983 */ /* 0x000ea20000300800 */
[C---:B---3--:R-:W-:Y:S11]  /*34f90*/  HMMA.16816.F32.BF16 R4, R16.reuse, R26, R4 ;  /* 0x0000001a1004723c */ /* 0x048ff60000041804 */
[----:B------:R-:W-:Y:S11]  /*34fa0*/  @!UPT UIADD3 URZ, URZ, URZ, URZ ;  /* 0x0000003f3f3ff290 */ /* 0x000ff6000fffe03f */
[----:B------:R-:W-:Y:S01]  /*34fb0*/  @!UPT UIADD3 URZ, URZ, URZ, URZ ;  /* 0x0000003f3f3ff290 */ /* 0x000fe2000fffe03f */
[----:B------:R-:W-:Y:S01]  /*34fc0*/  STL.64 [R1+0xeb0], R4 ;  /* 0x000eb00401007387 */ /* 0x000fe20000100a00 */
[----:B------:R0:W-:Y:S03]  /*34fd0*/  STL.64 [R1+0xeb8], R6 ;  /* 0x000eb80601007387 */ /* 0x0001e60000100a00 */
[----:B0-----:R-:W3:Y:S01]  /*34fe0*/  LDL.LU.64 R6, [R1+0x1f20] ;  /* 0x001f200001067983 */ /* 0x001ee20000300a00 */
[----:B------:R-:W3:Y:S02]  /*34ff0*/  LDL.LU.64 R4, [R1+0x1f18] ;  /* 0x001f180001047983 */ /* 0x000ee40000300a00 */
[----:B------:R-:W3:Y:S02]  /*35000*/  LDL.LU.64 R26, [R1+0x1f10] ;  /* 0x001f1000011a7983 */ /* 0x000ee40000300a00 */
[----:B------:R-:W-:Y:S01]  /*35010*/  STL [R1+0x1e64], R0 ;  /* 0x001e640001007387 */ /* 0x000fe20000100800 */
[----:B------:R-:W-:Y:S01]  /*35020*/  STL [R1+0x1e60], R2 ;  /* 0x001e600201007387 */ /* 0x000fe20000100800 */
        /* <DEDUP_REMOVED lines=17> */
[----:B------:R-:W-:Y:S01]  /*35140*/  STL.64 [R1+0x1e58], R6 ;  /* 0x001e580601007387 */ /* 0x000fe20000100a00 */
[----:B------:R0:W-:Y:S04]  /*35150*/  STL.64 [R1+0x1e50], R4 ;  /* 0x001e500401007387 */ /* 0x0001e80000100a00 */
[----:B0-----:R-:W4:Y:S01]  /*35160*/  LDL.LU R4, [R1+0x310] ;  /* 0x0003100001047983 */ /* 0x001f220000300800 */
[----:B------:R-:W4:Y:S02]  /*35170*/  LDL.LU R5, [R1+0x314] ;  /* 0x0003140001057983 */ /* 0x000f240000300800 */
[----:B------:R-:W4:Y:S02]  /*35180*/  LDL.LU R6, [R1+0x318] ;  /* 0x0003180001067983 */ /* 0x000f240000300800 */
[----:B------:R-:W4:Y:S01]  /*35190*/  LDL.LU R7, [R1+0x31c] ;  /* 0x00031c0001077983 */ /* 0x000f220000300800 */
[C---:B---3--:R-:W-:Y:S11]  /*351a0*/  HMMA.16816.F32.BF16 R8, R16.reuse, R26, R8 ;  /* 0x0000001a1008723c */ /* 0x048ff60000041808 */
[----:B------:R-:W-:Y:S11]  /*351b0*/  @!UPT UIADD3 URZ, URZ, URZ, URZ ;  /* 0x0000003f3f3ff290 */ /* 0x000ff6000fffe03f */
[----:B------:R-:W-:Y:S01]  /*351c0*/  @!UPT UIADD3 URZ, URZ, URZ, URZ ;  /* 0x0000003f3f3ff290 */ /* 0x000fe2000fffe03f */
[----:B------:R0:W-:Y:S01]  /*351d0*/  STL.64 [R1+0xe80], R8 ;  /* 0x000e800801007387 */ /* 0x0001e20000100a00 */
[----:B------:R1:W-:Y:S02]  /*351e0*/  STL.64 [R1+0xe88], R10 ;  /* 0x000e880a01007387 */ /* 0x0003e40000100a00 */
[----:B0-----:R-:W-:Y:S02]  /*351f0*/  IMAD.MOV.U32 R9, RZ, RZ, R26 ;  /* 0x000000ffff097224 */ /* 0x001fe400078e001a */
[----:B------:R-:W-:Y:S02]  /*35200*/  IMAD.MOV.U32 R8, RZ, RZ, R27 ;  /* 0x000000ffff087224 */ /* 0x000fe400078e001b */
[----:B------:R-:W2:Y:S01]  /*35210*/  LDL.LU.64 R26, [R1+0x1ee8] ;  /* 0x001ee800011a7983 */ /* 0x000ea20000300a00 */
[C---:B----4-:R-:W-:Y:S01]  /*35220*/  HMMA.16816.F32.BF16 R4, R16.reuse, R22, R4 ;  /* 0x000000161004723c */ /* 0x050fe20000041804 */
[----:B-1----:R-:W-:Y:S02]  /*35230*/  IMAD.MOV.U32 R11, RZ, RZ, R22 ;  /* 0x000000ffff0b7224 */ /* 0x002fe400078e0016 */
[----:B------:R-:W-:Y:S11]  /*35240*/  IMAD.MOV.U32 R10, RZ, RZ, R23 ;  /* 0x000000ffff0a7224 */ /* 0x000ff600078e0017 */
[----:B------:R-:W-:Y:S09]  /*35250*/  @!UPT UIADD3 URZ, URZ, URZ, URZ ;  /* 0x0000003f3f3ff290 */ /* 0x000ff2000fffe03f */
[----:B------:R-:W-:Y:S01]  /*35260*/  STL.64 [R1+0x570], R4 ;  /* 0x0005700401007387 */ /* 0x000fe20000100a00 */
[----:B------:R-:W-:Y:S02]  /*35270*/  STL.64 [R1+0x578], R6 ;  /* 0x0005780601007387 */ /* 0x000fe40000100a00 */
[----:B------:R-:W-:Y:S02]  /*35280*/  STL.64 [R1+0x1e70], R10 ;  /* 0x001e700a01007387 */ /* 0x000fe40000100a00 */
[----:B------:R0:W-:Y:S02]  /*35290*/  STL.64 [R1+0x1e68], R8 ;  /* 0x001e680801007387 */ /* 0x0001e40000100a00 */
[----:B0-----:R-:W3:Y:S01]  /*352a0*/  LDL.LU R8, [R1+0x6b0] ;  /* 0x0006b00001087983 */ /* 0x001ee20000300800 */
[C---:B--2---:R-:W-:Y:S11]  /*352b0*/  HMMA.16816.F32.BF16 R4, R16.reuse, R26, R12 ;  /* 0x0000001a1004723c */ /* 0x044ff6000004180c */
[----:B------:R-:W-:Y:S11]  /*352c0*/  @!UPT UIADD3 URZ, URZ, URZ, URZ ;  /* 0x0000003f3f3ff290 */ /* 0x000ff6000fffe03f */
[----:B------:R-:W-:Y:S01]  /*352d0*/  @!UPT UIADD3 URZ, URZ, URZ, URZ ;  /* 0x0000003f3f3ff290 */ /* 0x000fe2000fffe03f */
[----:B------:R-:W-:Y:S01]  /*352e0*/  STL.64 [R1+0x560], R4 ;  /* 0x0005600401007387 */ /* 0x000fe20000100a00 */
[----:B------:R-:W-:Y:S02]  /*352f0*/  STL.64 [R1+0x568], R6 ;  /* 0x0005680601007387 */ /* 0x000fe40000100a00 */
[----:B------:R-:W3:Y:S02]  /*35300*/  LDL.LU R9, [R1+0x6b4] ;  /* 0x0006b40001097983 */ /* 0x000ee40000300800 */
[----:B------:R-:W2:Y:S01]  /*35310*/  LDL.LU R10, [R1+0x6b8] ;  /* 0x0006b800010a7983 */ /* 0x000ea20000300800 */
[----:B------:R-:W2:Y:S01]  /*35320*/  LDL.LU R11, [R1+0x6bc] ;  /* 0x0006bc00010b7983 */ /* 0x000ea20000300800 */
[----:B------:R-:W4:Y:S02]  /*35330*/  LDL.LU R24, [R1+0x6d0] ;  /* 0x0006d00001187983 */ /* 0x000f240000300800 */
[----:B------:R-:W4:Y:S02]  /*35340*/  LDL.LU R25, [R1+0x6d4] ;  /* 0x0006d40001197983 */ /* 0x000f240000300800 */
[----:B------:R-:W2:Y:S01]  /*35350*/  LDL.LU R26, [R1+0x6d8] ;  /* 0x0006d800011a7983 */ /* 0x000ea20000300800 */
[----:B------:R-:W2:Y:S01]  /*35360*/  LDL.LU R27, [R1+0x6dc] ;  /* 0x0006dc00011b7983 */ /* 0x000ea20000300800 */
[----:B------:R-:W3:Y:S02]  /*35370*/  LDL.LU R12, [R1+0x2f0] ;  /* 0x0002f000010c7983 */ /* 0x000ee40000300800 */
[----:B------:R-:W3:Y:S02]  /*35380*/  LDL.LU R13, [R1+0x2f4] ;  /* 0x0002f400010d7983 */ /* 0x000ee40000300800 */
[----:B------:R-:W3:Y:S01]  /*35390*/  LDL.LU R14, [R1+0x2f8] ;  /* 0x0002f800010e7983 */ /* 0x000ee20000300800 */
[----:B------:R-:W3:Y:S01]  /*353a0*/  LDL.LU R15, [R1+0x2fc] ;  /* 0x0002fc00010f7983 */ /* 0x000ee20000300800 */
[----:B------:R-:W3:Y:S03]  /*353b0*/  LDL.64 R22, [R1+0x68] ;  /* 0x0000680001167983 */ /* 0x000ee60000100a00 */
[----:B--2---:R0:W-:Y:S01]  /*353c0*/  STL.64 [R1+0x1eb0], R26 ;  /* 0x001eb01a01007387 */ /* 0x0041e20000100a00 */
[----:B----4-:R1:W-:Y:S03]  /*353d0*/  STL.64 [R1+0x1ea8], R24 ;  /* 0x001ea81801007387 */ /* 0x0103e60000100a00 */
[----:B0-----:R-:W2:Y:S04]  /*353e0*/  LDL.64 R26, [R1+0x38] ;  /* 0x00003800011a7983 */ /* 0x001ea80000100a00 */
[----:B--2---:R0:W-:Y:S01]  /*353f0*/  STL.64 [R1+0x1ec0], R26 ;  /* 0x001ec01a01007387 */ /* 0x0041e20000100a00 */
[----:B-1----:R-:W2:Y:S02]  /*35400*/  LDL.LU R24, [R1+0x6f0] ;  /* 0x0006f00001187983 */ /* 0x002ea40000300800 */
[----:B------:R-:W2:Y:S01]  /*35410*/  LDL.LU R25, [R1+0x6f4] ;  /* 0x0006f40001197983 */ /* 0x000ea20000300800 */
[----:B0-----:R-:W4:Y:S01]  /*35420*/  LDL.LU R26, [R1+0x6f8] ;  /* 0x0006f800011a7983 */ /* 0x001f220000300800 */
[----:B------:R-:W4:Y:S03]  /*35430*/  LDL.LU R27, [R1+0x6fc] ;  /* 0x0006fc00011b7983 */ /* 0x000f260000300800 */
[----:B----4-:R0:W-:Y:S01]  /*35440*/  STL.64 [R1+0x1ed0], R26 ;  /* 0x001ed01a01007387 */ /* 0x0101e20000100a00 */
[----:B--2---:R-:W-:Y:S03]  /*35450*/  STL.64 [R1+0x1ec8], R24 ;  /* 0x001ec81801007387 */ /* 0x004fe60000100a00 */
[----:B0-----:R-:W2:Y:S01]  /*35460*/  LDL.64 R26, [R1+0x58] ;  /* 0x00005800011a7983 */ /* 0x001ea20000100a00 */
[----:B------:R0:W-:Y:S02]  /*35470*/  STL.64 [R1+0x1e80], R10 ;  /* 0x001e800a01007387 */ /* 0x0001e40000100a00 */
[----:B---3--:R-:W-:Y:S01]  /*35480*/  STL.64 [R1+0x1e78], R8 ;  /* 0x001e780801007387 */ /* 0x008fe20000100a00 */
[----:B0-----:R-:W3:Y:S04]  /*35490*/  LDL.64 R10, [R1+0x18] ;  /* 0x00001800010a7983 */ /* 0x001ee80000100a00 */
[----:B---3--:R0:W-:Y:S04]  /*354a0*/  STL.64 [R1+0x1e98], R10 ;  /* 0x001e980a01007387 */ /* 0x0081e80000100a00 */
[----:B0-----:R-:W3:Y:S04]  /*354b0*/  LDL.64 R10, [R1+0x28] ;  /* 0x00002800010a7983 */ /* 0x001ee80000100a00 */
[----:B---3--:R0:W-:Y:S01]  /*354c0*/  STL.64 [R1+0x1eb8], R10 ;  /* 0x001eb80a01007387 */ /* 0x0081e20000100a00 */
[----:B------:R-:W3:Y:S02]  /*354d0*/  LDL.LU R8, [R1+0x6e0] ;  /* 0x0006e00001087983 */ /* 0x000ee40000300800 */
[----:B------:R-:W3:Y:S01]  /*354e0*/  LDL.LU R9, [R1+0x6e4] ;  /* 0x0006e40001097983 */ /* 0x000ee20000300800 */
[----:B0-----:R-:W4:Y:S01]  /*354f0*/  LDL.LU R10, [R1+0x6e8] ;  /* 0x0006e800010a7983 */ /* 0x001f220000300800 */
[----:B------:R-:W4:Y:S01]  /*35500*/  LDL.LU R11, [R1+0x6ec] ;  /* 0x0006ec00010b7983 */ /* 0x000f220000300800 */
[----:B------:R-:W-:Y:S02]  /*35510*/  HMMA.16816.F32.BF16 R12, R16, R22, R12 ;  /* 0x00000016100c723c */ /* 0x000fe4000004180c */
        /* <DEDUP_REMOVED lines=8> */
[----:B------:R-:W3:Y:S02]  /*355a0*/  LDL.LU R6, [R1+0x6a8] ;  /* 0x0006a80001067983 */ /* 0x000ee40000300800 */
[----:B------:R-:W3:Y:S02]  /*355b0*/  LDL.LU R7, [R1+0x6ac] ;  /* 0x0006ac0001077983 */ /* 0x000ee40000300800 */
[----:B--2---:R-:W-:-:S02]  /*355c0*/  IMAD.MOV.U32 R29, RZ, RZ, R26 ;  /* 0x000000ffff1d7224 */ /* 0x004fc400078e001a */
[----:B------:R-:W-:Y:S01]  /*355d0*/  IMAD.MOV.U32 R28, RZ, RZ, R27 ;  /* 0x000000ffff1c7224 */ /* 0x000fe200078e001b */
[----:B---3--:R-:W-:Y:S01]  /*355e0*/  STL.64 [R1+0x1e90], R6 ;  /* 0x001e900601007387 */ /* 0x008fe20000100a00 */
[----:B----4-:R0:W-:Y:S03]  /*355f0*/  STL.64 [R1+0x1e88], R4 ;  /* 0x001e880401007387 */ /* 0x0101e60000100a00 */
[----:B0-----:R-:W2:Y:S01]  /*35600*/  LDL.LU R4, [R1+0x6c0] ;  /* 0x0006c00001047983 */ /* 0x001ea20000300800 */
[----:B------:R-:W2:Y:S02]  /*35610*/  LDL.LU R5, [R1+0x6c4] ;  /* 0x0006c40001057983 */ /* 0x000ea40000300800 */
[----:B------:R-:W2:Y:S02]  /*35620*/  LDL.LU R6, [R1+0x6c8] ;  /* 0x0006c80001067983 */ /* 0x000ea40000300800 */
[----:B------:R-:W2:Y:S01]  /*35630*/  LDL.LU R7, [R1+0x6cc] ;  /* 0x0006cc0001077983 */ /* 0x000ea20000300800 */
[----:B------:R0:W-:Y:S02]  /*35640*/  STL.64 [R1+0xaf0], R12 ;  /* 0x000af00c01007387 */ /* 0x0001e40000100a00 */
[----:B0-----:R-:W-:-:S02]  /*35650*/  IMAD.MOV.U32 R13, RZ, RZ, R22 ;  /* 0x000000ffff0d7224 */ /* 0x001fc400078e0016 */
[----:B------:R-:W-:Y:S02]  /*35660*/  IMAD.MOV.U32 R12, RZ, RZ, R23 ;  /* 0x000000ffff0c7224 */ /* 0x000fe400078e0017 */
[----:B------:R-:W0:Y:S01]  /*35670*/  LDSM.16.MT88.4 R20, [R3+0xc300] ;  /* 0x00c300000314783b */ /* 0x000e220000004200 */
[C---:B------:R-:W-:Y:S03]  /*35680*/  HMMA.16816.F32.BF16 R8, R16.reuse, R26, R8 ;  /* 0x0000001a1008723c */ /* 0x040fe60000041808 */
[----:B------:R-:W-:Y:S04]  /*35690*/  STL.64 [R1+0xaf8], R14 ;  /* 0x000af80e01007387 */ /* 0x000fe80000100a00 */
[----:B0-----:R0:W-:Y:S01]  /*356a0*/  STL.64 [R1+0x1cf0], R22 ;  /* 0x001cf01601007387 */ /* 0x0011e20000100a00 */
[----:B------:R-:W-:Y:S03]  /*356b0*/  STL.64 [R1+0x1ce8], R20 ;  /* 0x001ce81401007387 */ /* 0x000fe60000100a00 */
[----:B0-----:R-:W3:Y:S11]  /*356c0*/  LDL.64 R22, [R1+0x48] ;  /* 0x0000480001167983 */ /* 0x001ef60000100a00 */
[----:B------:R-:W-:Y:S01]  /*356d0*/  @!UPT UIADD3 URZ, URZ, URZ, URZ ;  /* 0x0000003f3f3ff290 */ /* 0x000fe2000fffe03f */
[----:B------:R-:W-:Y:S02]  /*356e0*/  STL.64 [R1+0xae0], R8 ;  /* 0x000ae00801007387 */ /* 0x000fe40000100a00 */
[----:B------:R0:W-:Y:S02]  /*356f0*/  STL.64 [R1+0xae8], R10 ;  /* 0x000ae80a01007387 */ /* 0x0001e40000100a00 */
[----:B0-----:R-:W4:Y:S01]  /*35700*/  LDL.LU.64 R10, [R1+0x1ee0] ;  /* 0x001ee000010a7983 */ /* 0x001f220000300a00 */
[----:B------:R-:W4:Y:S02]  /*35710*/  LDL.LU.64 R8, [R1+0x1ed8] ;  /* 0x001ed80001087983 */ /* 0x000f240000300a00 */
        /* <DEDUP_REMOVED lines=8> */
[----:B0-----:R-:W4:Y:S01]  /*357a0*/  LDL.LU.64 R26, [R1+0x1ec0] ;  /* 0x001ec000011a7983 */ /* 0x001f220000300a00 */
[----:B------:R-:W3:Y:S02]  /*357b0*/  LDL.LU R20, [R1+0x5b0] ;  /* 0x0005b00001147983 */ /* 0x000ee40000300800 */
[----:B------:R-:W3:Y:S02]  /*357c0*/  LDL.LU R21, [R1+0x5b4] ;  /* 0x0005b40001157983 */ /* 0x000ee40000300800 */
[----:B------:R-:W2:Y:S01]  /*357d0*/  LDL.LU R22, [R1+0x5b8] ;  /* 0x0005b80001167983 */ /* 0x000ea20000300800 */
[----:B------:R-:W2:Y:S01]  /*357e0*/  LDL.LU R23, [R1+0x5bc] ;  /* 0x0005bc0001177983 */ /* 0x000ea20000300800 */
[----:B----4-:R-:W-:Y:S03]  /*357f0*/  HMMA.16816.F32.BF16 R8, R16, R26, R8 ;  /* 0x0000001a1008723c */ /* 0x010fe60000041808 */
[----:B--2---:R0:W-:Y:S01]  /*35800*/  STL.64 [R1+0x1d00], R22 ;  /* 0x001d001601007387 */ /* 0x0041e20000100a00 */
[----:B---3--:R1:W-:Y:S03]  /*35810*/  STL.64 [R1+0x1cf8], R20 ;  /* 0x001cf81401007387 */ /* 0x0083e60000100a00 */
[----:B0-----:R-:W2:Y:S04]  /*35820*/  LDL R22, [R1+0x8] ;  /* 0x0000080001167983 */ /* 0x001ea80000100800 */
[----:B------:R-:W2:Y:S01]  /*35830*/  LDL R23, [R1+0xc] ;  /* 0x00000c0001177983 */ /* 0x000ea20000100800 */
[----:B-1----:R-:W-:-:S02]  /*35840*/  IMAD.MOV.U32 R21, RZ, RZ, R26 ;  /* 0x000000ffff157224 */ /* 0x002fc400078e001a */
[----:B------:R-:W-:-:S09]  /*35850*/  IMAD.MOV.U32 R20, RZ, RZ, R27 ;  /* 0x000000ffff147224 */ /* 0x000fd200078e001b */
        /* <DEDUP_REMOVED lines=13> */
[----:B------:R-:W4:Y:S02]  /*35930*/  LDL.LU.64 R10, [R1+0x1e98] ;  /* 0x001e9800010a7983 */ /* 0x000f240000300a00 */
[----:B----4-:R-:W-:Y:S01]  /*35940*/  HMMA.16816.F32.BF16 R4, R16, R10, R4 ;  /* 0x0000000a1004723c */ /* 0x010fe20000041804 */
        /* <DEDUP_REMOVED lines=8> */
[----:B------:R-:W2:Y:S02]  /*359d0*/  LDL.LU.64 R8, [R1+0x1e78] ;  /* 0x001e780001087983 */ /* 0x000ea40000300a00 */
[C---:B--2---:R-:W-:Y:S08]  /*359e0*/  HMMA.16816.F32.BF16 R8, R16.reuse, R22, R8 ;  /* 0x000000161008723c */ /* 0x044ff00000041808 */
[----:B---3--:R-:W-:Y:S11]  /*359f0*/  HMMA.16816.F32.BF16 R4, R16, R26, R4 ;  /* 0x0000001a1004723c */ /* 0x008ff60000041804 */
[----:B------:R-:W-:Y:S04]  /*35a00*/  @!UPT UIADD3 URZ, URZ, URZ, URZ ;  /* 0x0000003f3f3ff290 */ /* 0x000fe8000fffe03f */
[----:B------:R-:W-:Y:S01]  /*35a10*/  STL.64 [R1+0xa90], R8 ;  /* 0x000a900801007387 */ /* 0x000fe20000100a00 */
[----:B------:R0:W-:Y:S03]  /*35a20*/  STL.64 [R1+0xa98], R10 ;  /* 0x000a980a01007387 */ /* 0x0001e60000100a00 */
[----:B0-----:R-:W2:Y:S01]  /*35a30*/  LDL.LU.64 R10, [R1+0x1e70] ;  /* 0x001e7000010a7983 */ /* 0x001ea20000300a00 */
[----:B------:R-:W3:Y:S02]  /*35a40*/  LDL.LU.64 R8, [R1+0x1e68] ;  /* 0x001e680001087983 */ /* 0x000ee40000300a00 */
[----:B------:R0:W-:Y:S02]  /*35a50*/  STL.64 [R1+0x1d10], R22 ;  /* 0x001d101601007387 */ /* 0x0001e40000100a00 */
[----:B0-----:R-:W-:Y:S02]  /*35a60*/  IMAD.MOV.U32 R22, RZ, RZ, R0 ;  /* 0x000000ffff167224 */ /* 0x001fe400078e0000 */
[----:B------:R-:W-:Y:S01]  /*35a70*/  IMAD.MOV.U32 R23, RZ, RZ, R2 ;  /* 0x000000ffff177224 */ /* 0x000fe200078e0002 */
[----:B------:R-:W4:Y:S01]  /*35a80*/  LDL.LU R0, [R1+0x1e64] ;  /* 0x001e640001007983 */ /* 0x000f220000300800 */
[----:B------:R-:W2:Y:S03]  /*35a90*/  LDL.LU R2, [R1+0x1e60] ;  /* 0x001e600001027983 */ /* 0x000ea60000300800 */
[----:B------:R0:W-:Y:S01]  /*35aa0*/  STL.64 [R1+0x1d28], R22 ;  /* 0x001d281601007387 */ /* 0x0001e20000100a00 */
[----:B------:R-:W-:Y:S02]  /*35ab0*/  STL.64 [R1+0xa80], R4 ;  /* 0x000a800401007387 */ /* 0x000fe40000100a00 */
[----:B------:R1:W-:Y:S02]  /*35ac0*/  STL.64 [R1+0xa88], R6 ;  /* 0x000a880601007387 */ /* 0x0003e40000100a00 */
[----:B0-----:R-:W-:-:S02]  /*35ad0*/  IMAD.MOV.U32 R22, RZ, RZ, R25 ;  /* 0x000000ffff167224 */ /* 0x001fc400078e0019 */
[----:B------:R-:W-:Y:S01]  /*35ae0*/  IMAD.MOV.U32 R23, RZ, RZ, R24 ;  /* 0x000000ffff177224 */ /* 0x000fe200078e0018 */
[----:B-1----:R-:W2:Y:S01]  /*35af0*/  LDL.LU.64 R6, [R1+0x1e58] ;  /* 0x001e580001067983 */ /* 0x002ea20000300a00 */
[----:B------:R-:W2:Y:S03]  /*35b00*/  LDL.LU.64 R4, [R1+0x1e50] ;  /* 0x001e500001047983 */ /* 0x000ea60000300a00 */
[----:B------:R-:W-:Y:S01]  /*35b10*/  STL.64 [R1+0x1d40], R22 ;  /* 0x001d401601007387 */ /* 0x000fe20000100a00 */
[----:B------:R0:W-:Y:S02]  /*35b20*/  STL.64 [R1+0x1d08], R26 ;  /* 0x001d081a01007387 */ /* 0x0001e40000100a00 */
[----:B------:R-:W2:Y:S02]  /*35b30*/  LDL.LU R24, [R1+0x5c0] ;  /* 0x0005c00001187983 */ /* 0x000ea40000300800 */
[----:B------:R-:W2:Y:S01]  /*35b40*/  LDL.LU R25, [R1+0x5c4] ;  /* 0x0005c40001197983 */ /* 0x000ea20000300800 */
[----:B0-----:R-:W2:Y:S01]  /*35b50*/  LDL.LU R26, [R1+0x5c8] ;  /* 0x0005c800011a7983 */ /* 0x001ea20000300800 */
[----:B------:R-:W2:Y:S02]  /*35b60*/  LDL.LU R27, [R1+0x5cc] ;  /* 0x0005cc00011b7983 */ /* 0x000ea40000300800 */
[----:B------:R-:W-:-:S02]  /*35b70*/  IMAD.MOV.U32 R22, RZ, RZ, R21 ;  /* 0x000000ffff167224 */ /* 0x000fc400078e0015 */
        /* <DEDUP_REMOVED lines=31> */
[----:B0-----:R-:W2:Y:S04]  /*35d70*/  LDL.LU.64 R22, [R1+0x78] ;  /* 0x0000780001167983 */ /* 0x001ea80000300a00 */
[----:B--2---:R-:W-:Y:S01]  /*35d80*/  STL.64 [R1+0x1db8], R22 ;  /* 0x001db81601007387 */ /* 0x004fe20000100a00 */
        /* <DEDUP_REMOVED lines=78> */
[----:B------:R-:W-:-:S02]  /*36270*/  IMAD.MOV.U32 R22, RZ, RZ, R2 ;  /* 0x000000ffff167224 */ /* 0x000fc400078e0002 */
[----:B------:R-:W-:Y:S01]  /*36280*/  IMAD.MOV.U32 R23, RZ, RZ, R0 ;  /* 0x000000ffff177224 */ /* 0x000fe200078e0000 */
[----:B---3--:R-:W-:Y:S01]  /*36290*/  HMMA.16816.F32.BF16 R16, R16, R10, R4 ;  /* 0x0000000a1010723c */ /* 0x008fe20000041804 */
[----:B------:R-:W2:Y:S01]  /*362a0*/  LDL.LU.64 R6, [R1+0x1e38] ;  /* 0x001e380001067983 */ /* 0x000ea20000300a00 */
        /* <DEDUP_REMOVED lines=11> */
[----:B------:R-:W-:Y:S01]  /*36360*/  STL [R1+0x1a24], R3 ;  /* 0x001a240301007387 */ /* 0x000fe20000100800 */
        /* <DEDUP_REMOVED lines=101> */
[----:B------:R-:W4:Y:S01]  /*369c0*/  LDL.LU R24, [R1+0x5a0] ;  /* 0x0005a00001187983 */ /* 0x000f220000300800 */
[----:B------:R-:W4:Y:S04]  /*369d0*/  LDL.LU R25, [R1+0x5a4] ;  /* 0x0005a40001197983 */ /* 0x000f280000300800 */
[----:B0-----:R-:W4:Y:S01]  /*369e0*/  LDL.LU R26, [R1+0x5a8] ;  /* 0x0005a800011a7983 */ /* 0x001f220000300800 */
[----:B------:R-:W4:Y:S02]  /*369f0*/  LDL.LU R27, [R1+0x5ac] ;  /* 0x0005ac00011b7983 */ /* 0x000f240000300800 */
[----:B------:R-:W-:Y:S01]  /*36a00*/  STL.64 [R1+0x1c50], R14 ;  /* 0x001c500e01007387 */ /* 0x000fe20000100a00 */
[C---:B----4-:R-:W-:Y:S08]  /*36a10*/  HMMA.16816.F32.BF16 R24, R4.reuse, R14, R24 ;  /* 0x0000000e0418723c */ /* 0x050ff00000041818 */
[----:B---3--:R-:W-:Y:S11]  /*36a20*/  HMMA.16816.F32.BF16 R4, R4, R10, R16 ;  /* 0x0000000a0404723c */ /* 0x008ff60000041810 */
[----:B------:R-:W-:Y:S04]  /*36a30*/  @!UPT UIADD3 URZ, URZ, URZ, URZ ;  /* 0x0000003f3f3ff290 */ /* 0x000fe8000fffe03f */
[----:B------:R-:W-:Y:S01]  /*36a40*/  STL.64 [R1+0x9e0], R24 ;  /* 0x0009e01801007387 */ /* 0x000fe20000100a00 */
[----:B------:R-:W-:Y:S02]  /*36a50*/  STL.64 [R1+0x9e8], R26 ;  /* 0x0009e81a01007387 */ /* 0x000fe40000100a00 */
[----:B------:R-:W2:Y:S05]  /*36a60*/  LDL.LU R16, [R1+0x2c0] ;  /* 0x0002c00001107983 */ /* 0x000eaa0000300800 */
[----:B------:R-:W-:Y:S01]  /*36a70*/  STL.64 [R1+0x930], R4 ;  /* 0x0009300401007387 */ /* 0x000fe20000100a00 */
[----:B------:R0:W-:Y:S01]  /*36a80*/  STL.64 [R1+0x938], R6 ;  /* 0x0009380601007387 */ /* 0x0001e20000100a00 */
[----:B------:R-:W2:Y:S02]  /*36a90*/  LDL.LU R17, [R1+0x2c4] ;  /* 0x0002c40001117983 */ /* 0x000ea40000300800 */
[----:B------:R-:W2:Y:S02]  /*36aa0*/  LDL.LU R18, [R1+0x2c8] ;  /* 0x0002c80001127983 */ /* 0x000ea40000300800 */
[----:B------:R-:W2:Y:S01]  /*36ab0*/  LDL.LU R19, [R1+0x2cc] ;  /* 0x0002cc0001137983 */ /* 0x000ea20000300800 */
[----:B0-----:R-:W3:Y:S04]  /*36ac0*/  LDL.LU.64 R6, [R1+0xa8] ;  /* 0x0000a80001067983 */ /* 0x001ee80000300a00 */
[----:B---3--:R0:W-:Y:S04]  /*36ad0*/  STL.64 [R1+0x1cd8], R6 ;  /* 0x001cd80601007387 */ /* 0x0081e80000100a00 */
[----:B0-----:R-:W3:Y:S04]  /*36ae0*/  LDL.LU.64 R6, [R1+0xb8] ;  /* 0x0000b80001067983 */ /* 0x001ee80000300a00 */
[----:B---3--:R0:W-:Y:S04]  /*36af0*/  STL.64 [R1+0x1ce0], R6 ;  /* 0x001ce00601007387 */ /* 0x0081e80000100a00 */
[----:B0-----:R-:W2:Y:S01]  /*36b00*/  LDL.LU.64 R6, [R1+0xc8] ;  /* 0x0000c80001067983 */ /* 0x001ea20000300a00 */
[----:B------:R-:W3:Y:S02]  /*36b10*/  LDL.LU R24, [R1+0x280] ;  /* 0x0002800001187983 */ /* 0x000ee40000300800 */
[----:B------:R-:W3:Y:S02]  /*36b20*/  LDL.LU R25, [R1+0x284] ;  /* 0x0002840001197983 */ /* 0x000ee40000300800 */
[----:B------:R-:W4:Y:S01]  /*36b30*/  LDL.LU R26, [R1+0x288] ;  /* 0x00028800011a7983 */ /* 0x000f220000300800 */
[----:B------:R-:W4:Y:S04]  /*36b40*/  LDL.LU R27, [R1+0x28c] ;  /* 0x00028c00011b7983 */ /* 0x000f280000300800 */
[----:B----4-:R0:W-:Y:S01]  /*36b50*/  STL.64 [R1+0x1cc0], R26 ;  /* 0x001cc01a01007387 */ /* 0x0101e20000100a00 */
[----:B---3--:R1:W-:Y:S03]  /*36b60*/  STL.64 [R1+0x1cb8], R24 ;  /* 0x001cb81801007387 */ /* 0x0083e60000100a00 */
[----:B0-----:R-:W3:Y:S04]  /*36b70*/  LDL.LU.64 R26, [R1+0x98] ;  /* 0x00009800011a7983 */ /* 0x001ee80000300a00 */
[----:B---3--:R0:W-:Y:S01]  /*36b80*/  STL.64 [R1+0x1cd0], R26 ;  /* 0x001cd01a01007387 */ /* 0x0081e20000100a00 */
[----:B-1----:R-:W3:Y:S02]  /*36b90*/  LDL.LU R24, [R1+0x2a0] ;  /* 0x0002a00001187983 */ /* 0x002ee40000300800 */
[----:B------:R-:W3:Y:S01]  /*36ba0*/  LDL.LU R25, [R1+0x2a4] ;  /* 0x0002a40001197983 */ /* 0x000ee20000300800 */
[----:B0-----:R-:W3:Y:S01]  /*36bb0*/  LDL.LU R26, [R1+0x2a8] ;  /* 0x0002a800011a7983 */ /* 0x001ee20000300800 */
[----:B------:R-:W3:Y:S02]  /*36bc0*/  LDL.LU R27, [R1+0x2ac] ;  /* 0x0002ac00011b7983 */ /* 0x000ee40000300800 */
[----:B------:R-:W4:Y:S01]  /*36bd0*/  LDL.LU.64 R14, [R1+0x68] ;  /* 0x00006800010e7983 */ /* 0x000f220000300a00 */
[----:B--2---:R-:W-:Y:S01]  /*36be0*/  HMMA.16816.F32.BF16 R16, R20, R6, R16 ;  /* 0x000000061410723c */ /* 0x004fe20000041810 */
[----:B----4-:R0:W-:Y:S04]  /*36bf0*/  STL.64 [R1+0x1ca8], R14 ;  /* 0x001ca80e01007387 */ /* 0x0101e80000100a00 */
[----:B0-----:R-:W2:Y:S01]  /*36c00*/  LDL.LU.64 R14, [R1+0x88] ;  /* 0x00008800010e7983 */ /* 0x001ea20000300a00 */
[----:B------:R-:W-:-:S03]  /*36c10*/  IMAD.MOV.U32 R3, RZ, RZ, R7 ;  /* 0x000000ffff037224 */ /* 0x000fc600078e0007 */
[----:B--2---:R0:W-:Y:S01]  /*36c20*/  STL.64 [R1+0x1cc8], R14 ;  /* 0x001cc80e01007387 */ /* 0x0041e20000100a00 */
[----:B------:R-:W2:Y:S02]  /*36c30*/  LDL.LU R12, [R1+0x290] ;  /* 0x00029000010c7983 */ /* 0x000ea40000300800 */
[----:B------:R-:W2:Y:S01]  /*36c40*/  LDL.LU R13, [R1+0x294] ;  /* 0x00029400010d7983 */ /* 0x000ea20000300800 */
[----:B0-----:R-:W2:Y:S01]  /*36c50*/  LDL.LU R14, [R1+0x298] ;  /* 0x00029800010e7983 */ /* 0x001ea20000300800 */
[----:B------:R-:W2:Y:S02]  /*36c60*/  LDL.LU R15, [R1+0x29c] ;  /* 0x00029c00010f7983 */ /* 0x000ea40000300800 */
[----:B------:R0:W-:Y:S02]  /*36c70*/  STL [R1+0x1bf4], R10 ;  /* 0x001bf40a01007387 */ /* 0x0001e40000100800 */
[----:B------:R1:W-:Y:S01]  /*36c80*/  STL [R1+0x1bf0], R11 ;  /* 0x001bf00b01007387 */ /* 0x0003e20000100800 */
[----:B------:R-:W4:Y:S01]  /*36c90*/  LDL.LU R8, [R1+0x260] ;  /* 0x0002600001087983 */ /* 0x000f220000300800 */
[----:B------:R-:W4:Y:S03]  /*36ca0*/  LDL.LU R9, [R1+0x264] ;  /* 0x0002640001097983 */ /* 0x000f260000300800 */
[----:B0-----:R-:W4:Y:S01]  /*36cb0*/  LDL.LU R10, [R1+0x268] ;  /* 0x00026800010a7983 */ /* 0x001f220000300800 */
[----:B-1----:R-:W4:Y:S02]  /*36cc0*/  LDL.LU R11, [R1+0x26c] ;  /* 0x00026c00010b7983 */ /* 0x002f240000300800 */
[----:B------:R0:W-:Y:S02]  /*36cd0*/  STL.64 [R1+0xe30], R16 ;  /* 0x000e301001007387 */ /* 0x0001e40000100a00 */
[----:B------:R-:W-:Y:S02]  /*36ce0*/  STL.64 [R1+0xe38], R18 ;  /* 0x000e381201007387 */ /* 0x000fe40000100a00 */
[----:B0-----:R-:W-:-:S02]  /*36cf0*/  IMAD.MOV.U32 R16, RZ, RZ, R6 ;  /* 0x000000ffff107224 */ /* 0x001fc400078e0006 */
[----:B------:R-:W2:Y:S01]  /*36d00*/  LDL.LU.64 R6, [R1+0x1ce0] ;  /* 0x001ce00001067983 */ /* 0x000ea20000300a00 */
[----:B------:R-:W-:Y:S02]  /*36d10*/  STL [R1+0x1c10], R3 ;  /* 0x001c100301007387 */ /* 0x000fe40000100800 */
[----:B------:R0:W-:Y:S02]  /*36d20*/  STL [R1+0x1bf8], R16 ;  /* 0x001bf81001007387 */ /* 0x0001e40000100800 */
[----:B0-----:R-:W2:Y:S01]  /*36d30*/  LDL.LU R16, [R1+0x2b0] ;  /* 0x0002b00001107983 */ /* 0x001ea20000300800 */
[----:B------:R-:W2:Y:S02]  /*36d40*/  LDL.LU R17, [R1+0x2b4] ;  /* 0x0002b40001117983 */ /* 0x000ea40000300800 */
[----:B------:R-:W2:Y:S02]  /*36d50*/  LDL.LU R18, [R1+0x2b8] ;  /* 0x0002b80001127983 */ /* 0x000ea40000300800 */
[----:B------:R-:W2:Y:S02]  /*36d60*/  LDL.LU R19, [R1+0x2bc] ;  /* 0x0002bc0001137983 */ /* 0x000ea40000300800 */
[C---:B--2---:R-:W-:Y:S11]  /*36d70*/  HMMA.16816.F32.BF16 R16, R20.reuse, R6, R16 ;  /* 0x000000061410723c */ /* 0x044ff60000041810 */
[----:B------:R-:W-:Y:S11]  /*36d80*/  @!UPT UIADD3 URZ, URZ, URZ, URZ ;  /* 0x0000003f3f3ff290 */ /* 0x000ff6000fffe03f */
[----:B------:R-:W-:Y:S01]  /*36d90*/  @!UPT UIADD3 URZ, URZ, URZ, URZ ;  /* 0x0000003f3f3ff290 */ /* 0x000fe2000fffe03f */
[----:B------:R0:W-:Y:S01]  /*36da0*/  STL.64 [R1+0xe20], R16 ;  /* 0x000e201001007387 */ /* 0x0001e20000100a00 */
[----:B------:R1:W-:Y:S02]  /*36db0*/  STL.64 [R1+0xe28], R18 ;  /* 0x000e281201007387 */ /* 0x0003e40000100a00 */
[----:B0-----:R-:W-:Y:S02]  /*36dc0*/  IMAD.MOV.U32 R17, RZ, RZ, R7 ;  /* 0x000000ffff117224 */ /* 0x001fe400078e0007 */
[----:B-1----:R-:W-:Y:S02]  /*36dd0*/  IMAD.MOV.U32 R18, RZ, RZ, R6 ;  /* 0x000000ffff127224 */ /* 0x002fe400078e0006 */
[----:B------:R-:W3:Y:S03]  /*36de0*/  LDL.LU.64 R6, [R1+0x1cd8] ;  /* 0x001cd80001067983 */ /* 0x000ee60000300a00 */
[----:B------:R-:W-:Y:S01]  /*36df0*/  STL [R1+0x1c14], R18 ;  /* 0x001c141201007387 */ /* 0x000fe20000100800 */
[C---:B---3--:R-:W-:Y:S01]  /*36e00*/  HMMA.16816.F32.BF16 R24, R20.reuse, R6, R24 ;  /* 0x000000061418723c */ /* 0x048fe20000041818 */
[----:B------:R-:W-:Y:S11]  /*36e10*/  IMAD.MOV.U32 R19, RZ, RZ, R7 ;  /* 0x000000ffff137224 */ /* 0x000ff600078e0007 */
[----:B------:R-:W-:Y:S11]  /*36e20*/  @!UPT UIADD3 URZ, URZ, URZ, URZ ;  /* 0x0000003f3f3ff290 */ /* 0x000ff6000fffe03f */
[----:B------:R-:W-:Y:S01]  /*36e30*/  STL.64 [R1+0xe10], R24 ;  /* 0x000e101801007387 */ /* 0x000fe20000100a00 */
[----:B------:R0:W-:Y:S03]  /*36e40*/  STL.64 [R1+0xe18], R26 ;  /* 0x000e181a01007387 */ /* 0x0001e60000100a00 */
[----:B0-----:R-:W2:Y:S01]  /*36e50*/  LDL.LU.64 R26, [R1+0x1cd0] ;  /* 0x001cd000011a7983 */ /* 0x001ea20000300a00 */
[----:B------:R-:W-:Y:S02]  /*36e60*/  STL [R1+0x1c6c], R19 ;  /* 0x001c6c1301007387 */ /* 0x000fe40000100800 */
[----:B------:R0:W-:Y:S02]  /*36e70*/  STL [R1+0x1c68], R17 ;  /* 0x001c681101007387 */ /* 0x0001e40000100800 */
[----:B------:R-:W3:Y:S01]  /*36e80*/  LDL.LU R16, [R1+0x270] ;  /* 0x0002700001107983 */ /* 0x000ee20000300800 */
[----:B0-----:R-:W3:Y:S01]  /*36e90*/  LDL.LU R17, [R1+0x274] ;  /* 0x0002740001117983 */ /* 0x001ee20000300800 */
[----:B------:R-:W3:Y:S02]  /*36ea0*/  LDL.LU R18, [R1+0x278] ;  /* 0x0002780001127983 */ /* 0x000ee40000300800 */
[----:B------:R-:W3:Y:S02]  /*36eb0*/  LDL.LU R19, [R1+0x27c] ;  /* 0x00027c0001137983 */ /* 0x000ee40000300800 */
[----:B------:R-:W3:Y:S01]  /*36ec0*/  LDL.LU.64 R4, [R1+0xfe0] ;  /* 0x000fe00001047983 */ /* 0x000ee20000300a00 */
[C---:B--2---:R-:W-:Y:S01]  /*36ed0*/  HMMA.16816.F32.BF16 R12, R20.reuse, R26, R12 ;  /* 0x0000001a140c723c */ /* 0x044fe2000004180c */
[----:B---3--:R0:W-:Y:S11]  /*36ee0*/  STL.64 [R1+0x1b38], R4 ;  /* 0x001b380401007387 */ /* 0x0081f60000100a00 */
[----:B------:R-:W-:Y:S11]  /*36ef0*/  @!UPT UIADD3 URZ, URZ, URZ, URZ ;  /* 0x0000003f3f3ff290 */ /* 0x000ff6000fffe03f */
[----:B------:R-:W-:Y:S01]  /*36f00*/  STL.64 [R1+0xe00], R12 ;  /* 0x000e000c01007387 */ /* 0x000fe20000100a00 */
[----:B------:R1:W-:Y:S02]  /*36f10*/  STL.64 [R1+0xe08], R14 ;  /* 0x000e080e01007387 */ /* 0x0003e40000100a00 */
[----:B0-----:R-:W-:Y:S02]  /*36f20*/  IMAD.MOV.U32 R5, RZ, RZ, R26 ;  /* 0x000000ffff057224 */ /* 0x001fe400078e001a */
[----:B------:R-:W-:Y:S01]  /*36f30*/  IMAD.MOV.U32 R4, RZ, RZ, R27 ;  /* 0x000000ffff047224 */ /* 0x000fe200078e001b */
[----:B-1----:R-:W2:Y:S01]  /*36f40*/  LDL.LU.64 R14, [R1+0x1cc8] ;  /* 0x001cc800010e7983 */ /* 0x002ea20000300a00 */
        /* <DEDUP_REMOVED lines=8> */
[----:B------:R-:W-:Y:S02]  /*36fd0*/  IMAD.MOV.U32 R25, RZ, RZ, R14 ;  /* 0x000000ffff197224 */ /* 0x000fe400078e000e */
[----:B------:R-:W-:Y:S02]  /*36fe0*/  IMAD.MOV.U32 R24, RZ, RZ, R15 ;  /* 0x000000ffff187224 */ /* 0x000fe400078e000f */
[----:B------:R-:W4:Y:S01]  /*36ff0*/  LDL.LU.64 R14, [R1+0x1ca8] ;  /* 0x001ca800010e7983 */ /* 0x000f220000300a00 */
[----:B------:R-:W-:-:S02]  /*37000*/  IMAD.MOV.U32 R0, RZ, RZ, R6 ;  /* 0x000000ffff007224 */ /* 0x000fc400078e0006 */
[----:B------:R-:W-:Y:S02]  /*37010*/  IMAD.MOV.U32 R6, RZ, RZ, R28 ;  /* 0x000000ffff067224 */ /* 0x000fe400078e001c */
[----:B------:R-:W-:-:S07]  /*37020*/  IMAD.MOV.U32 R7, RZ, RZ, R2 ;  /* 0x000000ffff077224 */ /* 0x000fce00078e0002 */
[C---:B------:R-:W-:Y:S01]  /*37030*/  HMMA.16816.F32.BF16 R16, R20.reuse, R6, R16 ;  /* 0x000000061410723c */ /* 0x040fe20000041810 */
[----:B--2---:R0:W-:Y:S01]  /*37040*/  STL.64 [R1+0x1c30], R26 ;  /* 0x001c301a01007387 */ /* 0x0041e20000100a00 */
[----:B------:R-:W-:Y:S03]  /*37050*/  STL.64 [R1+0x1c28], R24 ;  /* 0x001c281801007387 */ /* 0x000fe60000100a00 */
[----:B0-----:R-:W2:Y:S03]  /*37060*/  LDL.LU.64 R26, [R1+0x8] ;  /* 0x00000800011a7983 */ /* 0x001ea60000300a00 */
[----:B----4-:R-:W-:Y:S01]  /*37070*/  HMMA.16816.F32.BF16 R8, R20, R14, R8 ;  /* 0x0000000e1408723c */ /* 0x010fe20000041808 */
[----:B--2---:R-:W-:Y:S11]  /*37080*/  STL.64 [R1+0x1c48], R26 ;  /* 0x001c481a01007387 */ /* 0x004ff60000100a00 */
[----:B------:R-:W-:Y:S03]  /*37090*/  @!UPT UIADD3 URZ, URZ, URZ, URZ ;  /* 0x0000003f3f3ff290 */ /* 0x000fe6000fffe03f */
[----:B------:R-:W-:Y:S02]  /*370a0*/  STL.64 [R1+0x910], R16 ;  /* 0x0009101001007387 */ /* 0x000fe40000100a00 */
[----:B------:R-:W-:Y:S02]  /*370b0*/  STL.64 [R1+0x918], R18 ;  /* 0x0009181201007387 */ /* 0x000fe40000100a00 */
[----:B------:R0:W-:Y:S04]  /*370c0*/  STL.64 [R1+0x1b48], R6 ;  /* 0x001b480601007387 */ /* 0x0001e80000100a00 */
[----:B------:R1:W-:Y:S01]  /*370d0*/  STL.64 [R1+0x900], R8 ;  /* 0x0009000801007387 */ /* 0x0003e20000100a00 */
[----:B------:R2:W-:Y:S02]  /*370e0*/  STL.64 [R1+0x908], R10 ;  /* 0x0009080a01007387 */ /* 0x0005e40000100a00 */
[----:B------:R-:W3:Y:S02]  /*370f0*/  LDL.LU R12, [R1+0x210] ;  /* 0x00021000010c7983 */ /* 0x000ee40000300800 */
[----:B------:R-:W3:Y:S02]  /*37100*/  LDL.LU R13, [R1+0x214] ;  /* 0x00021400010d7983 */ /* 0x000ee40000300800 */
[----:B0-----:R-:W-:-:S02]  /*37110*/  IMAD.MOV.U32 R7, RZ, RZ, R14 ;  /* 0x000000ffff077224 */ /* 0x001fc400078e000e */
[----:B------:R-:W-:Y:S01]  /*37120*/  IMAD.MOV.U32 R6, RZ, RZ, R15 ;  /* 0x000000ffff067224 */ /* 0x000fe200078e000f */
[----:B------:R-:W4:Y:S01]  /*37130*/  LDL.LU R14, [R1+0x218] ;  /* 0x00021800010e7983 */ /* 0x000f220000300800 */
[----:B------:R-:W4:Y:S02]  /*37140*/  LDL.LU R15, [R1+0x21c] ;  /* 0x00021c00010f7983 */ /* 0x000f240000300800 */
[----:B------:R-:W3:Y:S02]  /*37150*/  LDL.LU R16, [R1+0x220] ;  /* 0x0002200001107983 */ /* 0x000ee40000300800 */
[----:B------:R-:W3:Y:S01]  /*37160*/  LDL.LU R17, [R1+0x224] ;  /* 0x0002240001117983 */ /* 0x000ee20000300800 */
[----:B------:R-:W3:Y:S01]  /*37170*/  LDL.LU R18, [R1+0x228] ;  /* 0x0002280001127983 */ /* 0x000ee20000300800 */
[----:B------:R-:W3:Y:S02]  /*37180*/  LDL.LU R19, [R1+0x22c] ;  /* 0x00022c0001137983 */ /* 0x000ee40000300800 */
[----:B-1----:R-:W3:Y:S02]  /*37190*/  LDL.LU R8, [R1+0x240] ;  /* 0x0002400001087983 */ /* 0x002ee40000300800 */
[----:B------:R-:W3:Y:S01]  /*371a0*/  LDL.LU R9, [R1+0x244] ;  /* 0x0002440001097983 */ /* 0x000ee20000300800 */
[----:B--2---:R-:W2:Y:S01]  /*371b0*/  LDL.LU R10, [R1+0x248] ;  /* 0x00024800010a7983 */ /* 0x004ea20000300800 */
[----:B------:R-:W2:Y:S03]  /*371c0*/  LDL.LU R11, [R1+0x24c] ;  /* 0x00024c00010b7983 */ /* 0x000ea60000300800 */
[----:B--2---:R0:W-:Y:S01]  /*371d0*/  STL.64 [R1+0x1c98], R10 ;  /* 0x001c980a01007387 */ /* 0x0041e20000100a00 */
[----:B---3--:R-:W-:Y:S03]  /*371e0*/  STL.64 [R1+0x1c90], R8 ;  /* 0x001c900801007387 */ /* 0x008fe60000100a00 */
[----:B0-----:R-:W2:Y:S01]  /*371f0*/  LDL.LU.64 R10, [R1+0x58] ;  /* 0x00005800010a7983 */ /* 0x001ea20000300a00 */
[----:B------:R0:W-:Y:S02]  /*37200*/  STL.64 [R1+0x1c78], R18 ;  /* 0x001c781201007387 */ /* 0x0001e40000100a00 */
[----:B------:R-:W-:Y:S01]  /*37210*/  STL.64 [R1+0x1c70], R16 ;  /* 0x001c701001007387 */ /* 0x000fe20000100a00 */
[----:B0-----:R-:W3:Y:S04]  /*37220*/  LDL.LU.64 R18, [R1+0x38] ;  /* 0x0000380001127983 */ /* 0x001ee80000300a00 */
[----:B---3--:R0:W-:Y:S04]  /*37230*/  STL.64 [R1+0x1c88], R18 ;  /* 0x001c881201007387 */ /* 0x0081e80000100a00 */
[----:B0-----:R-:W3:Y:S04]  /*37240*/  LDL.LU.64 R18, [R1+0x48] ;  /* 0x0000480001127983 */ /* 0x001ee80000300a00 */
[----:B---3--:R0:W-:Y:S01]  /*37250*/  STL.64 [R1+0x1ca0], R18 ;  /* 0x001ca01201007387 */ /* 0x0081e20000100a00 */
[----:B------:R-:W2:Y:S02]  /*37260*/  LDL.LU R16, [R1+0x250] ;  /* 0x0002500001107983 */ /* 0x000ea40000300800 */
[----:B------:R-:W2:Y:S01]  /*37270*/  LDL.LU R17, [R1+0x254] ;  /* 0x0002540001117983 */ /* 0x000ea20000300800 */
[----:B0-----:R-:W2:Y:S01]  /*37280*/  LDL.LU R18, [R1+0x258] ;  /* 0x0002580001127983 */ /* 0x001ea20000300800 */
[----:B------:R-:W2:Y:S02]  /*37290*/  LDL.LU R19, [R1+0x25c] ;  /* 0x00025c0001137983 */ /* 0x000ea40000300800 */
[----:B----4-:R0:W-:Y:S02]  /*372a0*/  STL.64 [R1+0x1c60], R14 ;  /* 0x001c600e01007387 */ /* 0x0101e40000100a00 */
[----:B------:R1:W-:Y:S01]  /*372b0*/  STL.64 [R1+0x1c58], R12 ;  /* 0x001c580c01007387 */ /* 0x0003e20000100a00 */
[----:B0-----:R-:W3:Y:S04]  /*372c0*/  LDL.LU.64 R14, [R1+0x28] ;  /* 0x00002800010e7983 */ /* 0x001ee80000300a00 */
[----:B---3--:R0:W-:Y:S01]  /*372d0*/  STL.64 [R1+0x1c80], R14 ;  /* 0x001c800e01007387 */ /* 0x0081e20000100a00 */
[----:B-1----:R-:W3:Y:S02]  /*372e0*/  LDL.LU R12, [R1+0x230] ;  /* 0x00023000010c7983 */ /* 0x002ee40000300800 */
[----:B------:R-:W3:Y:S01]  /*372f0*/  LDL.LU R13, [R1+0x234] ;  /* 0x00023400010d7983 */ /* 0x000ee20000300800 */
[----:B0-----:R-:W3:Y:S01]  /*37300*/  LDL.LU R14, [R1+0x238] ;  /* 0x00023800010e7983 */ /* 0x001ee20000300800 */
[----:B------:R-:W3:Y:S02]  /*37310*/  LDL.LU R15, [R1+0x23c] ;  /* 0x00023c00010f7983 */ /* 0x000ee40000300800 */
[----:B------:R-:W4:Y:S02]  /*37320*/  LDL.LU.64 R26, [R1+0x18] ;  /* 0x00001800011a7983 */ /* 0x000f240000300a00 */
[----:B------:R-:W-:Y:S01]  /*37330*/  STL.64 [R1+0x1c08], R6 ;  /* 0x001c080601007387 */ /* 0x000fe20000100a00 */
[----:B------:R0:W-:Y:S04]  /*37340*/  STL.64 [R1+0x1c00], R4 ;  /* 0x001c000401007387 */ /* 0x0001e80000100a00 */
[----:B0-----:R-:W3:Y:S01]  /*37350*/  LDL.LU R4, [R1+0x1e0] ;  /* 0x0001e00001047983 */ /* 0x001ee20000300800 */
[----:B------:R-:W3:Y:S02]  /*37360*/  LDL.LU R5, [R1+0x1e4] ;  /* 0x0001e40001057983 */ /* 0x000ee40000300800 */
[----:B------:R-:W3:Y:S02]  /*37370*/  LDL.LU R6, [R1+0x1e8] ;  /* 0x0001e80001067983 */ /* 0x000ee40000300800 */
[----:B------:R-:W3:Y:S01]  /*37380*/  LDL.LU R7, [R1+0x1ec] ;  /* 0x0001ec0001077983 */ /* 0x000ee20000300800 */
[----:B--2---:R-:W-:Y:S01]  /*37390*/  HMMA.16816.F32.BF16 R16, R20, R10, R16 ;  /* 0x0000000a1410723c */ /* 0x004fe20000041810 */
[----:B---3--:R-:W-:Y:S01]  /*373a0*/  STL.64 [R1+0x1c20], R6 ;  /* 0x001c200601007387 */ /* 0x008fe20000100a00 */
[----:B------:R0:W-:Y:S03]  /*373b0*/  STL.64 [R1+0x1c18], R4 ;  /* 0x001c180401007387 */ /* 0x0001e60000100a00 */
        /* <DEDUP_REMOVED lines=40> */
[----:B-1----:R-:W3:Y:S01]  /*37640*/  LDL.LU R19, [R1+0x1c6c] ;  /* 0x001c6c0001137983 */ /* 0x002ee20000300800 */
[----:B------:R-:W2:Y:S02]  /*37650*/  LDL.LU R17, [R1+0x1c68] ;  /* 0x001c680001117983 */ /* 0x000ea40000300800 */
[----:B------:R-:W4:Y:S02]  /*37660*/  LDL.LU.64 R14, [R1+0x1c60] ;  /* 0x001c6000010e7983 */ /* 0x000f240000300a00 */
[----:B------:R-:W4:Y:S02]  /*37670*/  LDL.LU.64 R12, [R1+0x1c58] ;  /* 0x001c5800010c7983 */ /* 0x000f240000300a00 */
        /* <DEDUP_REMOVED lines=18> */
[----:B------:R-:W3:Y:S01]  /*377a0*/  LDL.LU.64 R24, [R1+0x1c28] ;  /* 0x001c280001187983 */ /* 0x000ee20000300a00 */
[----:B--2---:R-:W-:Y:S11]  /*377b0*/  HMMA.16816.F32.BF16 R4, R20, R26, R4 ;  /* 0x0000001a1404723c */ /* 0x004ff60000041804 */
[----:B------:R-:W-:Y:S11]  /*377c0*/  @!UPT UIADD3 URZ, URZ, URZ, URZ ;  /* 0x0000003f3f3ff290 */ /* 0x000ff6000fffe03f */
[----:B------:R-:W-:Y:S01]  /*377d0*/  @!UPT UIADD3 URZ, URZ, URZ, URZ ;  /* 0x0000003f3f3ff290 */ /* 0x000fe2000fffe03f */
[----:B------:R-:W-:Y:S01]  /*377e0*/  STL.64 [R1+0x970], R4 ;  /* 0x0009700401007387 */ /* 0x000fe20000100a00 */
[----:B------:R0:W-:Y:S03]  /*377f0*/  STL.64 [R1+0x978], R6 ;  /* 0x0009780601007387 */ /* 0x0001e60000100a00 */
[----:B0-----:R-:W4:Y:S01]  /*37800*/  LDL.LU.64 R6, [R1+0x1c20] ;  /* 0x001c200001067983 */ /* 0x001f220000300a00 */
[----:B------:R-:W4:Y:S02]  /*37810*/  LDL.LU.64 R4, [R1+0x1c18] ;  /* 0x001c180001047983 */ /* 0x000f240000300a00 */
        /* <DEDUP_REMOVED lines=8> */
[----:B----4-:R-:W-:Y:S11]  /*378a0*/  HMMA.16816.F32.BF16 R4, R20, R14, R4 ;  /* 0x0000000e1404723c */ /* 0x010ff60000041804 */
[----:B------:R-:W-:Y:S11]  /*378b0*/  @!UPT UIADD3 URZ, URZ, URZ, URZ ;  /* 0x0000003f3f3ff290 */ /* 0x000ff6000fffe03f */
[----:B------:R-:W-:Y:S01]  /*378c0*/  @!UPT UIADD3 URZ, URZ, URZ, URZ ;  /* 0x0000003f3f3ff290 */ /* 0x000fe2000fffe03f */
[----:B------:R-:W-:Y:S01]  /*378d0*/  STL.64 [R1+0x960], R4 ;  /* 0x0009600401007387 */ /* 0x000fe20000100a00 */
[----:B------:R0:W-:Y:S03]  /*378e0*/  STL.64 [R1+0x968], R6 ;  /* 0x0009680601007387 */ /* 0x0001e60000100a00 */
[----:B0-----:R-:W4:Y:S01]  /*378f0*/  LDL.LU.64 R6, [R1+0x1c08] ;  /* 0x001c080001067983 */ /* 0x001f220000300a00 */
[----:B------:R-:W2:Y:S02]  /*37900*/  LDL.LU.64 R4, [R1+0x1c00] ;  /* 0x001c000001047983 */ /* 0x000ea40000300a00 */
[----:B------:R-:W-:Y:S02]  /*37910*/  STL.64 [R1+0x1ac0], R26 ;  /* 0x001ac01a01007387 */ /* 0x000fe40000100a00 */
[----:B------:R0:W-:Y:S01]  /*37920*/  STL.64 [R1+0x1a88], R14 ;  /* 0x001a880e01007387 */ /* 0x0001e20000100a00 */
[----:B------:R-:W2:Y:S01]  /*37930*/  LDL.LU R12, [R1+0xf0] ;  /* 0x0000f000010c7983 */ /* 0x000ea20000300800 */
[----:B------:R-:W2:Y:S03]  /*37940*/  LDL.LU R13, [R1+0xf4] ;  /* 0x0000f400010d7983 */ /* 0x000ea60000300800 */
[----:B0-----:R-:W2:Y:S01]  /*37950*/  LDL.LU R14, [R1+0xf8] ;  /* 0x0000f800010e7983 */ /* 0x001ea20000300800 */
        /* <DEDUP_REMOVED lines=39> */
[----:B----4-:R-:W-:-:S02]  /*37bd0*/  IMAD.MOV.U32 R26, RZ, RZ, R7 ;  /* 0x000000ffff1a7224 */ /* 0x010fc400078e0007 */
[----:B------:R-:W-:Y:S02]  /*37be0*/  IMAD.MOV.U32 R27, RZ, RZ, R6 ;  /* 0x000000ffff1b7224 */ /* 0x000fe400078e0006 */
[----:B---3--:R-:W-:Y:S02]  /*37bf0*/  IMAD.MOV.U32 R6, RZ, RZ, R25 ;  /* 0x000000ffff067224 */ /* 0x008fe400078e0019 */
[----:B------:R-:W-:Y:S01]  /*37c00*/  IMAD.MOV.U32 R7, RZ, RZ, R24 ;  /* 0x000000ffff077224 */ /* 0x000fe200078e0018 */
[----:B------:R-:W-:Y:S04]  /*37c10*/  STL.64 [R1+0x1b40], R26 ;  /* 0x001b401a01007387 */ /* 0x000fe80000100a00 */
[----:B--2---:R-:W-:Y:S01]  /*37c20*/  STL.64 [R1+0x1ae8], R14 ;  /* 0x001ae80e01007387 */ /* 0x004fe20000100a00 */
[----:B------:R0:W-:Y:S03]  /*37c30*/  STL.64 [R1+0x1ae0], R12 ;  /* 0x001ae00c01007387 */ /* 0x0001e60000100a00 */
[----:B0-----:R-:W2:Y:S01]  /*37c40*/  LDL.LU R12, [R1+0x130] ;  /* 0x00013000010c7983 */ /* 0x001ea20000300800 */
[----:B------:R-:W2:Y:S02]  /*37c50*/  LDL.LU R13, [R1+0x134] ;  /* 0x00013400010d7983 */ /* 0x000ea40000300800 */
[----:B------:R-:W3:Y:S02]  /*37c60*/  LDL.LU R14, [R1+0x138] ;  /* 0x00013800010e7983 */ /* 0x000ee40000300800 */
[----:B------:R-:W3:Y:S01]  /*37c70*/  LDL.LU R15, [R1+0x13c] ;  /* 0x00013c00010f7983 */ /* 0x000ee20000300800 */
[----:B------:R0:W-:Y:S01]  /*37c80*/  STL.64 [R1+0x1b60], R6 ;  /* 0x001b600601007387 */ /* 0x0001e20000100a00 */
[----:B------:R-:W4:Y:S02]  /*37c90*/  LDL.LU R24, [R1+0x170] ;  /* 0x0001700001187983 */ /* 0x000f240000300800 */
[----:B------:R-:W4:Y:S02]  /*37ca0*/  LDL.LU R25, [R1+0x174] ;  /* 0x0001740001197983 */ /* 0x000f240000300800 */
[----:B------:R-:W2:Y:S01]  /*37cb0*/  LDL.LU R26, [R1+0x178] ;  /* 0x00017800011a7983 */ /* 0x000ea20000300800 */
[----:B------:R-:W2:Y:S01]  /*37cc0*/  LDL.LU R27, [R1+0x17c] ;  /* 0x00017c00011b7983 */ /* 0x000ea20000300800 */
[----:B0-----:R-:W-:-:S02]  /*37cd0*/  IMAD.MOV.U32 R6, RZ, RZ, R5 ;  /* 0x000000ffff067224 */ /* 0x001fc400078e0005 */
[----:B------:R-:W-:-:S05]  /*37ce0*/  IMAD.MOV.U32 R7, RZ, RZ, R4 ;  /* 0x000000ffff077224 */ /* 0x000fca00078e0004 */
[----:B------:R-:W-:Y:S04]  /*37cf0*/  STL.64 [R1+0x1b78], R6 ;  /* 0x001b780601007387 */ /* 0x000fe80000100a00 */
        /* <DEDUP_REMOVED lines=8> */
[----:B------:R-:W3:Y:S04]  /*37d80*/  LDL.LU R0, [R1+0x1bd8] ;  /* 0x001bd80001007983 */ /* 0x000ee80000300800 */
[----:B------:R-:W-:Y:S04]  /*37d90*/  STL.64 [R1+0x1b90], R6 ;  /* 0x001b900601007387 */ /* 0x000fe80000100a00 */
[----:B----4-:R-:W-:Y:S01]  /*37da0*/  STL.64 [R1+0x1b70], R26 ;  /* 0x001b701a01007387 */ /* 0x010fe20000100a00 */
[----:B--2---:R0:W-:Y:S03]  /*37db0*/  STL.64 [R1+0x1b68], R24 ;  /* 0x001b681801007387 */ /* 0x0041e60000100a00 */
[----:B0-----:R-:W2:Y:S01]  /*37dc0*/  LDL.LU R24, [R1+0x190] ;  /* 0x0001900001187983 */ /* 0x001ea20000300800 */
[----:B------:R-:W2:Y:S02]  /*37dd0*/  LDL.LU R25, [R1+0x194] ;  /* 0x0001940001197983 */ /* 0x000ea40000300800 */
[----:B------:R-:W4:Y:S02]  /*37de0*/  LDL.LU R26, [R1+0x198] ;  /* 0x00019800011a7983 */ /* 0x000f240000300800 */
[----:B------:R-:W4:Y:S02]  /*37df0*/  LDL.LU R27, [R1+0x19c] ;  /* 0x00019c00011b7983 */ /* 0x000f240000300800 */
[----:B------:R-:W-:-:S02]  /*37e00*/  IMAD.MOV.U32 R6, RZ, RZ, R18 ;  /* 0x000000ffff067224 */ /* 0x000fc400078e0012 */
[----:B------:R-:W-:-:S05]  /*37e10*/  IMAD.MOV.U32 R7, RZ, RZ, R17 ;  /* 0x000000ffff077224 */ /* 0x000fca00078e0011 */
        /* <DEDUP_REMOVED lines=8> */
[----:B------:R-:W3:Y:S01]  /*37ea0*/  LDL.LU R16, [R1+0x1d0] ;  /* 0x0001d00001107983 */ /* 0x000ee20000300800 */
[----:B------:R-:W3:Y:S02]  /*37eb0*/  LDL.LU R17, [R1+0x1d4] ;  /* 0x0001d40001117983 */ /* 0x000ee40000300800 */
[----:B------:R-:W3:Y:S02]  /*37ec0*/  LDL.LU R18, [R1+0x1d8] ;  /* 0x0001d80001127983 */ /* 0x000ee40000300800 */
[----:B------:R-:W3:Y:S01]  /*37ed0*/  LDL.LU R19, [R1+0x1dc] ;  /* 0x0001dc0001137983 */ /* 0x000ee20000300800 */
        /* <DEDUP_REMOVED lines=25> */
[----:B----4-:R-:W-:Y:S01]  /*38070*/  STL.64 [R1+0x1b30], R14 ;  /* 0x001b300e01007387 */ /* 0x010fe20000100a00 */
[----:B---3--:R0:W-:Y:S03]  /*38080*/  STL.64 [R1+0x1b28], R12 ;  /* 0x001b280c01007387 */ /* 0x0081e60000100a00 */
[----:B0-----:R-:W3:Y:S01]  /*38090*/  LDL.LU R12, [R1+0x160] ;  /* 0x00016000010c7983 */ /* 0x001ee20000300800 */
[----:B------:R-:W3:Y:S02]  /*380a0*/  LDL.LU R13, [R1+0x164] ;  /* 0x00016400010d7983 */ /* 0x000ee40000300800 */
[----:B------:R-:W3:Y:S02]  /*380b0*/  LDL.LU R14, [R1+0x168] ;  /* 0x00016800010e7983 */ /* 0x000ee40000300800 */
[----:B------:R-:W3:Y:S01]  /*380c0*/  LDL.LU R15, [R1+0x16c] ;  /* 0x00016c00010f7983 */ /* 0x000ee20000300800 */
[----:B------:R-:W2:Y:S01]  /*380d0*/  LDL.LU.64 R18, [R1+0x1bd0] ;  /* 0x001bd00001127983 */ /* 0x000ea20000300a00 */
[----:B------:R-:W2:Y:S02]  /*380e0*/  LDL.LU.64 R16, [R1+0x1bc8] ;  /* 0x001bc80001107983 */ /* 0x000ea40000300a00 */
[----:B------:R-:W-:-:S09]  /*380f0*/  IMAD.MOV.U32 R7, RZ, RZ, R3 ;  /* 0x000000ffff077224 */ /* 0x000fd200078e0003 */
[----:B------:R0:W-:Y:S01]  /*38100*/  STL.64 [R1+0x8f0], R20 ;  /* 0x0008f01401007387 */ /* 0x0001e20000100a00 */
[----:B------:R-:W-:Y:S04]  /*38110*/  STL.64 [R1+0x8f8], R22 ;  /* 0x0008f81601007387 */ /* 0x000fe80000100a00 */
[----:B0-----:R-:W4:Y:S01]  /*38120*/  LDL.LU R20, [R1+0xe0] ;  /* 0x0000e00001147983 */ /* 0x001f220000300800 */
[----:B------:R-:W-:Y:S02]  /*38130*/  IMAD.MOV.U32 R21, RZ, RZ, R0 ;  /* 0x000000ffff157224 */ /* 0x000fe400078e0000 */
[----:B------:R-:W3:Y:S02]  /*38140*/  LDL.LU R0, [R1+0x1bc0] ;  /* 0x001bc00001007983 */ /* 0x000ee40000300800 */
[----:B------:R-:W-:Y:S01]  /*38150*/  STL.64 [R1+0x1a78], R10 ;  /* 0x001a780a01007387 */ /* 0x000fe20000100a00 */
        /* <DEDUP_REMOVED lines=27> */
[----:B0-----:R-:W2:Y:S01]  /*38310*/  LDL.LU.64 R6, [R1+0x1b60] ;  /* 0x001b600001067983 */ /* 0x001ea20000300a00 */
[----:B------:R-:W3:Y:S01]  /*38320*/  LDL.LU.64 R10, [R1+0xfd8] ;  /* 0x000fd800010a7983 */ /* 0x000ee20000300a00 */
        /* <DEDUP_REMOVED lines=8> */
[----:B------:R-:W3:Y:S11]  /*383b0*/  LDL.LU.64 R26, [R1+0x1b40] ;  /* 0x001b4000011a7983 */ /* 0x000ef60000300a00 */
[----:B------:R-:W-:Y:S10]  /*383c0*/  @!UPT UIADD3 URZ, URZ, URZ, URZ ;  /* 0x0000003f3f3ff290 */ /* 0x000ff4000fffe03f */
[----:B------:R0:W-:Y:S01]  /*383d0*/  STL.64 [R1+0x8d0], R4 ;  /* 0x0008d00401007387 */ /* 0x0001e20000100a00 */
[----:B------:R1:W-:Y:S03]  /*383e0*/  STL.64 [R1+0x8d8], R6 ;  /* 0x0008d80601007387 */ /* 0x0003e60000100a00 */
[----:B0-----:R-:W2:Y:S01]  /*383f0*/  LDL.LU.64 R4, [R1+0x1b38] ;  /* 0x001b380001047983 */ /* 0x001ea20000300a00 */
[----:B-1----:R-:W2:Y:S01]  /*38400*/  LDL.LU.64 R6, [R1+0xfd0] ;  /* 0x000fd00001067983 */ /* 0x002ea20000300a00 */
        /* <DEDUP_REMOVED lines=49> */
[----:B------:R-:W-:Y:S02]  /*38720*/  IMAD.MOV.U32 R22, RZ, RZ, R29 ;  /* 0x000000ffff167224 */ /* 0x000fe400078e001d */
[----:B------:R-:W-:Y:S01]  /*38730*/  IMAD.MOV.U32 R23, RZ, RZ, R28 ;  /* 0x000000ffff177224 */ /* 0x000fe200078e001c */
[----:B---3--:R-:W-:Y:S01]  /*38740*/  HMMA.16816.F32.BF16 R24, R16, R26, R12 ;  /* 0x0000001a1018723c */ /* 0x008fe2000004180c */
[----:B------:R-:W4:Y:S01]  /*38750*/  LDL.LU.64 R14, [R1+0x1a88] ;  /* 0x001a8800010e7983 */ /* 0x000f220000300a00 */
[----:B------:R-:W-:-:S04]  /*38760*/  IMAD.MOV.U32 R29, RZ, RZ, c[0x0][0x188] ;  /* 0x00006200ff1d7624 */ /* 0x000fc800078e00ff */
[----:B------:R-:W-:-:S04]  /*38770*/  IMAD.SHL.U32 R29, R29, 0x40, RZ ;  /* 0x000000401d1d7824 */ /* 0x000fc800078e00ff */
[----:B------:R-:W-:-:S05]  /*38780*/  IMAD.SHL.U32 R29, R29, 0x2, RZ ;  /* 0x000000021d1d7824 */ /* 0x000fca00078e00ff */
[----:B--2---:R-:W-:-:S05]  /*38790*/  IADD3 R13, P0, R4, R29, RZ ;  /* 0x0000001d040d7210 */ /* 0x004fca0007f1e0ff */
[----:B------:R0:W-:Y:S03]  /*387a0*/  STL [R1+0x1a80], R13 ;  /* 0x001a800d01007387 */ /* 0x0001e60000100800 */
[----:B------:R-:W-:Y:S02]  /*387b0*/  STL.64 [R1+0x4c0], R24 ;  /* 0x0004c01801007387 */ /* 0x000fe40000100a00 */
[----:B------:R1:W-:Y:S01]  /*387c0*/  STL.64 [R1+0x4c8], R26 ;  /* 0x0004c81a01007387 */ /* 0x0003e20000100a00 */
[----:B0-----:R-:W2:Y:S01]  /*387d0*/  LDL.64 R12, [R1+0xee8] ;  /* 0x000ee800010c7983 */ /* 0x001ea20000100a00 */
[----:B----4-:R-:W-:Y:S03]  /*387e0*/  HMMA.16816.F32.BF16 R20, R16, R14, R20 ;  /* 0x0000000e1014723c */ /* 0x010fe60000041814 */
[----:B------:R-:W3:Y:S01]  /*387f0*/  LDL.LU R15, [R1+0xff8] ;  /* 0x000ff800010f7983 */ /* 0x000ee20000300800 */
[----:B-1----:R-:W4:Y:S11]  /*38800*/  LDL.LU R26, [R1+0x1630] ;  /* 0x00163000011a7983 */ /* 0x002f360000300800 */
[----:B------:R-:W-:Y:S08]  /*38810*/  @!UPT UIADD3 URZ, URZ, URZ, URZ ;  /* 0x0000003f3f3ff290 */ /* 0x000ff0000fffe03f */
[----:B------:R0:W-:Y:S01]  /*38820*/  STL.64 [R1+0x2c0], R20 ;  /* 0x0002c01401007387 */ /* 0x0001e20000100a00 */
[----:B------:R1:W-:Y:S02]  /*38830*/  STL.64 [R1+0x2c8], R22 ;  /* 0x0002c81601007387 */ /* 0x0003e40000100a00 */
[----:B------:R-:W3:Y:S02]  /*38840*/  LDL.LU R28, [R1+0x1628] ;  /* 0x00162800011c7983 */ /* 0x000ee40000300800 */
[----:B------:R-:W3:Y:S01]  /*38850*/  LDL.LU R27, [R1+0x1620] ;  /* 0x00162000011b7983 */ /* 0x000ee20000300800 */
[----:B0-----:R-:W3:Y:S01]  /*38860*/  LDL.LU R20, [R1+0x1618] ;  /* 0x0016180001147983 */ /* 0x001ee20000300800 */
[----:B------:R-:W3:Y:S02]  /*38870*/  LDL.LU R21, [R1+0x1610] ;  /* 0x0016100001157983 */ /* 0x000ee40000300800 */
[----:B-1----:R-:W3:Y:S02]  /*38880*/  LDL.LU R22, [R1+0x1608] ;  /* 0x0016080001167983 */ /* 0x002ee40000300800 */
[----:B------:R-:W3:Y:S02]  /*38890*/  LDL.LU R23, [R1+0x162c] ;  /* 0x00162c0001177983 */ /* 0x000ee40000300800 */
[----:B------:R-:W-:Y:S01]  /*388a0*/  IMAD.X R4, R5, 0x1, R0, P0 ;  /* 0x0000000105047824 */ /* 0x000fe200000e0600 */
[-C--:B--2---:R-:W-:Y:S01]  /*388b0*/  IADD3 R12, P2, R12, R29.reuse, RZ ;  /* 0x0000001d0c0c7210 */ /* 0x084fe20007f5e0ff */
[----:B---3--:R-:W-:Y:S01]  /*388c0*/  STL.64 [R1+0x1a70], R22 ;  /* 0x001a701601007387 */ /* 0x008fe20000100a00 */
[----:B------:R0:W-:Y:S02]  /*388d0*/  STL.64 [R1+0x1a68], R20 ;  /* 0x001a681401007387 */ /* 0x0001e40000100a00 */
[----:B0-----:R-:W-:Y:S01]  /*388e0*/  IMAD.MOV.U32 R21, RZ, RZ, R9 ;  /* 0x000000ffff157224 */ /* 0x001fe200078e0009 */
[----:B------:R-:W-:Y:S01]  /*388f0*/  IADD3 R9, P0, R6, R29, RZ ;  /* 0x0000001d06097210 */ /* 0x000fe20007f1e0ff */
[----:B------:R-:W2:Y:S01]  /*38900*/  LDL.LU R20, [R1+0xd0] ;  /* 0x0000d00001147983 */ /* 0x000ea20000300800 */
[----:B------:R-:W-:-:S02]  /*38910*/  IMAD.MOV.U32 R22, RZ, RZ, R8 ;  /* 0x000000ffff167224 */ /* 0x000fc400078e0008 */
[----:B------:R-:W3:Y:S02]  /*38920*/  LDL.LU R3, [R1+0x1600] ;  /* 0x0016000001037983 */ /* 0x000ee40000300800 */
[----:B------:R-:W-:Y:S01]  /*38930*/  IMAD.MOV.U32 R23, RZ, RZ, R2 ;  /* 0x000000ffff177224 */ /* 0x000fe200078e0002 */
[----:B------:R-:W2:Y:S01]  /*38940*/  LDL.LU R25, [R1+0x1624] ;  /* 0x0016240001197983 */ /* 0x000ea20000300800 */
[----:B------:R-:W-:Y:S01]  /*38950*/  IADD3 R8, P1, R10, R29, RZ ;  /* 0x0000001d0a087210 */ /* 0x000fe20007f3e0ff */
[----:B------:R-:W2:Y:S02]  /*38960*/  LDL.LU R2, [R1+0x15f8] ;  /* 0x0015f80001027983 */ /* 0x000ea40000300800 */
[----:B------:R-:W2:Y:S02]  /*38970*/  LDL R14, [R1+0x19f8] ;  /* 0x0019f800010e7983 */ /* 0x000ea40000100800 */
[--C-:B------:R-:W-:Y:S01]  /*38980*/  IMAD.X R6, R7, 0x1, R0.reuse, P0 ;  /* 0x0000000107067824 */ /* 0x100fe200000e0600 */
[----:B------:R-:W-:Y:S01]  /*38990*/  STL [R1+0x1a28], R9 ;  /* 0x001a280901007387 */ /* 0x000fe20000100800 */
[----:B------:R-:W2:Y:S02]  /*389a0*/  LDL.LU R13, [R1+0x1a80] ;  /* 0x001a8000010d7983 */ /* 0x000ea40000300800 */
[----:B------:R-:W-:Y:S02]  /*389b0*/  STL [R1+0x1a2c], R12 ;  /* 0x001a2c0c01007387 */ /* 0x000fe40000100800 */
[----:B------:R-:W-:-:S02]  /*389c0*/  IMAD.X R5, R11, 0x1, R0, P1 ;  /* 0x000000010b057824 */ /* 0x000fc400008e0600 */
[----:B------:R-:W2:Y:S01]  /*389d0*/  LDL.LU.64 R10, [R1+0x1a78] ;  /* 0x001a7800010a7983 */ /* 0x000ea20000300a00 */
[----:B------:R0:W-:Y:S03]  /*389e0*/  STL [R1+0x1a30], R6 ;  /* 0x001a300601007387 */ /* 0x0001e60000100800 */
[----:B0-----:R-:W3:Y:S01]  /*389f0*/  LDL.LU.64 R6, [R1+0xee8] ;  /* 0x000ee80001067983 */ /* 0x001ee20000300a00 */
[----:B------:R-:W-:-:S05]  /*38a00*/  IADD3 R15, R15, 0x1, RZ ;  /* 0x000000010f0f7810 */ /* 0x000fca0007ffe0ff */
[----:B------:R-:W-:Y:S01]  /*38a10*/  STL [R1+0xff8], R15 ;  /* 0x000ff80f01007387 */ /* 0x000fe20000100800 */
[----:B------:R-:W4:Y:S01]  /*38a20*/  LDL.LU R24, [R1+0x161c] ;  /* 0x00161c0001187983 */ /* 0x000f220000300800 */
[----:B--2---:R-:W-:Y:S01]  /*38a30*/  HMMA.16816.F32.BF16 R16, R16, R10, R20 ;  /* 0x0000000a1010723c */ /* 0x004fe20000041814 */
[----:B---3--:R-:W-:-:S05]  /*38a40*/  IMAD.X R7, R7, 0x1, R0, P2 ;  /* 0x0000000107077824 */ /* 0x008fca00010e0600 */
[----:B------:R0:W-:Y:S01]  /*38a50*/  STL [R1+0x1a34], R7 ;  /* 0x001a340701007387 */ /* 0x0001e20000100800 */
[----:B------:R-:W2:Y:S02]  /*38a60*/  LDL.LU.64 R22, [R1+0x1a70] ;  /* 0x001a700001167983 */ /* 0x000ea40000300a00 */
[----:B------:R-:W3:Y:S02]  /*38a70*/  LDL.LU.64 R20, [R1+0x1a68] ;  /* 0x001a680001147983 */ /* 0x000ee40000300a00 */
[----:B------:R-:W-:Y:S01]  /*38a80*/  IMAD.MOV.U32 R6, RZ, RZ, R13 ;  /* 0x000000ffff067224 */ /* 0x000fe200078e000d */
[-C--:B------:R-:W-:Y:S11]  /*38a90*/  IADD3 R28, P3, R28, R29.reuse, RZ ;  /* 0x0000001d1c1c7210 */ /* 0x080ff60007f7e0ff */
[----:B------:R-:W-:Y:S01]  /*38aa0*/  @!UPT UIADD3 URZ, URZ, URZ, URZ ;  /* 0x0000003f3f3ff290 */ /* 0x000fe2000fffe03f */
[----:B------:R-:W-:Y:S02]  /*38ab0*/  IMAD.MOV.U32 R10, RZ, RZ, R19 ;  /* 0x000000ffff0a7224 */ /* 0x000fe400078e0013 */
[----:B------:R-:W-:Y:S02]  /*38ac0*/  IMAD.MOV.U32 R11, RZ, RZ, R18 ;  /* 0x000000ffff0b7224 */ /* 0x000fe400078e0012 */
[----:B0-----:R-:W-:Y:S01]  /*38ad0*/  IMAD.MOV.U32 R7, RZ, RZ, R4 ;  /* 0x000000ffff077224 */ /* 0x001fe200078e0004 */
[----:B------:R-:W-:Y:S01]  /*38ae0*/  STL.64 [R1+0x40], R16 ;  /* 0x0000401001007387 */ /* 0x000fe20000100a00 */
[----:B------:R-:W-:Y:S02]  /*38af0*/  IMAD.MOV.U32 R4, RZ, RZ, R8 ;  /* 0x000000ffff047224 */ /* 0x000fe400078e0008 */
[----:B------:R-:W-:Y:S02]  /*38b00*/  STL.64 [R1+0x48], R18 ;  /* 0x0000481201007387 */ /* 0x000fe40000100a00 */
[----:B------:R-:W-:Y:S01]  /*38b10*/  STL [R1+0x1a3c], R10 ;  /* 0x001a3c0a01007387 */ /* 0x000fe20000100800 */
[----:B------:R-:W-:Y:S01]  /*38b20*/  STL [R1+0x1a38], R11 ;  /* 0x001a380b01007387 */ /* 0x000fe20000100800 */
[-C--:B----4-:R-:W-:Y:S01]  /*38b30*/  IADD3 R26, P2, R26, R29.reuse, RZ ;  /* 0x0000001d1a1a7210 */ /* 0x090fe20007f5e0ff */
[----:B------:R-:W-:Y:S01]  /*38b40*/  STL.64 [R1+0xfe0], R6 ;  /* 0x000fe00601007387 */ /* 0x000fe20000100a00 */
[-C--:B------:R-:W-:Y:S01]  /*38b50*/  IADD3 R27, P4, R27, R29.reuse, RZ ;  /* 0x0000001d1b1b7210 */ /* 0x080fe20007f9e0ff */
[----:B------:R-:W-:Y:S01]  /*38b60*/  STL.64 [R1+0xfd8], R4 ;  /* 0x000fd80401007387 */ /* 0x000fe20000100a00 */
[----:B------:R0:W-:Y:S02]  /*38b70*/  STL [R1+0x1628], R28 ;  /* 0x0016281c01007387 */ /* 0x0001e40000100800 */
[----:B------:R-:W-:Y:S01]  /*38b80*/  IMAD.X R25, R25, 0x1, R0, P3 ;  /* 0x0000000119197824 */ /* 0x000fe200018e0600 */
[----:B0-----:R-:W4:Y:S01]  /*38b90*/  LDL.LU R28, [R1+0x15f0] ;  /* 0x0015f000011c7983 */ /* 0x001f220000300800 */
[----:B------:R-:W-:Y:S02]  /*38ba0*/  STL [R1+0x1630], R26 ;  /* 0x0016301a01007387 */ /* 0x000fe40000100800 */
[----:B------:R-:W-:Y:S01]  /*38bb0*/  STL [R1+0x1620], R27 ;  /* 0x0016201b01007387 */ /* 0x000fe20000100800 */
[----:B---3--:R-:W-:-:S02]  /*38bc0*/  IADD3 R20, P5, R20, R29, RZ ;  /* 0x0000001d14147210 */ /* 0x008fc40007fbe0ff */
[-C--:B------:R-:W-:Y:S02]  /*38bd0*/  IADD3 R21, P6, R21, R29.reuse, RZ ;  /* 0x0000001d15157210 */ /* 0x080fe40007fde0ff */
[-C--:B--2---:R-:W-:Y:S01]  /*38be0*/  IADD3 R22, P1, R22, R29.reuse, RZ ;  /* 0x0000001d16167210 */ /* 0x084fe20007f3e0ff */
[--C-:B------:R-:W-:Y:S01]  /*38bf0*/  IMAD.X R23, R23, 0x1, R0.reuse, P2 ;  /* 0x0000000117177824 */ /* 0x100fe200010e0600 */
[-C--:B------:R-:W-:Y:S01]  /*38c00*/  IADD3 R3, P2, R3, R29.reuse, RZ ;  /* 0x0000001d03037210 */ /* 0x080fe20007f5e0ff */
[----:B------:R-:W-:Y:S01]  /*38c10*/  STL [R1+0x1618], R20 ;  /* 0x0016181401007387 */ /* 0x000fe20000100800 */
[----:B------:R-:W-:Y:S02]  /*38c20*/  STL [R1+0x1610], R21 ;  /* 0x0016101501007387 */ /* 0x000fe40000100800 */
[----:B------:R-:W-:Y:S02]  /*38c30*/  STL [R1+0x1608], R22 ;  /* 0x0016081601007387 */ /* 0x000fe40000100800 */
[----:B------:R0:W-:Y:S01]  /*38c40*/  STL [R1+0x1624], R25 ;  /* 0x0016241901007387 */ /* 0x0001e20000100800 */
[----:B------:R-:W-:Y:S04]  /*38c50*/  STL [R1+0x162c], R23 ;  /* 0x00162c1701007387 */ /* 0x000fe80000100800 */
[----:B0-----:R-:W2:Y:S01]  /*38c60*/  LDL.LU R25, [R1+0x1614] ;  /* 0x0016140001197983 */ /* 0x001ea20000300800 */
[----:B------:R-:W-:Y:S02]  /*38c70*/  STL [R1+0x1600], R3 ;  /* 0x0016000301007387 */ /* 0x000fe40000100800 */
[----:B------:R-:W3:Y:S01]  /*38c80*/  LDL.LU R8, [R1+0x160c] ;  /* 0x00160c0001087983 */ /* 0x000ee20000300800 */
[-C--:B------:R-:W-:Y:S01]  /*38c90*/  IADD3 R2, P3, R2, R29.reuse, RZ ;  /* 0x0000001d02027210 */ /* 0x080fe20007f7e0ff */
[--C-:B------:R-:W-:Y:S01]  /*38ca0*/  IMAD.X R24, R24, 0x1, R0.reuse, P4 ;  /* 0x0000000118187824 */ /* 0x100fe200020e0600 */
[----:B------:R-:W-:Y:S01]  /*38cb0*/  ISETP.NE.U32.AND P0, PT, R15, R14, PT ;  /* 0x0000000e0f00720c */ /* 0x000fe20003f05070 */
[----:B---3--:R0:W-:Y:S04]  /*38cc0*/  STL [R1+0x1a60], R8 ;  /* 0x001a600801007387 */ /* 0x0081e80000100800 */
[----:B0-----:R-:W3:Y:S01]  /*38cd0*/  LDL.LU R8, [R1+0x15e8] ;  /* 0x0015e80001087983 */ /* 0x001ee20000300800 */
[----:B------:R0:W-:Y:S02]  /*38ce0*/  STL [R1+0x15f8], R2 ;  /* 0x0015f80201007387 */ /* 0x0001e40000100800 */
[----:B------:R-:W3:Y:S02]  /*38cf0*/  LDL.LU R5, [R1+0x15e0] ;  /* 0x0015e00001057983 */ /* 0x000ee40000300800 */
[----:B------:R-:W3:Y:S01]  /*38d00*/  LDL.LU R13, [R1+0x1604] ;  /* 0x00160400010d7983 */ /* 0x000ee20000300800 */
[----:B------:R-:W3:Y:S01]  /*38d10*/  LDL.LU R4, [R1+0x15d8] ;  /* 0x0015d80001047983 */ /* 0x000ee20000300800 */
[----:B------:R-:W3:Y:S02]  /*38d20*/  LDL.LU R11, [R1+0x15fc] ;  /* 0x0015fc00010b7983 */ /* 0x000ee40000300800 */
[----:B------:R-:W3:Y:S02]  /*38d30*/  LDL.LU R10, [R1+0x15d0] ;  /* 0x0015d000010a7983 */ /* 0x000ee40000300800 */
[----:B------:R-:W3:Y:S01]  /*38d40*/  LDL.LU R16, [R1+0x15f4] ;  /* 0x0015f40001107983 */ /* 0x000ee20000300800 */
[----:B0-----:R-:W3:Y:S01]  /*38d50*/  LDL.LU R2, [R1+0x15c8] ;  /* 0x0015c80001027983 */ /* 0x001ee20000300800 */
[----:B------:R-:W3:Y:S02]  /*38d60*/  LDL.LU R17, [R1+0x15ec] ;  /* 0x0015ec0001117983 */ /* 0x000ee40000300800 */
[----:B------:R-:W3:Y:S02]  /*38d70*/  LDL.LU R18, [R1+0x15c0] ;  /* 0x0015c00001127983 */ /* 0x000ee40000300800 */
[----:B------:R-:W3:Y:S01]  /*38d80*/  LDL.LU R19, [R1+0x15e4] ;  /* 0x0015e40001137983 */ /* 0x000ee20000300800 */
[----:B------:R0:W-:Y:S01]  /*38d90*/  STL [R1+0x161c], R24 ;  /* 0x00161c1801007387 */ /* 0x0001e20000100800 */
[----:B------:R-:W3:Y:S02]  /*38da0*/  LDL.LU R7, [R1+0x15b8] ;  /* 0x0015b80001077983 */ /* 0x000ee40000300800 */
[----:B------:R-:W3:Y:S02]  /*38db0*/  LDL.LU R6, [R1+0x15dc] ;  /* 0x0015dc0001067983 */ /* 0x000ee40000300800 */
[----:B------:R-:W3:Y:S01]  /*38dc0*/  LDL.LU R12, [R1+0x15b0] ;  /* 0x0015b000010c7983 */ /* 0x000ee20000300800 */
[----:B------:R-:W3:Y:S01]  /*38dd0*/  LDL.LU R9, [R1+0x15d4] ;  /* 0x0015d40001097983 */ /* 0x000ee20000300800 */
[----:B------:R-:W3:Y:S02]  /*38de0*/  LDL.LU R14, [R1+0x15a8] ;  /* 0x0015a800010e7983 */ /* 0x000ee40000300800 */
[----:B------:R-:W3:Y:S01]  /*38df0*/  LDL.LU R15, [R1+0x15cc] ;  /* 0x0015cc00010f7983 */ /* 0x000ee20000300800 */
[----:B----4-:R-:W-:Y:S01]  /*38e00*/  IADD3 R28, P4, R28, R29, RZ ;  /* 0x0000001d1c1c7210 */ /* 0x010fe20007f9e0ff */
[----:B0-----:R-:W4:Y:S01]  /*38e10*/  LDL.LU R24, [R1+0x15a0] ;  /* 0x0015a00001187983 */ /* 0x001f220000300800 */
[----:B------:R-:W4:Y:S02]  /*38e20*/  LDL.LU R26, [R1+0x15c4] ;  /* 0x0015c400011a7983 */ /* 0x000f240000300800 */
[----:B------:R-:W4:Y:S02]  /*38e30*/  LDL.LU R27, [R1+0x1598] ;  /* 0x00159800011b7983 */ /* 0x000f240000300800 */
[----:B------:R-:W4:Y:S01]  /*38e40*/  LDL.LU R20, [R1+0x15bc] ;  /* 0x0015bc0001147983 */ /* 0x000f220000300800 */
[----:B------:R0:W-:Y:S01]  /*38e50*/  STL [R1+0x15f0], R28 ;  /* 0x0015f01c01007387 */ /* 0x0001e20000100800 */
[----:B------:R-:W4:Y:S02]  /*38e60*/  LDL.LU R21, [R1+0x1590] ;  /* 0x0015900001157983 */ /* 0x000f240000300800 */
[----:B--2---:R-:W-:-:S02]  /*38e70*/  IMAD.X R25, R25, 0x1, R0, P5 ;  /* 0x0000000119197824 */ /* 0x004fc400028e0600 */
[----:B------:R-:W2:Y:S01]  /*38e80*/  LDL.LU R22, [R1+0x15b4] ;  /* 0x0015b40001167983 */ /* 0x000ea20000300800 */
[----:B------:R-:W2:Y:S04]  /*38e90*/  LDL.LU R23, [R1+0x1588] ;  /* 0x0015880001177983 */ /* 0x000ea80000300800 */
[----:B0-----:R-:W2:Y:S01]  /*38ea0*/  LDL.LU R28, [R1+0x15ac] ;  /* 0x0015ac00011c7983 */ /* 0x001ea20000300800 */
[----:B------:R-:W2:Y:S02]  /*38eb0*/  LDL.LU R3, [R1+0x1580] ;  /* 0x0015800001037983 */ /* 0x000ea40000300800 */
[----:B------:R0:W-:Y:S02]  /*38ec0*/  STL [R1+0x1614], R25 ;  /* 0x0016141901007387 */ /* 0x0001e40000100800 */
[----:B0-----:R-:W2:Y:S01]  /*38ed0*/  LDL.LU R25, [R1+0x15a4] ;  /* 0x0015a40001197983 */ /* 0x001ea20000300800 */
[----:B---3--:R-:W-:-:S05]  /*38ee0*/  IADD3 R8, P5, R8, R29, RZ ;  /* 0x0000001d08087210 */ /* 0x008fca0007fbe0ff */
[----:B------:R0:W-:Y:S04]  /*38ef0*/  STL [R1+0x15e8], R8 ;  /* 0x0015e80801007387 */ /* 0x0001e80000100800 */
[----:B0-----:R-:W3:Y:S01]  /*38f00*/  LDL.LU R8, [R1+0x1a60] ;  /* 0x001a600001087983 */ /* 0x001ee20000300800 */
[--C-:B------:R-:W-:Y:S01]  /*38f10*/  IMAD.X R13, R13, 0x1, R0.reuse, P1 ;  /* 0x000000010d0d7824 */ /* 0x100fe200008e0600 */
[-C--:B------:R-:W-:Y:S01]  /*38f20*/  IADD3 R4, P1, R4, R29.reuse, RZ ;  /* 0x0000001d04047210 */ /* 0x080fe20007f3e0ff */
[--C-:B------:R-:W-:Y:S02]  /*38f30*/  IMAD.X R11, R11, 0x1, R0.reuse, P2 ;  /* 0x000000010b0b7824 */ /* 0x100fe400010e0600 */
[----:B------:R-:W-:Y:S01]  /*38f40*/  IMAD.X R16, R16, 0x1, R0, P3 ;  /* 0x0000000110107824 */ /* 0x000fe200018e0600 */
[----:B------:R-:W-:-:S02]  /*38f50*/  IADD3 R2, P3, R2, R29, RZ ;  /* 0x0000001d02027210 */ /* 0x000fc40007f7e0ff */
[-C--:B------:R-:W-:Y:S01]  /*38f60*/  IADD3 R10, P2, R10, R29.reuse, RZ ;  /* 0x0000001d0a0a7210 */ /* 0x080fe20007f5e0ff */
[--C-:B------:R-:W-:Y:S01]  /*38f70*/  IMAD.X R17, R17, 0x1, R0.reuse, P4 ;  /* 0x0000000111117824 */ /* 0x100fe200020e0600 */
[-C--:B------:R-:W-:Y:S01]  /*38f80*/  IADD3 R18, P4, R18, R29.reuse, RZ ;  /* 0x0000001d12127210 */ /* 0x080fe20007f9e0ff */
[--C-:B------:R-:W-:Y:S01]  /*38f90*/  IMAD.X R19, R19, 0x1, R0.reuse, P5 ;  /* 0x0000000113137824 */ /* 0x100fe200028e0600 */
[-C--:B------:R-:W-:Y:S01]  /*38fa0*/  IADD3 R7, P5, R7, R29.reuse, RZ ;  /* 0x0000001d07077210 */ /* 0x080fe20007fbe0ff */
[--C-:B------:R-:W-:Y:S02]  /*38fb0*/  IMAD.X R9, R9, 0x1, R0.reuse, P1 ;  /* 0x0000000109097824 */ /* 0x100fe400008e0600 */
[--C-:B------:R-:W-:Y:S01]  /*38fc0*/  IMAD.X R15, R15, 0x1, R0.reuse, P2 ;  /* 0x000000010f0f7824 */ /* 0x100fe200010e0600 */
[-C--:B----4-:R-:W-:Y:S02]  /*38fd0*/  IADD3 R24, P2, R24, R29.reuse, RZ ;  /* 0x0000001d18187210 */ /* 0x090fe40007f5e0ff */
[-C--:B------:R-:W-:Y:S01]  /*38fe0*/  IADD3 R14, P1, R14, R29.reuse, RZ ;  /* 0x0000001d0e0e7210 */ /* 0x080fe20007f3e0ff */
[--C-:B------:R-:W-:Y:S01]  /*38ff0*/  IMAD.X R26, R26, 0x1, R0.reuse, P3 ;  /* 0x000000011a1a7824 */ /* 0x100fe200018e0600 */
[-C--:B------:R-:W-:Y:S01]  /*39000*/  IADD3 R27, P3, R27, R29.reuse, RZ ;  /* 0x0000001d1b1b7210 */ /* 0x080fe20007f7e0ff */
[--C-:B------:R-:W-:Y:S01]  /*39010*/  IMAD.X R20, R20, 0x1, R0.reuse, P4 ;  /* 0x0000000114147824 */ /* 0x100fe200020e0600 */
[----:B------:R-:W-:Y:S01]  /*39020*/  IADD3 R21, P4, R21, R29, RZ ;  /* 0x0000001d15157210 */ /* 0x000fe20007f9e0ff */
[----:B--2---:R-:W-:-:S02]  /*39030*/  IMAD.X R22, R22, 0x1, R0, P5 ;  /* 0x0000000116167824 */ /* 0x004fc400028e0600 */
[----:B---3--:R-:W-:Y:S01]  /*39040*/  IMAD.X R8, R8, 0x1, R0, P6 ;  /* 0x0000000108087824 */ /* 0x008fe200030e0600 */
[----:B------:R-:W-:-:S04]  /*39050*/  IADD3 R5, P6, R5, R29, RZ ;  /* 0x0000001d05057210 */ /* 0x000fc80007fde0ff */
[----:B------:R-:W-:Y:S01]  /*39060*/  STL [R1+0x160c], R8 ;  /* 0x00160c0801007387 */ /* 0x000fe20000100800 */
[----:B------:R-:W-:Y:S02]  /*39070*/  STL [R1+0x15e0], R5 ;  /* 0x0015e00501007387 */ /* 0x000fe40000100800 */
[----:B------:R-:W-:Y:S02]  /*39080*/  STL [R1+0x1604], R13 ;  /* 0x0016040d01007387 */ /* 0x000fe40000100800 */
[----:B------:R-:W-:Y:S01]  /*39090*/  STL [R1+0x15d8], R4 ;  /* 0x0015d80401007387 */ /* 0x000fe20000100800 */
[----:B------:R-:W-:Y:S01]  /*390a0*/  STL [R1+0x15fc], R11 ;  /* 0x0015fc0b01007387 */ /* 0x000fe20000100800 */
[----:B------:R0:W-:Y:S02]  /*390b0*/  STL [R1+0x15c8], R2 ;  /* 0x0015c80201007387 */ /* 0x0001e40000100800 */
[----:B------:R-:W-:Y:S02]  /*390c0*/  STL [R1+0x15d0], R10 ;  /* 0x0015d00a01007387 */ /* 0x000fe40000100800 */
[--C-:B------:R-:W-:Y:S01]  /*390d0*/  IMAD.X R6, R6, 0x1, R0.reuse, P6 ;  /* 0x0000000106067824 */ /* 0x100fe200030e0600 */
[-C--:B------:R-:W-:Y:S01]  /*390e0*/  IADD3 R12, P6, R12, R29.reuse, RZ ;  /* 0x0000001d0c0c7210 */ /* 0x080fe20007fde0ff */
[----:B0-----:R-:W2:Y:S01]  /*390f0*/  LDL.LU R2, [R1+0x1578] ;  /* 0x0015780001027983 */ /* 0x001ea20000300800 */
        /* <DEDUP_REMOVED lines=8> */
[----:B------:R0:W-:Y:S02]  /*39180*/  STL [R1+0x15a0], R24 ;  /* 0x0015a01801007387 */ /* 0x0001e40000100800 */
[----:B------:R-:W-:Y:S02]  /*39190*/  STL [R1+0x15a8], R14 ;  /* 0x0015a80e01007387 */ /* 0x000fe40000100800 */
[----:B------:R-:W-:Y:S01]  /*391a0*/  IMAD.X R28, R28, 0x1, R0, P6 ;  /* 0x000000011c1c7824 */ /* 0x000fe200030e0600 */
[----:B0-----:R-:W3:Y:S01]  /*391b0*/  LDL.LU R24, [R1+0x159c] ;  /* 0x00159c0001187983 */ /* 0x001ee20000300800 */
[----:B------:R-:W-:Y:S02]  /*391c0*/  STL [R1+0x15cc], R15 ;  /* 0x0015cc0f01007387 */ /* 0x000fe40000100800 */
[----:B------:R-:W-:Y:S02]  /*391d0*/  STL [R1+0x15c4], R26 ;  /* 0x0015c41a01007387 */ /* 0x000fe40000100800 */
[----:B------:R-:W-:Y:S01]  /*391e0*/  STL [R1+0x1598], R27 ;  /* 0x0015981b01007387 */ /* 0x000fe20000100800 */
[----:B------:R-:W-:Y:S01]  /*391f0*/  STL [R1+0x15bc], R20 ;  /* 0x0015bc1401007387 */ /* 0x000fe20000100800 */
[----:B------:R-:W-:Y:S02]  /*39200*/  STL [R1+0x1590], R21 ;  /* 0x0015901501007387 */ /* 0x000fe40000100800 */
[----:B------:R0:W-:Y:S02]  /*39210*/  STL [R1+0x15ac], R28 ;  /* 0x0015ac1c01007387 */ /* 0x0001e40000100800 */
[----:B------:R-:W-:Y:S01]  /*39220*/  STL [R1+0x15b4], R22 ;  /* 0x0015b41601007387 */ /* 0x000fe20000100800 */
[----:B0-----:R-:W4:Y:S01]  /*39230*/  LDL.LU R28, [R1+0x1570] ;  /* 0x00157000011c7983 */ /* 0x001f220000300800 */
[----:B------:R-:W-:-:S02]  /*39240*/  IADD3 R23, P5, R23, R29, RZ ;  /* 0x0000001d17177210 */ /* 0x000fc40007fbe0ff */
[-C--:B------:R-:W-:Y:S01]  /*39250*/  IADD3 R3, P6, R3, R29.reuse, RZ ;  /* 0x0000001d03037210 */ /* 0x080fe20007fde0ff */
[----:B------:R-:W-:Y:S02]  /*39260*/  IMAD.X R25, R25, 0x1, R0, P1 ;  /* 0x0000000119197824 */ /* 0x000fe400008e0600 */
[----:B------:R-:W-:Y:S01]  /*39270*/  STL [R1+0x1588], R23 ;  /* 0x0015881701007387 */ /* 0x000fe20000100800 */
[----:B------:R-:W4:Y:S02]  /*39280*/  LDL.LU R8, [R1+0x1568] ;  /* 0x0015680001087983 */ /* 0x000f240000300800 */
[----:B------:R-:W4:Y:S02]  /*39290*/  LDL.LU R5, [R1+0x158c] ;  /* 0x00158c0001057983 */ /* 0x000f240000300800 */
[----:B------:R-:W-:Y:S01]  /*392a0*/  STL [R1+0x1580], R3 ;  /* 0x0015800301007387 */ /* 0x000fe20000100800 */
[----:B------:R-:W4:Y:S01]  /*392b0*/  LDL.LU R13, [R1+0x1560] ;  /* 0x00156000010d7983 */ /* 0x000f220000300800 */
[----:B------:R0:W-:Y:S02]  /*392c0*/  STL [R1+0x15a4], R25 ;  /* 0x0015a41901007387 */ /* 0x0001e40000100800 */
[----:B------:R-:W4:Y:S02]  /*392d0*/  LDL.LU R4, [R1+0x1584] ;  /* 0x0015840001047983 */ /* 0x000f240000300800 */
[----:B------:R-:W4:Y:S01]  /*392e0*/  LDL.LU R11, [R1+0x1558] ;  /* 0x00155800010b7983 */ /* 0x000f220000300800 */
[----:B------:R-:W4:Y:S01]  /*392f0*/  LDL.LU R10, [R1+0x157c] ;  /* 0x00157c00010a7983 */ /* 0x000f220000300800 */
[----:B------:R-:W4:Y:S02]  /*39300*/  LDL.LU R16, [R1+0x1550] ;  /* 0x0015500001107983 */ /* 0x000f240000300800 */
[----:B------:R-:W4:Y:S01]  /*39310*/  LDL.LU R17, [R1+0x1574] ;  /* 0x0015740001117983 */ /* 0x000f220000300800 */
[----:B0-----:R-:W4:Y:S01]  /*39320*/  LDL.LU R25, [R1+0x1548] ;  /* 0x0015480001197983 */ /* 0x001f220000300800 */
[----:B------:R-:W4:Y:S02]  /*39330*/  LDL.LU R18, [R1+0x156c] ;  /* 0x00156c0001127983 */ /* 0x000f240000300800 */
[----:B------:R-:W4:Y:S02]  /*39340*/  LDL.LU R19, [R1+0x1540] ;  /* 0x0015400001137983 */ /* 0x000f240000300800 */
[----:B------:R-:W4:Y:S01]  /*39350*/  LDL.LU R7, [R1+0x1564] ;  /* 0x0015640001077983 */ /* 0x000f220000300800 */
[----:B--2---:R-:W-:-:S05]  /*39360*/  IADD3 R2, P1, R2, R29, RZ ;  /* 0x0000001d02027210 */ /* 0x004fca0007f3e0ff */
[----:B------:R0:W-:Y:S01]  /*39370*/  STL [R1+0x1578], R2 ;  /* 0x0015780201007387 */ /* 0x0001e20000100800 */
[----:B------:R-:W2:Y:S02]  /*39380*/  LDL.LU R6, [R1+0x1538] ;  /* 0x0015380001067983 */ /* 0x000ea40000300800 */
[----:B------:R-:W2:Y:S02]  /*39390*/  LDL.LU R12, [R1+0x155c] ;  /* 0x00155c00010c7983 */ /* 0x000ea40000300800 */
[----:B------:R-:W2:Y:S01]  /*393a0*/  LDL.LU R9, [R1+0x1530] ;  /* 0x0015300001097983 */ /* 0x000ea20000300800 */
[----:B------:R-:W2:Y:S01]  /*393b0*/  LDL.LU R14, [R1+0x1554] ;  /* 0x00155400010e7983 */ /* 0x000ea20000300800 */
[----:B------:R-:W2:Y:S02]  /*393c0*/  LDL.LU R15, [R1+0x1528] ;  /* 0x00152800010f7983 */ /* 0x000ea40000300800 */
[----:B------:R-:W2:Y:S01]  /*393d0*/  LDL.LU R26, [R1+0x154c] ;  /* 0x00154c00011a7983 */ /* 0x000ea20000300800 */
[----:B0-----:R-:W2:Y:S01]  /*393e0*/  LDL.LU R2, [R1+0x1520] ;  /* 0x0015200001027983 */ /* 0x001ea20000300800 */
[----:B------:R-:W2:Y:S02]  /*393f0*/  LDL.LU R27, [R1+0x1544] ;  /* 0x00154400011b7983 */ /* 0x000ea40000300800 */
[----:B------:R-:W2:Y:S02]  /*39400*/  LDL.LU R20, [R1+0x1518] ;  /* 0x0015180001147983 */ /* 0x000ea40000300800 */
[----:B------:R-:W2:Y:S02]  /*39410*/  LDL.LU R21, [R1+0x153c] ;  /* 0x00153c0001157983 */ /* 0x000ea40000300800 */
[----:B---3--:R-:W-:-:S05]  /*39420*/  IMAD.X R24, R24, 0x1, R0, P2 ;  /* 0x0000000118187824 */ /* 0x008fca00010e0600 */
[----:B------:R0:W-:Y:S01]  /*39430*/  STL [R1+0x159c], R24 ;  /* 0x00159c1801007387 */ /* 0x0001e20000100800 */
[----:B------:R-:W3:Y:S02]  /*39440*/  LDL.LU R22, [R1+0x1510] ;  /* 0x0015100001167983 */ /* 0x000ee40000300800 */
[----:B------:R-:W2:Y:S02]  /*39450*/  LDL.LU R23, [R1+0x1534] ;  /* 0x0015340001177983 */ /* 0x000ea40000300800 */
[----:B------:R-:W2:Y:S01]  /*39460*/  LDL.LU R3, [R1+0x1508] ;  /* 0x0015080001037983 */ /* 0x000ea20000300800 */
[----:B0-----:R-:W2:Y:S01]  /*39470*/  LDL.LU R24, [R1+0x152c] ;  /* 0x00152c0001187983 */ /* 0x001ea20000300800 */
[----:B----4-:R-:W-:-:S03]  /*39480*/  IADD3 R28, P2, R28, R29, RZ ;  /* 0x0000001d1c1c7210 */ /* 0x010fc60007f5e0ff */
[----:B------:R-:W4:Y:S04]  /*39490*/  LDL.LU R29, [R1+0x1594] ;  /* 0x00159400011d7983 */ /* 0x000f280000300800 */
[----:B------:R0:W-:Y:S04]  /*394a0*/  STL [R1+0x1570], R28 ;  /* 0x0015701c01007387 */ /* 0x0001e80000100800 */
[----:B0-----:R-:W2:Y:S01]  /*394b0*/  LDL.LU R28, [R1+0x1500] ;  /* 0x00150000011c7983 */ /* 0x001ea20000300800 */
[--C-:B------:R-:W-:Y:S02]  /*394c0*/  IMAD.X R5, R5, 0x1, R0.reuse, P4 ;  /* 0x0000000105057824 */ /* 0x100fe400020e0600 */
[----:B------:R-:W-:-:S02]  /*394d0*/  IMAD.X R4, R4, 0x1, R0, P5 ;  /* 0x0000000104047824 */ /* 0x000fc400028e0600 */
[--C-:B------:R-:W-:Y:S02]  /*394e0*/  IMAD.X R10, R10, 0x1, R0.reuse, P6 ;  /* 0x000000010a0a7824 */ /* 0x100fe400030e0600 */
[--C-:B------:R-:W-:Y:S02]  /*394f0*/  IMAD.X R17, R17, 0x1, R0.reuse, P1 ;  /* 0x0000000111117824 */ /* 0x100fe400008e0600 */
[--C-:B------:R-:W-:Y:S02]  /*39500*/  IMAD.X R18, R18, 0x1, R0.reuse, P2 ;  /* 0x0000000112127824 */ /* 0x100fe400010e0600 */
[----:B----4-:R-:W-:-:S05]  /*39510*/  IMAD.X R29, R29, 0x1, R0, P3 ;  /* 0x000000011d1d7824 */ /* 0x010fca00018e0600 */
[----:B------:R0:W-:Y:S02]  /*39520*/  STL [R1+0x1594], R29 ;  /* 0x0015941d01007387 */ /* 0x0001e40000100800 */
[----:B0-----:R-:W-:-:S04]  /*39530*/  IMAD.MOV.U32 R29, RZ, RZ, c[0x0][0x188] ;  /* 0x00006200ff1d7624 */ /* 0x001fc800078e00ff */
[----:B------:R-:W-:-:S04]  /*39540*/  IMAD.SHL.U32 R29, R29, 0x40, RZ ;  /* 0x000000401d1d7824 */ /* 0x000fc800078e00ff */
[----:B------:R-:W-:-:S05]  /*39550*/  IMAD.SHL.U32 R29, R29, 0x2, RZ ;  /* 0x000000021d1d7824 */ /* 0x000fca00078e00ff */
[-C--:B------:R-:W-:Y:S02]  /*39560*/  IADD3 R8, P3, R8, R29.reuse, RZ ;  /* 0x0000001d08087210 */ /* 0x080fe40007f7e0ff */
[-C--:B------:R-:W-:Y:S02]  /*39570*/  IADD3 R13, P4, R13, R29.reuse, RZ ;  /* 0x0000001d0d0d7210 */ /* 0x080fe40007f9e0ff */
[-C--:B------:R-:W-:Y:S02]  /*39580*/  IADD3 R11, P5, R11, R29.reuse, RZ ;  /* 0x0000001d0b0b7210 */ /* 0x080fe40007fbe0ff */
[-C--:B------:R-:W-:Y:S01]  /*39590*/  IADD3 R25, P1, R25, R29.reuse, RZ ;  /* 0x0000001d19197210 */ /* 0x080fe20007f3e0ff */
[----:B------:R-:W-:Y:S01]  /*395a0*/  STL [R1+0x1568], R8 ;  /* 0x0015680801007387 */ /* 0x000fe20000100800 */
[----:B------:R-:W-:Y:S02]  /*395b0*/  STL [R1+0x158c], R5 ;  /* 0x00158c0501007387 */ /* 0x000fe40000100800 */
[----:B------:R-:W-:Y:S01]  /*395c0*/  STL [R1+0x1560], R13 ;  /* 0x0015600d01007387 */ /* 0x000fe20000100800 */
[-C--:B------:R-:W-:Y:S01]  /*395d0*/  IADD3 R16, P6, R16, R29.reuse, RZ ;  /* 0x0000001d10107210 */ /* 0x080fe20007fde0ff */
[----:B------:R-:W-:Y:S01]  /*395e0*/  STL [R1+0x1584], R4 ;  /* 0x0015840401007387 */ /* 0x000fe20000100800 */
[----:B------:R-:W-:Y:S02]  /*395f0*/  STL [R1+0x1558], R11 ;  /* 0x0015580b01007387 */ /* 0x000fe40000100800 */
[----:B------:R-:W-:Y:S02]  /*39600*/  STL [R1+0x157c], R10 ;  /* 0x00157c0a01007387 */ /* 0x000fe40000100800 */
[----:B------:R0:W-:Y:S01]  /*39610*/  STL [R1+0x1548], R25 ;  /* 0x0015481901007387 */ /* 0x0001e20000100800 */
[-C--:B------:R-:W-:Y:S01]  /*39620*/  IADD3 R19, P2, R19, R29.reuse, RZ ;  /* 0x0000001d13137210 */ /* 0x080fe20007f5e0ff */
[----:B------:R-:W-:Y:S01]  /*39630*/  STL [R1+0x1550], R16 ;  /* 0x0015501001007387 */ /* 0x000fe20000100800 */
[--C-:B------:R-:W-:Y:S01]  /*39640*/  IMAD.X R7, R7, 0x1, R0.reuse, P3 ;  /* 0x0000000107077824 */ /* 0x100fe200018e0600 */
[-C--:B--2---:R-:W-:Y:S01]  /*39650*/  IADD3 R6, P3, R6, R29.reuse, RZ ;  /* 0x0000001d06067210 */ /* 0x084fe20007f7e0ff */
[--C-:B------:R-:W-:Y:S01]  /*39660*/  IMAD.X R12, R12, 0x1, R0.reuse, P4 ;  /* 0x000000010c0c7824 */ /* 0x100fe200020e0600 */
[-C--:B------:R-:W-:Y:S01]  /*39670*/  IADD3 R9, P4, R9, R29.reuse, RZ ;  /* 0x0000001d09097210 */ /* 0x080fe20007f9e0ff */
[--C-:B------:R-:W-:Y:S01]  /*39680*/  IMAD.X R14, R14, 0x1, R0.reuse, P5 ;  /* 0x000000010e0e7824 */ /* 0x100fe200028e0600 */
[----:B0-----:R-:W2:Y:S01]  /*39690*/  LDL.LU R25, [R1+0x1524] ;  /* 0x0015240001197983 */ /* 0x001ea20000300800 */
[----:B------:R-:W-:Y:S02]  /*396a0*/  STL [R1+0x1574], R17 ;  /* 0x0015741101007387 */ /* 0x000fe40000100800 */
[----:B------:R-:W-:Y:S02]  /*396b0*/  STL [R1+0x156c], R18 ;  /* 0x00156c1201007387 */ /* 0x000fe40000100800 */
[----:B------:R-:W-:Y:S02]  /*396c0*/  STL [R1+0x1540], R19 ;  /* 0x0015401301007387 */ /* 0x000fe40000100800 */
[--C-:B------:R-:W-:Y:S01]  /*396d0*/  IMAD.X R26, R26, 0x1, R0.reuse, P6 ;  /* 0x000000011a1a7824 */ /* 0x100fe200030e0600 */
[----:B------:R-:W-:Y:S01]  /*396e0*/  STL [R1+0x1564], R7 ;  /* 0x0015640701007387 */ /* 0x000fe20000100800 */
[-C--:B------:R-:W-:Y:S01]  /*396f0*/  IADD3 R2, P6, R2, R29.reuse, RZ ;  /* 0x0000001d02027210 */ /* 0x080fe20007fde0ff */
[----:B------:R-:W-:Y:S01]  /*39700*/  STL [R1+0x1538], R6 ;  /* 0x0015380601007387 */ /* 0x000fe20000100800 */
[-C--:B------:R-:W-:Y:S01]  /*39710*/  IADD3 R15, P5, R15, R29.reuse, RZ ;  /* 0x0000001d0f0f7210 */ /* 0x080fe20007fbe0ff */
[----:B------:R-:W-:Y:S01]  /*39720*/  STL [R1+0x155c], R12 ;  /* 0x00155c0c01007387 */ /* 0x000fe20000100800 */
[----:B------:R-:W-:Y:S02]  /*39730*/  STL [R1+0x1530], R9 ;  /* 0x0015300901007387 */ /* 0x000fe40000100800 */
[----:B------:R-:W-:Y:S02]  /*39740*/  STL [R1+0x1554], R14 ;  /* 0x0015540e01007387 */ /* 0x000fe40000100800 */
[--C-:B------:R-:W-:Y:S01]  /*39750*/  IMAD.X R27, R27, 0x1, R0.reuse, P1 ;  /* 0x000000011b1b7824 */ /* 0x100fe200008e0600 */
[----:B------:R0:W-:Y:S01]  /*39760*/  STL [R1+0x1520], R2 ;  /* 0x0015200201007387 */ /* 0x0001e20000100800 */
[-C--:B------:R-:W-:Y:S01]  /*39770*/  IADD3 R20, P1, R20, R29.reuse, RZ ;  /* 0x0000001d14147210 */ /* 0x080fe20007f3e0ff */
[----:B------:R-:W-:Y:S02]  /*39780*/  STL [R1+0x1528], R15 ;  /* 0x0015280f01007387 */ /* 0x000fe40000100800 */
[--C-:B------:R-:W-:Y:S01]  /*39790*/  IMAD.X R21, R21, 0x1, R0.reuse, P2 ;  /* 0x0000000115157824 */ /* 0x100fe200010e0600 */
[----:B---3--:R-:W-:Y:S01]  /*397a0*/  IADD3 R22, P2, R22, R29, RZ ;  /* 0x0000001d16167210 */ /* 0x008fe20007f5e0ff */
[----:B------:R-:W-:-:S02]  /*397b0*/  IMAD.X R24, R24, 0x1, R0, P4 ;  /* 0x0000000118187824 */ /* 0x000fc400020e0600 */
[--C-:B------:R-:W-:Y:S01]  /*397c0*/  IMAD.X R23, R23, 0x1, R0.reuse, P3 ;  /* 0x0000000117177824 */ /* 0x100fe200018e0600 */
[----:B0-----:R-:W3:Y:S01]  /*397d0*/  LDL.LU R2, [R1+0x14f8] ;  /* 0x0014f80001027983 */ /* 0x001ee20000300800 */
[----:B------:R-:W-:Y:S02]  /*397e0*/  STL [R1+0x154c], R26 ;  /* 0x00154c1a01007387 */ /* 0x000fe40000100800 */
[----:B------:R-:W-:Y:S02]  /*397f0*/  STL [R1+0x1544], R27 ;  /* 0x0015441b01007387 */ /* 0x000fe40000100800 */
[----:B------:R-:W-:Y:S01]  /*39800*/  STL [R1+0x1518], R20 ;  /* 0x0015181401007387 */ /* 0x000fe20000100800 */
[-C--:B------:R-:W-:Y:S01]  /*39810*/  IADD3 R3, P3, R3, R29.reuse, RZ ;  /* 0x0000001d03037210 */ /* 0x080fe20007f7e0ff */
[----:B------:R-:W-:Y:S01]  /*39820*/  STL [R1+0x153c], R21 ;  /* 0x00153c1501007387 */ /* 0x000fe20000100800 */
[----:B------:R-:W-:Y:S02]  /*39830*/  STL [R1+0x1510], R22 ;  /* 0x0015101601007387 */ /* 0x000fe40000100800 */
[----:B------:R0:W-:Y:S02]  /*39840*/  STL [R1+0x152c], R24 ;  /* 0x00152c1801007387 */ /* 0x0001e40000100800 */
[----:B------:R-:W-:Y:S01]  /*39850*/  STL [R1+0x1534], R23 ;  /* 0x0015341701007387 */ /* 0x000fe20000100800 */
[----:B0-----:R-:W4:Y:S01]  /*39860*/  LDL.LU R24, [R1+0x151c] ;  /* 0x00151c0001187983 */ /* 0x001f220000300800 */
[----:B------:R-:W-:Y:S02]  /*39870*/  STL [R1+0x1508], R3 ;  /* 0x0015080301007387 */ /* 0x000fe40000100800 */
[----:B------:R-:W2:Y:S01]  /*39880*/  LDL.LU R8, [R1+0x1514] ;  /* 0x0015140001087983 */ /* 0x000ea20000300800 */
[-C--:B------:R-:W-:Y:S01]  /*39890*/  IADD3 R28, P4, R28, R29.reuse, RZ ;  /* 0x0000001d1c1c7210 */ /* 0x080fe20007f9e0ff */
[----:B--2---:R0:W-:Y:S04]  /*398a0*/  STL [R1+0x1a5c], R8 ;  /* 0x001a5c0801007387 */ /* 0x0041e80000100800 */
[----:B0-----:R-:W2:Y:S01]  /*398b0*/  LDL.LU R8, [R1+0x14f0] ;  /* 0x0014f00001087983 */ /* 0x001ea20000300800 */
[----:B------:R0:W-:Y:S02]  /*398c0*/  STL [R1+0x1500], R28 ;  /* 0x0015001c01007387 */ /* 0x0001e40000100800 */
[----:B------:R-:W2:Y:S02]  /*398d0*/  LDL.LU R5, [R1+0x14e8] ;  /* 0x0014e80001057983 */ /* 0x000ea40000300800 */
[----:B------:R-:W2:Y:S01]  /*398e0*/  LDL.LU R13, [R1+0x150c] ;  /* 0x00150c00010d7983 */ /* 0x000ea20000300800 */
[----:B------:R-:W2:Y:S01]  /*398f0*/  LDL.LU R4, [R1+0x14e0] ;  /* 0x0014e00001047983 */ /* 0x000ea20000300800 */
[----:B------:R-:W2:Y:S02]  /*39900*/  LDL.LU R11, [R1+0x1504] ;  /* 0x00150400010b7983 */ /* 0x000ea40000300800 */
[----:B------:R-:W2:Y:S02]  /*39910*/  LDL.LU R10, [R1+0x14d8] ;  /* 0x0014d800010a7983 */ /* 0x000ea40000300800 */
[----:B------:R-:W2:Y:S02]  /*39920*/  LDL.LU R16, [R1+0x14fc] ;  /* 0x0014fc0001107983 */ /* 0x000ea40000300800 */
[--C-:B------:R-:W-:Y:S01]  /*39930*/  IMAD.X R25, R25, 0x1, R0.reuse, P5 ;  /* 0x0000000119197824 */ /* 0x100fe200028e0600 */
[----:B0-----:R-:W2:Y:S01]  /*39940*/  LDL.LU R28, [R1+0x14d0] ;  /* 0x0014d000011c7983 */ /* 0x001ea20000300800 */
[----:B------:R-:W2:Y:S02]  /*39950*/  LDL.LU R17, [R1+0x14f4] ;  /* 0x0014f40001117983 */ /* 0x000ea40000300800 */
[----:B------:R-:W2:Y:S02]  /*39960*/  LDL.LU R18, [R1+0x14c8] ;  /* 0x0014c80001127983 */ /* 0x000ea40000300800 */
[----:B------:R-:W2:Y:S01]  /*39970*/  LDL.LU R19, [R1+0x14ec] ;  /* 0x0014ec0001137983 */ /* 0x000ea20000300800 */
[----:B------:R0:W-:Y:S01]  /*39980*/  STL [R1+0x1524], R25 ;  /* 0x0015241901007387 */ /* 0x0001e20000100800 */
[----:B------:R-:W2:Y:S02]  /*39990*/  LDL.LU R7, [R1+0x14c0] ;  /* 0x0014c00001077983 */ /* 0x000ea40000300800 */
[----:B------:R-:W2:Y:S02]  /*399a0*/  LDL.LU R6, [R1+0x14e4] ;  /* 0x0014e40001067983 */ /* 0x000ea40000300800 */
[----:B------:R-:W2:Y:S01]  /*399b0*/  LDL.LU R12, [R1+0x14b8] ;  /* 0x0014b800010c7983 */ /* 0x000ea20000300800 */
[----:B------:R-:W2:Y:S01]  /*399c0*/  LDL.LU R9, [R1+0x14dc] ;  /* 0x0014dc0001097983 */ /* 0x000ea20000300800 */
[----:B------:R-:W2:Y:S02]  /*399d0*/  LDL.LU R14, [R1+0x14b0] ;  /* 0x0014b000010e7983 */ /* 0x000ea40000300800 */
[----:B------:R-:W2:Y:S01]  /*399e0*/  LDL.LU R15, [R1+0x14d4] ;  /* 0x0014d400010f7983 */ /* 0x000ea20000300800 */
[----:B---3--:R-:W-:Y:S01]  /*399f0*/  IADD3 R2, P5, R2, R29, RZ ;  /* 0x0000001d02027210 */ /* 0x008fe20007fbe0ff */
[----:B0-----:R-:W3:Y:S01]  /*39a00*/  LDL.LU R25, [R1+0x14a8] ;  /* 0x0014a80001197983 */ /* 0x001ee20000300800 */
[----:B------:R-:W3:Y:S02]  /*39a10*/  LDL.LU R26, [R1+0x14cc] ;  /* 0x0014cc00011a7983 */ /* 0x000ee40000300800 */
[----:B------:R-:W3:Y:S02]  /*39a20*/  LDL.LU R27, [R1+0x14a0] ;  /* 0x0014a000011b7983 */ /* 0x000ee40000300800 */
[----:B------:R-:W3:Y:S01]  /*39a30*/  LDL.LU R20, [R1+0x14c4] ;  /* 0x0014c40001147983 */ /* 0x000ee20000300800 */
[----:B------:R0:W-:Y:S01]  /*39a40*/  STL [R1+0x14f8], R2 ;  /* 0x0014f80201007387 */ /* 0x0001e20000100800 */
[----:B------:R-:W3:Y:S02]  /*39a50*/  LDL.LU R21, [R1+0x1498] ;  /* 0x0014980001157983 */ /* 0x000ee40000300800 */
[----:B----4-:R-:W-:-:S02]  /*39a60*/  IMAD.X R24, R24, 0x1, R0, P6 ;  /* 0x0000000118187824 */ /* 0x010fc400030e0600 */
[----:B------:R-:W4:Y:S01]  /*39a70*/  LDL.LU R22, [R1+0x14bc] ;  /* 0x0014bc0001167983 */ /* 0x000f220000300800 */
[----:B------:R-:W4:Y:S04]  /*39a80*/  LDL.LU R23, [R1+0x1490] ;  /* 0x0014900001177983 */ /* 0x000f280000300800 */
[----:B0-----:R-:W4:Y:S01]  /*39a90*/  LDL.LU R2, [R1+0x14b4] ;  /* 0x0014b40001027983 */ /* 0x001f220000300800 */
[----:B------:R-:W4:Y:S02]  /*39aa0*/  LDL.LU R3, [R1+0x1488] ;  /* 0x0014880001037983 */ /* 0x000f240000300800 */
[----:B------:R0:W-:Y:S02]  /*39ab0*/  STL [R1+0x151c], R24 ;  /* 0x00151c1801007387 */ /* 0x0001e40000100800 */
[----:B0-----:R-:W4:Y:S01]  /*39ac0*/  LDL.LU R24, [R1+0x14ac] ;  /* 0x0014ac0001187983 */ /* 0x001f220000300800 */
[----:B--2---:R-:W-:-:S05]  /*39ad0*/  IADD3 R8, P6, R8, R29, RZ ;  /* 0x0000001d08087210 */ /* 0x004fca0007fde0ff */
[----:B------:R0:W-:Y:S04]  /*39ae0*/  STL [R1+0x14f0], R8 ;  /* 0x0014f00801007387 */ /* 0x0001e80000100800 */
[----:B0-----:R-:W2:Y:S01]  /*39af0*/  LDL.LU R8, [R1+0x1a5c] ;  /* 0x001a5c0001087983 */ /* 0x001ea20000300800 */
        /* <DEDUP_REMOVED lines=12> */
[-C--:B---3--:R-:W-:Y:S02]  /*39bc0*/  IADD3 R25, P3, R25, R29.reuse, RZ ;  /* 0x0000001d19197210 */ /* 0x088fe40007f7e0ff */
[-C--:B------:R-:W-:Y:S01]  /*39bd0*/  IADD3 R14, P2, R14, R29.reuse, RZ ;  /* 0x0000001d0e0e7210 */ /* 0x080fe20007f5e0ff */
[--C-:B------:R-:W-:Y:S01]  /*39be0*/  IMAD.X R26, R26, 0x1, R0.reuse, P4 ;  /* 0x000000011a1a7824 */ /* 0x100fe200020e0600 */
[-C--:B------:R-:W-:Y:S01]  /*39bf0*/  IADD3 R27, P4, R27, R29.reuse, RZ ;  /* 0x0000001d1b1b7210 */ /* 0x080fe20007f9e0ff */
[--C-:B------:R-:W-:Y:S01]  /*39c00*/  IMAD.X R20, R20, 0x1, R0.reuse, P5 ;  /* 0x0000000114147824 */ /* 0x100fe200028e0600 */
[----:B------:R-:W-:Y:S01]  /*39c10*/  IADD3 R21, P5, R21, R29, RZ ;  /* 0x0000001d15157210 */ /* 0x000fe20007fbe0ff */
[----:B----4-:R-:W-:-:S02]  /*39c20*/  IMAD.X R22, R22, 0x1, R0, P6 ;  /* 0x0000000116167824 */ /* 0x010fc400030e0600 */
[----:B--2---:R-:W-:Y:S01]  /*39c30*/  IMAD.X R8, R8, 0x1, R0, P1 ;  /* 0x0000000108087824 */ /* 0x004fe200008e0600 */
        /* <DEDUP_REMOVED lines=1239> */
[----:B------:R-:W-:Y:S01]  /*3e9b0*/  STL [R1+0x17ac], R16 ;  /* 0x0017ac1001007387 */ /* 0x000fe20000100800 */
[-C--:B------:R-:W-:Y:S01]  /*3e9c0*/  IADD3 R19, P3, R19, R29.reuse, RZ ;  /* 0x0000001d13137210 */ /* 0x080fe20007f7e0ff */
[--C-:B------:R-:W-:Y:S01]  /*3e9d0*/  IMAD.X R7, R7, 0x1, R0.reuse, P4 ;  /* 0x0000000107077824 */ /* 0x100fe200020e0600 */
[-C--:B--2---:R-:W-:Y:S01]  /*3e9e0*/  IADD3 R6, P4, R6, R29.reuse, RZ ;  /* 0x0000001d06067210 */ /* 0x084fe20007f9e0ff */
[--C-:B------:R-:W-:Y:S01]  /*3e9f0*/  IMAD.X R12, R12, 0x1, R0.reuse, P5 ;  /* 0x000000010c0c7824 */ /* 0x100fe200028e0600 */
[----:B------:R-:W-:Y:S01]  /*3ea00*/  IADD3 R9, P5, R9, R29, RZ ;  /* 0x0000001d09097210 */ /* 0x000fe20007fbe0ff */
[----:B0-----:R-:W2:Y:S01]  /*3ea10*/  LDL.LU R24, [R1+0x17c8] ;  /* 0x0017c80001187983 */ /* 0x001ea20000300800 */
[----:B------:R-:W-:Y:S02]  /*3ea20*/  STL [R1+0x1778], R17 ;  /* 0x0017781101007387 */ /* 0x000fe40000100800 */
[----:B------:R-:W-:Y:S02]  /*3ea30*/  STL [R1+0x1780], R18 ;  /* 0x0017801201007387 */ /* 0x000fe40000100800 */
[----:B------:R-:W-:Y:S02]  /*3ea40*/  STL [R1+0x17bc], R19 ;  /* 0x0017bc1301007387 */ /* 0x000fe40000100800 */
[----:B------:R-:W-:-:S02]  /*3ea50*/  IMAD.X R14, R14, 0x1, R0, P6 ;  /* 0x000000010e0e7824 */ /* 0x000fc400030e0600 */
[--C-:B------:R-:W-:Y:S01]  /*3ea60*/  IMAD.X R26, R26, 0x1, R0.reuse, P1 ;  /* 0x000000011a1a7824 */ /* 0x100fe200008e0600 */
[----:B------:R-:W-:Y:S01]  /*3ea70*/  STL [R1+0x1788], R7 ;  /* 0x0017880701007387 */ /* 0x000fe20000100800 */
[-C--:B------:R-:W-:Y:S01]  /*3ea80*/  IADD3 R28, P1, R28, R29.reuse, RZ ;  /* 0x0000001d1c1c7210 */ /* 0x080fe20007f3e0ff */
[----:B------:R-:W-:Y:S01]  /*3ea90*/  STL [R1+0x17c4], R6 ;  /* 0x0017c40601007387 */ /* 0x000fe20000100800 */
[----:B------:R-:W-:Y:S01]  /*3eaa0*/  IADD3 R15, P6, R15, R29, RZ ;  /* 0x0000001d0f0f7210 */ /* 0x000fe20007fde0ff */
[----:B------:R-:W-:Y:S01]  /*3eab0*/  STL [R1+0x1790], R12 ;  /* 0x0017900c01007387 */ /* 0x000fe20000100800 */
[----:B------:R-:W-:Y:S02]  /*3eac0*/  STL [R1+0x17cc], R9 ;  /* 0x0017cc0901007387 */ /* 0x000fe40000100800 */
[----:B------:R-:W-:Y:S02]  /*3ead0*/  STL [R1+0x1798], R14 ;  /* 0x0017980e01007387 */ /* 0x000fe40000100800 */
[--C-:B------:R-:W-:Y:S01]  /*3eae0*/  IMAD.X R27, R27, 0x1, R0.reuse, P2 ;  /* 0x000000011b1b7824 */ /* 0x100fe200010e0600 */
[----:B------:R0:W-:Y:S01]  /*3eaf0*/  STL [R1+0x17dc], R28 ;  /* 0x0017dc1c01007387 */ /* 0x0001e20000100800 */
[----:B------:R-:W-:Y:S01]  /*3eb00*/  IADD3 R20, P2, R20, UR8, RZ ;  /* 0x0000000814147c10 */ /* 0x000fe2000ff5e0ff */
[----:B------:R-:W-:Y:S02]  /*3eb10*/  STL [R1+0x17d4], R15 ;  /* 0x0017d40f01007387 */ /* 0x000fe40000100800 */
[--C-:B------:R-:W-:Y:S01]  /*3eb20*/  IMAD.X R21, R21, 0x1, R0.reuse, P3 ;  /* 0x0000000115157824 */ /* 0x100fe200018e0600 */
[----:B---3--:R-:W-:Y:S01]  /*3eb30*/  IADD3 R22, P3, R22, UR8, RZ ;  /* 0x0000000816167c10 */ /* 0x008fe2000ff7e0ff */
[--C-:B------:R-:W-:Y:S01]  /*3eb40*/  IMAD.X R23, R23, 0x1, R0.reuse, P4 ;  /* 0x0000000117177824 */ /* 0x100fe200020e0600 */
[----:B------:R-:W-:Y:S01]  /*3eb50*/  IADD3 R3, P4, R3, UR8, RZ ;  /* 0x0000000803037c10 */ /* 0x000fe2000ff9e0ff */
[----:B0-----:R-:W3:Y:S01]  /*3eb60*/  LDL.LU R28, [R1+0x18f8] ;  /* 0x0018f800011c7983 */ /* 0x001ee20000300800 */
[----:B------:R-:W-:Y:S02]  /*3eb70*/  STL [R1+0x17a0], R26 ;  /* 0x0017a01a01007387 */ /* 0x000fe40000100800 */
[----:B------:R-:W-:Y:S02]  /*3eb80*/  STL [R1+0x17a8], R27 ;  /* 0x0017a81b01007387 */ /* 0x000fe40000100800 */
[----:B------:R-:W-:Y:S01]  /*3eb90*/  STL [R1+0x17f4], R20 ;  /* 0x0017f41401007387 */ /* 0x000fe20000100800 */
[----:B------:R-:W-:Y:S01]  /*3eba0*/  STL [R1+0x17b0], R21 ;  /* 0x0017b01501007387 */ /* 0x000fe20000100800 */
[----:B------:R-:W-:-:S02]  /*3ebb0*/  IMAD.X R25, R25, 0x1, R0, P5 ;  /* 0x0000000119197824 */ /* 0x000fc400028e0600 */
[----:B------:R-:W-:Y:S02]  /*3ebc0*/  STL [R1+0x1904], R22 ;  /* 0x0019041601007387 */ /* 0x000fe40000100800 */
[----:B------:R-:W4:Y:S01]  /*3ebd0*/  LDL.LU R29, [R1+0x17d0] ;  /* 0x0017d000011d7983 */ /* 0x000f220000300800 */
[----:B------:R-:W-:Y:S01]  /*3ebe0*/  STL [R1+0x17b8], R23 ;  /* 0x0017b81701007387 */ /* 0x000fe20000100800 */
[----:B------:R-:W-:Y:S01]  /*3ebf0*/  IADD3 R2, P5, R2, UR8, RZ ;  /* 0x0000000802027c10 */ /* 0x000fe2000ffbe0ff */
[----:B------:R-:W-:Y:S02]  /*3ec00*/  STL [R1+0x1900], R3 ;  /* 0x0019000301007387 */ /* 0x000fe40000100800 */
[----:B------:R-:W4:Y:S01]  /*3ec10*/  LDL.LU R8, [R1+0x18f4] ;  /* 0x0018f40001087983 */ /* 0x000f220000300800 */
[----:B------:R-:W-:Y:S01]  /*3ec20*/  STL [R1+0x17c0], R25 ;  /* 0x0017c01901007387 */ /* 0x000fe20000100800 */
[----:B------:R-:W4:Y:S02]  /*3ec30*/  LDL.LU R5, [R1+0x17d8] ;  /* 0x0017d80001057983 */ /* 0x000f240000300800 */
[----:B------:R-:W4:Y:S02]  /*3ec40*/  LDL.LU R13, [R1+0x18f0] ;  /* 0x0018f000010d7983 */ /* 0x000f240000300800 */
[----:B------:R0:W-:Y:S01]  /*3ec50*/  STL [R1+0x18fc], R2 ;  /* 0x0018fc0201007387 */ /* 0x0001e20000100800 */
[----:B------:R-:W4:Y:S01]  /*3ec60*/  LDL.LU R4, [R1+0x17f0] ;  /* 0x0017f00001047983 */ /* 0x000f220000300800 */
[----:B------:R-:W4:Y:S02]  /*3ec70*/  LDL.LU R11, [R1+0x18e8] ;  /* 0x0018e800010b7983 */ /* 0x000f240000300800 */
[----:B------:R-:W4:Y:S02]  /*3ec80*/  LDL.LU R10, [R1+0x17ec] ;  /* 0x0017ec00010a7983 */ /* 0x000f240000300800 */
[----:B------:R-:W4:Y:S01]  /*3ec90*/  LDL.LU R16, [R1+0x18e0] ;  /* 0x0018e00001107983 */ /* 0x000f220000300800 */
[----:B------:R-:W4:Y:S01]  /*3eca0*/  LDL.LU R17, [R1+0x17e8] ;  /* 0x0017e80001117983 */ /* 0x000f220000300800 */
[----:B------:R-:W4:Y:S03]  /*3ecb0*/  LDL.LU R18, [R1+0x18d8] ;  /* 0x0018d80001127983 */ /* 0x000f260000300800 */
[----:B0-----:R-:W4:Y:S01]  /*3ecc0*/  LDL.LU R2, [R1+0x17e4] ;  /* 0x0017e40001027983 */ /* 0x001f220000300800 */
[----:B------:R-:W4:Y:S02]  /*3ecd0*/  LDL.LU R19, [R1+0x18d0] ;  /* 0x0018d00001137983 */ /* 0x000f240000300800 */
[----:B------:R-:W4:Y:S02]  /*3ece0*/  LDL.LU R7, [R1+0x17e0] ;  /* 0x0017e00001077983 */ /* 0x000f240000300800 */
[----:B------:R-:W4:Y:S02]  /*3ecf0*/  LDL.LU R6, [R1+0x18c8] ;  /* 0x0018c80001067983 */ /* 0x000f240000300800 */
[----:B--2---:R-:W-:-:S05]  /*3ed00*/  IMAD.X R24, R24, 0x1, R0, P6 ;  /* 0x0000000118187824 */ /* 0x004fca00030e0600 */
        /* <DEDUP_REMOVED lines=10> */
[----:B------:R-:W2:Y:S01]  /*3edb0*/  LDL.LU R22, [R1+0x18a0] ;  /* 0x0018a00001167983 */ /* 0x000ea20000300800 */
[----:B---3--:R-:W-:-:S05]  /*3edc0*/  IADD3 R28, P6, R28, UR8, RZ ;  /* 0x000000081c1c7c10 */ /* 0x008fca000ffde0ff */
[----:B------:R0:W-:Y:S01]  /*3edd0*/  STL [R1+0x18f8], R28 ;  /* 0x0018f81c01007387 */ /* 0x0001e20000100800 */
[----:B------:R-:W3:Y:S02]  /*3ede0*/  LDL.LU R23, [R1+0x18c4] ;  /* 0x0018c40001177983 */ /* 0x000ee40000300800 */
[----:B------:R-:W3:Y:S02]  /*3edf0*/  LDL.LU R3, [R1+0x1898] ;  /* 0x0018980001037983 */ /* 0x000ee40000300800 */
[----:B------:R-:W3:Y:S02]  /*3ee00*/  LDL.LU R25, [R1+0x18bc] ;  /* 0x0018bc0001197983 */ /* 0x000ee40000300800 */
[----:B----4-:R-:W-:Y:S01]  /*3ee10*/  IMAD.X R29, R29, 0x1, R0, P1 ;  /* 0x000000011d1d7824 */ /* 0x010fe200008e0600 */
[----:B------:R-:W-:Y:S02]  /*3ee20*/  IADD3 R8, P1, R8, UR8, RZ ;  /* 0x0000000808087c10 */ /* 0x000fe4000ff3e0ff */
[----:B------:R-:W-:Y:S01]  /*3ee30*/  IADD3.X R5, R5, UR5, RZ, P2, !PT ;  /* 0x0000000505057c10 */ /* 0x000fe200097fe4ff */
[----:B0-----:R-:W4:Y:S01]  /*3ee40*/  LDL.LU R28, [R1+0x1890] ;  /* 0x00189000011c7983 */ /* 0x001f220000300800 */
[----:B------:R-:W-:Y:S01]  /*3ee50*/  IADD3 R13, P2, R13, UR8, RZ ;  /* 0x000000080d0d7c10 */ /* 0x000fe2000ff5e0ff */
[----:B------:R-:W-:Y:S01]  /*3ee60*/  STL [R1+0x1a40], R0 ;  /* 0x001a400001007387 */ /* 0x000fe20000100800 */
[----:B------:R-:W-:Y:S01]  /*3ee70*/  IADD3.X R4, R4, UR5, RZ, P3, !PT ;  /* 0x0000000504047c10 */ /* 0x000fe20009ffe4ff */
[----:B------:R-:W-:Y:S01]  /*3ee80*/  STL [R1+0x17d0], R29 ;  /* 0x0017d01d01007387 */ /* 0x000fe20000100800 */
        /* <DEDUP_REMOVED lines=8> */
[----:B------:R-:W-:Y:S01]  /*3ef10*/  IADD3.X R17, R17, UR5, RZ, P5, !PT ;  /* 0x0000000511117c10 */ /* 0x000fe2000affe4ff */
[----:B------:R-:W-:Y:S02]  /*3ef20*/  STL [R1+0x18e8], R11 ;  /* 0x0018e80b01007387 */ /* 0x000fe40000100800 */
[----:B------:R-:W-:Y:S01]  /*3ef30*/  STL [R1+0x17ec], R10 ;  /* 0x0017ec0a01007387 */ /* 0x000fe20000100800 */
[----:B------:R-:W-:Y:S01]  /*3ef40*/  STL [R1+0x18e0], R16 ;  /* 0x0018e01001007387 */ /* 0x000fe20000100800 */
[----:B------:R0:W-:Y:S02]  /*3ef50*/  STL [R1+0x17e4], R2 ;  /* 0x0017e40201007387 */ /* 0x0001e40000100800 */
[----:B------:R-:W-:Y:S01]  /*3ef60*/  STL [R1+0x17e8], R17 ;  /* 0x0017e81101007387 */ /* 0x000fe20000100800 */
[----:B0-----:R-:W4:Y:S01]  /*3ef70*/  LDL.LU R2, [R1+0x18b4] ;  /* 0x0018b40001027983 */ /* 0x001f220000300800 */
[----:B------:R-:W-:-:S02]  /*3ef80*/  IADD3 R18, P5, R18, UR8, RZ ;  /* 0x0000000812127c10 */ /* 0x000fc4000ffbe0ff */
[----:B------:R-:W-:Y:S02]  /*3ef90*/  IADD3 R19, P6, R19, UR8, RZ ;  /* 0x0000000813137c10 */ /* 0x000fe4000ffde0ff */
[----:B------:R-:W-:Y:S01]  /*3efa0*/  IADD3.X R7, R7, UR5, RZ, P1, !PT ;  /* 0x0000000507077c10 */ /* 0x000fe20008ffe4ff */
[----:B------:R-:W-:Y:S01]  /*3efb0*/  IADD3 R6, P1, R6, UR8, RZ ;  /* 0x0000000806067c10 */ /* 0x000fe2000ff3e0ff */
[----:B------:R-:W-:Y:S01]  /*3efc0*/  STL [R1+0x18d8], R18 ;  /* 0x0018d81201007387 */ /* 0x000fe20000100800 */
[----:B------:R-:W-:Y:S02]  /*3efd0*/  STL [R1+0x18d0], R19 ;  /* 0x0018d01301007387 */ /* 0x000fe40000100800 */
[----:B------:R-:W-:Y:S02]  /*3efe0*/  STL [R1+0x17e0], R7 ;  /* 0x0017e00701007387 */ /* 0x000fe40000100800 */
[----:B------:R-:W-:Y:S01]  /*3eff0*/  STL [R1+0x18c8], R6 ;  /* 0x0018c80601007387 */ /* 0x000fe20000100800 */
[----:B--2---:R-:W-:Y:S01]  /*3f000*/  IADD3.X R12, R12, UR5, RZ, P2, !PT ;  /* 0x000000050c0c7c10 */ /* 0x004fe200097fe4ff */
[----:B------:R-:W-:Y:S01]  /*3f010*/  IADD3 R9, P2, R9, UR8, RZ ;  /* 0x0000000809097c10 */ /* 0x000fe2000ff5e0ff */
[----:B------:R-:W-:Y:S01]  /*3f020*/  IADD3.X R14, R14, UR5, RZ, P3, !PT ;  /* 0x000000050e0e7c10 */ /* 0x000fe20009ffe4ff */
[----:B------:R-:W-:Y:S01]  /*3f030*/  IADD3 R15, P3, R15, UR8, RZ ;  /* 0x000000080f0f7c10 */ /* 0x000fe2000ff7e0ff */
[----:B------:R-:W-:Y:S01]  /*3f040*/  IADD3.X R26, R26, UR5, RZ, P4, !PT ;  /* 0x000000051a1a7c10 */ /* 0x000fe2000a7fe4ff */
[----:B------:R-:W-:Y:S01]  /*3f050*/  STL [R1+0x18ec], R12 ;  /* 0x0018ec0c01007387 */ /* 0x000fe20000100800 */
[----:B------:R-:W-:Y:S01]  /*3f060*/  STL [R1+0x18c0], R9 ;  /* 0x0018c00901007387 */ /* 0x000fe20000100800 */
[----:B------:R-:W-:-:S02]  /*3f070*/  IADD3.X R24, R24, UR5, RZ, P5, !PT ;  /* 0x0000000518187c10 */ /* 0x000fc4000affe4ff */
[----:B------:R-:W-:Y:S01]  /*3f080*/  IADD3 R27, P4, R27, UR8, RZ ;  /* 0x000000081b1b7c10 */ /* 0x000fe2000ff9e0ff */
[----:B------:R-:W-:Y:S01]  /*3f090*/  STL [R1+0x18e4], R14 ;  /* 0x0018e40e01007387 */ /* 0x000fe20000100800 */
[----:B------:R-:W-:Y:S01]  /*3f0a0*/  STL [R1+0x18b8], R15 ;  /* 0x0018b80f01007387 */ /* 0x000fe20000100800 */
[----:B------:R-:W-:Y:S01]  /*3f0b0*/  IADD3 R20, P5, R20, UR8, RZ ;  /* 0x0000000814147c10 */ /* 0x000fe2000ffbe0ff */
[----:B------:R0:W-:Y:S01]  /*3f0c0*/  STL [R1+0x18d4], R24 ;  /* 0x0018d41801007387 */ /* 0x0001e20000100800 */
[----:B------:R-:W-:Y:S01]  /*3f0d0*/  IADD3.X R21, R21, UR5, RZ, P6, !PT ;  /* 0x0000000515157c10 */ /* 0x000fe2000b7fe4ff */
[----:B------:R-:W-:Y:S01]  /*3f0e0*/  STL [R1+0x18dc], R26 ;  /* 0x0018dc1a01007387 */ /* 0x000fe20000100800 */
[----:B------:R-:W-:-:S03]  /*3f0f0*/  IADD3 R22, P6, R22, UR8, RZ ;  /* 0x0000000816167c10 */ /* 0x000fc6000ffde0ff */
[----:B0-----:R-:W2:Y:S01]  /*3f100*/  LDL.LU R24, [R1+0x1888] ;  /* 0x0018880001187983 */ /* 0x001ea20000300800 */
[----:B---3--:R-:W-:Y:S01]  /*3f110*/  IADD3.X R23, R23, UR5, RZ, P1, !PT ;  /* 0x0000000517177c10 */ /* 0x008fe20008ffe4ff */
[----:B------:R-:W-:Y:S02]  /*3f120*/  STL [R1+0x18b0], R27 ;  /* 0x0018b01b01007387 */ /* 0x000fe40000100800 */
[----:B------:R-:W-:Y:S01]  /*3f130*/  STL [R1+0x18a8], R20 ;  /* 0x0018a81401007387 */ /* 0x000fe20000100800 */
[----:B------:R-:W-:Y:S01]  /*3f140*/  IADD3 R3, P1, R3, UR8, RZ ;  /* 0x0000000803037c10 */ /* 0x000fe2000ff3e0ff */
[----:B------:R-:W-:Y:S01]  /*3f150*/  STL [R1+0x18cc], R21 ;  /* 0x0018cc1501007387 */ /* 0x000fe20000100800 */
[----:B------:R-:W-:Y:S01]  /*3f160*/  IADD3.X R25, R25, UR5, RZ, P2, !PT ;  /* 0x0000000519197c10 */ /* 0x000fe200097fe4ff */
[----:B------:R-:W-:Y:S02]  /*3f170*/  STL [R1+0x18a0], R22 ;  /* 0x0018a01601007387 */ /* 0x000fe40000100800 */
[----:B------:R-:W-:Y:S01]  /*3f180*/  STL [R1+0x18c4], R23 ;  /* 0x0018c41701007387 */ /* 0x000fe20000100800 */
[----:B----4-:R-:W-:Y:S01]  /*3f190*/  IADD3 R28, P2, R28, UR8, RZ ;  /* 0x000000081c1c7c10 */ /* 0x010fe2000ff5e0ff */
[----:B------:R-:W3:Y:S01]  /*3f1a0*/  LDL.LU R0, [R1+0x18ac] ;  /* 0x0018ac0001007983 */ /* 0x000ee20000300800 */
[----:B------:R-:W-:Y:S02]  /*3f1b0*/  STL [R1+0x1898], R3 ;  /* 0x0018980301007387 */ /* 0x000fe40000100800 */
        /* <DEDUP_REMOVED lines=12> */
[----:B0-----:R-:W4:Y:S02]  /*3f280*/  LDL.LU R28, [R1+0x1858] ;  /* 0x00185800011c7983 */ /* 0x001f240000300800 */
[----:B------:R-:W4:Y:S01]  /*3f290*/  LDL.LU R19, [R1+0x187c] ;  /* 0x00187c0001137983 */ /* 0x000f220000300800 */
[----:B------:R-:W4:Y:S01]  /*3f2a0*/  LDL.LU R7, [R1+0x1850] ;  /* 0x0018500001077983 */ /* 0x000f220000300800 */
[----:B------:R-:W4:Y:S01]  /*3f2b0*/  LDL.LU R6, [R1+0x1874] ;  /* 0x0018740001067983 */ /* 0x000f220000300800 */
[----:B------:R-:W-:-:S05]  /*3f2c0*/  IADD3.X R2, R2, UR5, RZ, P3, !PT ;  /* 0x0000000502027c10 */ /* 0x000fca0009ffe4ff */
[----:B------:R0:W-:Y:S01]  /*3f2d0*/  STL [R1+0x18b4], R2 ;  /* 0x0018b40201007387 */ /* 0x0001e20000100800 */
[----:B------:R-:W4:Y:S02]  /*3f2e0*/  LDL.LU R12, [R1+0x1848] ;  /* 0x00184800010c7983 */ /* 0x000f240000300800 */
        /* <DEDUP_REMOVED lines=9> */
[----:B--2---:R-:W-:-:S05]  /*3f380*/  IADD3 R24, P3, R24, UR8, RZ ;  /* 0x0000000818187c10 */ /* 0x004fca000ff7e0ff */
[----:B------:R0:W-:Y:S01]  /*3f390*/  STL [R1+0x1888], R24 ;  /* 0x0018881801007387 */ /* 0x0001e20000100800 */
[----:B------:R-:W2:Y:S02]  /*3f3a0*/  LDL.LU R23, [R1+0x1820] ;  /* 0x0018200001177983 */ /* 0x000ea40000300800 */
[----:B------:R-:W2:Y:S02]  /*3f3b0*/  LDL.LU R3, [R1+0x1844] ;  /* 0x0018440001037983 */ /* 0x000ea40000300800 */
[----:B------:R-:W2:Y:S01]  /*3f3c0*/  LDL.LU R25, [R1+0x1818] ;  /* 0x0018180001197983 */ /* 0x000ea20000300800 */
[----:B---3--:R-:W-:Y:S02]  /*3f3d0*/  IADD3.X R0, R0, UR5, RZ, P4, !PT ;  /* 0x0000000500007c10 */ /* 0x008fe4000a7fe4ff */
[----:B----4-:R-:W-:Y:S02]  /*3f3e0*/  IADD3 R29, P4, R29, UR8, RZ ;  /* 0x000000081d1d7c10 */ /* 0x010fe4000ff9e0ff */
[----:B------:R-:W-:Y:S01]  /*3f3f0*/  IADD3.X R8, R8, UR5, RZ, P5, !PT ;  /* 0x0000000508087c10 */ /* 0x000fe2000affe4ff */
[----:B0-----:R-:W3:Y:S01]  /*3f400*/  LDL.LU R24, [R1+0x183c] ;  /* 0x00183c0001187983 */ /* 0x001ee20000300800 */
[----:B------:R-:W-:-:S02]  /*3f410*/  IADD3 R5, P5, R5, UR8, RZ ;  /* 0x0000000805057c10 */ /* 0x000fc4000ffbe0ff */
        /* <DEDUP_REMOVED lines=8> */
[----:B------:R-:W-:Y:S02]  /*3f4a0*/  IADD3.X R16, R16, UR5, RZ, P2, !PT ;  /* 0x0000000510107c10 */ /* 0x000fe400097fe4ff */
[----:B------:R-:W-:Y:S01]  /*3f4b0*/  IADD3.X R18, R18, UR5, RZ, P3, !PT ;  /* 0x0000000512127c10 */ /* 0x000fe20009ffe4ff */
[----:B------:R-:W-:Y:S01]  /*3f4c0*/  STL [R1+0x189c], R13 ;  /* 0x00189c0d01007387 */ /* 0x000fe20000100800 */
[----:B------:R-:W-:Y:S01]  /*3f4d0*/  IADD3 R28, P3, R28, UR8, RZ ;  /* 0x000000081c1c7c10 */ /* 0x000fe2000ff7e0ff */
[----:B------:R-:W-:Y:S01]  /*3f4e0*/  STL [R1+0x1870], R4 ;  /* 0x0018700401007387 */ /* 0x000fe20000100800 */
[----:B------:R-:W-:Y:S01]  /*3f4f0*/  IADD3 R17, P2, R17, UR8, RZ ;  /* 0x0000000811117c10 */ /* 0x000fe2000ff5e0ff */
[----:B------:R-:W-:Y:S02]  /*3f500*/  STL [R1+0x1894], R11 ;  /* 0x0018940b01007387 */ /* 0x000fe40000100800 */
[----:B------:R-:W-:Y:S01]  /*3f510*/  STL [R1+0x1868], R10 ;  /* 0x0018680a01007387 */ /* 0x000fe20000100800 */
[----:B------:R-:W-:Y:S01]  /*3f520*/  STL [R1+0x188c], R16 ;  /* 0x00188c1001007387 */ /* 0x000fe20000100800 */
[----:B------:R0:W-:Y:S02]  /*3f530*/  STL [R1+0x1858], R28 ;  /* 0x0018581c01007387 */ /* 0x0001e40000100800 */
[----:B------:R-:W-:Y:S01]  /*3f540*/  STL [R1+0x1860], R17 ;  /* 0x0018601101007387 */ /* 0x000fe20000100800 */
[----:B------:R-:W-:Y:S01]  /*3f550*/  IADD3.X R19, R19, UR5, RZ, P4, !PT ;  /* 0x0000000513137c10 */ /* 0x000fe2000a7fe4ff */
[----:B------:R-:W-:Y:S01]  /*3f560*/  IADD3 R7, P4, R7, UR8, RZ ;  /* 0x0000000807077c10 */ /* 0x000fe2000ff9e0ff */
[----:B------:R-:W-:-:S02]  /*3f570*/  IADD3.X R6, R6, UR5, RZ, P5, !PT ;  /* 0x0000000506067c10 */ /* 0x000fc4000affe4ff */
[----:B------:R-:W-:Y:S01]  /*3f580*/  IADD3 R12, P5, R12, UR8, RZ ;  /* 0x000000080c0c7c10 */ /* 0x000fe2000ffbe0ff */
[----:B0-----:R-:W4:Y:S01]  /*3f590*/  LDL.LU R28, [R1+0x190c] ;  /* 0x00190c00011c7983 */ /* 0x001f220000300800 */
        /* <DEDUP_REMOVED lines=16> */
[----:B0-----:R-:W4:Y:S01]  /*3f6a0*/  LDL.LU R2, [R1+0x1834] ;  /* 0x0018340001027983 */ /* 0x001f220000300800 */
[----:B------:R-:W-:Y:S01]  /*3f6b0*/  IADD3.X R20, R20, UR5, RZ, P3, !PT ;  /* 0x0000000514147c10 */ /* 0x000fe20009ffe4ff */
[----:B------:R-:W-:Y:S01]  /*3f6c0*/  IADD3 R21, P3, R21, UR8, RZ ;  /* 0x0000000815157c10 */ /* 0x000fe2000ff7e0ff */
[----:B------:R-:W-:Y:S01]  /*3f6d0*/  IADD3.X R22, R22, UR5, RZ, P4, !PT ;  /* 0x0000000516167c10 */ /* 0x000fe2000a7fe4ff */
[----:B------:R-:W-:Y:S02]  /*3f6e0*/  STL [R1+0x185c], R27 ;  /* 0x00185c1b01007387 */ /* 0x000fe40000100800 */
[----:B------:R-:W-:Y:S02]  /*3f6f0*/  STL [R1+0x1854], R20 ;  /* 0x0018541401007387 */ /* 0x000fe40000100800 */
[----:B------:R-:W-:Y:S01]  /*3f700*/  STL [R1+0x1828], R21 ;  /* 0x0018281501007387 */ /* 0x000fe20000100800 */
[----:B------:R0:W-:Y:S01]  /*3f710*/  STL [R1+0x184c], R22 ;  /* 0x00184c1601007387 */ /* 0x0001e20000100800 */
[----:B--2---:R-:W-:-:S02]  /*3f720*/  IADD3 R23, P4, R23, UR8, RZ ;  /* 0x0000000817177c10 */ /* 0x004fc4000ff9e0ff */
[----:B------:R-:W-:Y:S01]  /*3f730*/  IADD3.X R3, R3, UR5, RZ, P5, !PT ;  /* 0x0000000503037c10 */ /* 0x000fe2000affe4ff */
[----:B------:R-:W-:Y:S02]  /*3f740*/  IADD3 R25, P5, R25, UR8, RZ ;  /* 0x0000000819197c10 */ /* 0x000fe4000ffbe0ff */
[----:B------:R1:W-:Y:S01]  /*3f750*/  STL [R1+0x1820], R23 ;  /* 0x0018201701007387 */ /* 0x0003e20000100800 */
[----:B------:R-:W2:Y:S02]  /*3f760*/  LDL.LU R0, [R1+0x1914] ;  /* 0x0019140001007983 */ /* 0x000ea40000300800 */
[----:B------:R0:W-:Y:S02]  /*3f770*/  STL [R1+0x1844], R3 ;  /* 0x0018440301007387 */ /* 0x0001e40000100800 */
[----:B------:R-:W2:Y:S01]  /*3f780*/  LDL.LU R29, [R1+0x182c] ;  /* 0x00182c00011d7983 */ /* 0x000ea20000300800 */
[----:B---3--:R-:W-:Y:S01]  /*3f790*/  IADD3.X R24, R24, UR5, RZ, P6, !PT ;  /* 0x0000000518187c10 */ /* 0x008fe2000b7fe4ff */
[----:B------:R3:W-:Y:S01]  /*3f7a0*/  STL [R1+0x1818], R25 ;  /* 0x0018181901007387 */ /* 0x0007e20000100800 */
[----:B------:R-:W2:Y:S03]  /*3f7b0*/  LDL.LU R8, [R1+0x191c] ;  /* 0x00191c0001087983 */ /* 0x000ea60000300800 */
[----:B------:R1:W-:Y:S01]  /*3f7c0*/  STL [R1+0x183c], R24 ;  /* 0x00183c1801007387 */ /* 0x0003e20000100800 */
        /* <DEDUP_REMOVED lines=8> */
[----:B0-----:R-:W2:Y:S02]  /*3f850*/  LDL.LU R22, [R1+0x180c] ;  /* 0x00180c0001167983 */ /* 0x001ea40000300800 */
[----:B------:R-:W2:Y:S02]  /*3f860*/  LDL.LU R19, [R1+0x1944] ;  /* 0x0019440001137983 */ /* 0x000ea40000300800 */
[----:B------:R-:W2:Y:S01]  /*3f870*/  LDL.LU R7, [R1+0x1808] ;  /* 0x0018080001077983 */ /* 0x000ea20000300800 */
[----:B------:R-:W2:Y:S01]  /*3f880*/  LDL.LU R6, [R1+0x194c] ;  /* 0x00194c0001067983 */ /* 0x000ea20000300800 */
[----:B----4-:R-:W-:-:S05]  /*3f890*/  IADD3 R28, P6, R28, UR8, RZ ;  /* 0x000000081c1c7c10 */ /* 0x010fca000ffde0ff */
[----:B------:R0:W-:Y:S01]  /*3f8a0*/  STL [R1+0x190c], R28 ;  /* 0x00190c1c01007387 */ /* 0x0001e20000100800 */
[----:B------:R-:W4:Y:S02]  /*3f8b0*/  LDL.LU R12, [R1+0x1804] ;  /* 0x00180400010c7983 */ /* 0x000f240000300800 */
[----:B------:R-:W4:Y:S02]  /*3f8c0*/  LDL.LU R9, [R1+0x1954] ;  /* 0x0019540001097983 */ /* 0x000f240000300800 */
[----:B------:R-:W4:Y:S01]  /*3f8d0*/  LDL.LU R14, [R1+0x1800] ;  /* 0x00180000010e7983 */ /* 0x000f220000300800 */
[----:B------:R-:W4:Y:S01]  /*3f8e0*/  LDL.LU R15, [R1+0x195c] ;  /* 0x00195c00010f7983 */ /* 0x000f220000300800 */
[----:B------:R-:W4:Y:S02]  /*3f8f0*/  LDL.LU R26, [R1+0x17fc] ;  /* 0x0017fc00011a7983 */ /* 0x000f240000300800 */
[----:B------:R-:W4:Y:S02]  /*3f900*/  LDL.LU R27, [R1+0x1964] ;  /* 0x00196400011b7983 */ /* 0x000f240000300800 */
[----:B-1----:R-:W4:Y:S01]  /*3f910*/  LDL.LU R23, [R1+0x17f8] ;  /* 0x0017f80001177983 */ /* 0x002f220000300800 */
[----:B------:R-:W4:Y:S01]  /*3f920*/  LDL.LU R20, [R1+0x196c] ;  /* 0x00196c0001147983 */ /* 0x000f220000300800 */
[----:B------:R-:W4:Y:S02]  /*3f930*/  LDL.LU R21, [R1+0x1908] ;  /* 0x0019080001157983 */ /* 0x000f240000300800 */
[----:B------:R-:W4:Y:S01]  /*3f940*/  LDL.LU R3, [R1+0x1974] ;  /* 0x0019740001037983 */ /* 0x000f220000300800 */
[----:B------:R-:W-:-:S05]  /*3f950*/  IADD3.X R2, R2, UR5, RZ, P1, !PT ;  /* 0x0000000502027c10 */ /* 0x000fca0008ffe4ff */
[----:B------:R1:W-:Y:S01]  /*3f960*/  STL [R1+0x1834], R2 ;  /* 0x0018340201007387 */ /* 0x0003e20000100800 */
[----:B---3--:R-:W3:Y:S02]  /*3f970*/  LDL.LU R25, [R1+0x1910] ;  /* 0x0019100001197983 */ /* 0x008ee40000300800 */
[----:B------:R-:W3:Y:S02]  /*3f980*/  LDL.LU R24, [R1+0x197c] ;  /* 0x00197c0001187983 */ /* 0x000ee40000300800 */
[----:B0-----:R-:W3:Y:S01]  /*3f990*/  LDL.LU R28, [R1+0x1918] ;  /* 0x00191800011c7983 */ /* 0x001ee20000300800 */
[----:B-1----:R-:W3:Y:S01]  /*3f9a0*/  LDL.LU R2, [R1+0x1984] ;  /* 0x0019840001027983 */ /* 0x002ee20000300800 */
[----:B--2---:R-:W-:Y:S02]  /*3f9b0*/  IADD3 R0, P1, R0, UR8, RZ ;  /* 0x0000000800007c10 */ /* 0x004fe4000ff3e0ff */
[----:B------:R-:W-:Y:S02]  /*3f9c0*/  IADD3.X R29, R29, UR5, RZ, P2, !PT ;  /* 0x000000051d1d7c10 */ /* 0x000fe400097fe4ff */
[----:B------:R-:W-:Y:S01]  /*3f9d0*/  IADD3 R8, P2, R8, UR8, RZ ;  /* 0x0000000808087c10 */ /* 0x000fe2000ff5e0ff */
[----:B------:R-:W-:Y:S01]  /*3f9e0*/  STL [R1+0x1914], R0 ;  /* 0x0019140001007387 */ /* 0x000fe20000100800 */
[----:B------:R-:W-:Y:S01]  /*3f9f0*/  IADD3.X R5, R5, UR5, RZ, P3, !PT ;  /* 0x0000000505057c10 */ /* 0x000fe20009ffe4ff */
[----:B------:R-:W-:Y:S01]  /*3fa00*/  IADD3 R13, P3, R13, UR8, RZ ;  /* 0x000000080d0d7c10 */ /* 0x000fe2000ff7e0ff */
        /* <DEDUP_REMOVED lines=11> */
[----:B------:R-:W-:Y:S01]  /*3fac0*/  STL [R1+0x192c], R11 ;  /* 0x00192c0b01007387 */ /* 0x000fe20000100800 */
        /* <DEDUP_REMOVED lines=9> */
[----:B----4-:R-:W-:-:S03]  /*3fb60*/  IADD3.X R12, R12, UR5, RZ, P3, !PT ;  /* 0x000000050c0c7c10 */ /* 0x010fc60009ffe4ff */
[----:B------:R-:W-:Y:S01]  /*3fb70*/  STL [R1+0x193c], R18 ;  /* 0x00193c1201007387 */ /* 0x000fe20000100800 */
[----:B------:R-:W-:-:S03]  /*3fb80*/  IADD3 R9, P3, R9, UR8, RZ ;  /* 0x0000000809097c10 */ /* 0x000fc6000ff7e0ff */
        /* <DEDUP_REMOVED lines=10> */
[----:B------:R-:W-:Y:S02]  /*3fc30*/  STL [R1+0x1800], R14 ;  /* 0x0018000e01007387 */ /* 0x000fe40000100800 */
[----:B------:R-:W-:Y:S01]  /*3fc40*/  STL [R1+0x195c], R15 ;  /* 0x00195c0f01007387 */ /* 0x000fe20000100800 */
[----:B------:R-:W-:Y:S01]  /*3fc50*/  IADD3 R20, P6, R20, UR8, RZ ;  /* 0x0000000814147c10 */ /* 0x000fe2000ffde0ff */
[----:B------:R0:W-:Y:S01]  /*3fc60*/  STL [R1+0x17f8], R23 ;  /* 0x0017f81701007387 */ /* 0x0001e20000100800 */
[----:B------:R-:W-:Y:S01]  /*3fc70*/  IADD3.X R21, R21, UR5, RZ, P1, !PT ;  /* 0x0000000515157c10 */ /* 0x000fe20008ffe4ff */
[----:B------:R-:W-:Y:S01]  /*3fc80*/  STL [R1+0x17fc], R26 ;  /* 0x0017fc1a01007387 */ /* 0x000fe20000100800 */
[----:B------:R-:W-:-:S02]  /*3fc90*/  IADD3 R3, P1, R3, UR8, RZ ;  /* 0x0000000803037c10 */ /* 0x000fc4000ff3e0ff */
[----:B---3--:R-:W-:Y:S01]  /*3fca0*/  IADD3.X R25, R25, UR5, RZ, P2, !PT ;  /* 0x0000000519197c10 */ /* 0x008fe200097fe4ff */
[----:B0-----:R-:W3:Y:S01]  /*3fcb0*/  LDL.LU R23, [R1+0x198c] ;  /* 0x00198c0001177983 */ /* 0x001ee20000300800 */
[----:B------:R-:W-:Y:S02]  /*3fcc0*/  STL [R1+0x1964], R27 ;  /* 0x0019641b01007387 */ /* 0x000fe40000100800 */
[----:B------:R-:W-:Y:S01]  /*3fcd0*/  STL [R1+0x196c], R20 ;  /* 0x00196c1401007387 */ /* 0x000fe20000100800 */
[----:B------:R-:W-:Y:S01]  /*3fce0*/  IADD3 R24, P2, R24, UR8, RZ ;  /* 0x0000000818187c10 */ /* 0x000fe2000ff5e0ff */
[----:B------:R-:W-:Y:S01]  /*3fcf0*/  STL [R1+0x1908], R21 ;  /* 0x0019081501007387 */ /* 0x000fe20000100800 */
[----:B------:R-:W-:Y:S01]  /*3fd00*/  IADD3.X R28, R28, UR5, RZ, P3, !PT ;  /* 0x000000051c1c7c10 */ /* 0x000fe20009ffe4ff */
[----:B------:R0:W-:Y:S02]  /*3fd10*/  STL [R1+0x1974], R3 ;  /* 0x0019740301007387 */ /* 0x0001e40000100800 */
[----:B------:R1:W-:Y:S01]  /*3fd20*/  STL [R1+0x1910], R25 ;  /* 0x0019101901007387 */ /* 0x0003e20000100800 */
[----:B------:R-:W-:Y:S01]  /*3fd30*/  IADD3 R2, P3, R2, UR8, RZ ;  /* 0x0000000802027c10 */ /* 0x000fe2000ff7e0ff */
[----:B------:R-:W4:Y:S01]  /*3fd40*/  LDL.LU R0, [R1+0x1928] ;  /* 0x0019280001007983 */ /* 0x000f220000300800 */
[----:B------:R1:W-:Y:S02]  /*3fd50*/  STL [R1+0x197c], R24 ;  /* 0x00197c1801007387 */ /* 0x0003e40000100800 */
[----:B------:R-:W4:Y:S02]  /*3fd60*/  LDL.LU R10, [R1+0x1994] ;  /* 0x00199400010a7983 */ /* 0x000f240000300800 */
[----:B------:R1:W-:Y:S01]  /*3fd70*/  STL [R1+0x1918], R28 ;  /* 0x0019181c01007387 */ /* 0x0003e20000100800 */
[----:B------:R-:W4:Y:S01]  /*3fd80*/  LDL.LU R11, [R1+0x1930] ;  /* 0x00193000010b7983 */ /* 0x000f220000300800 */
[----:B------:R1:W-:Y:S02]  /*3fd90*/  STL [R1+0x1984], R2 ;  /* 0x0019840201007387 */ /* 0x0003e40000100800 */
[----:B------:R-:W4:Y:S02]  /*3fda0*/  LDL.LU R7, [R1+0x199c] ;  /* 0x00199c0001077983 */ /* 0x000f240000300800 */
[----:B------:R-:W4:Y:S01]  /*3fdb0*/  LDL.LU R6, [R1+0x1938] ;  /* 0x0019380001067983 */ /* 0x000f220000300800 */
[----:B------:R-:W4:Y:S01]  /*3fdc0*/  LDL.LU R12, [R1+0x19a4] ;  /* 0x0019a400010c7983 */ /* 0x000f220000300800 */
[----:B------:R-:W4:Y:S02]  /*3fdd0*/  LDL.LU R9, [R1+0x1940] ;  /* 0x0019400001097983 */ /* 0x000f240000300800 */
[----:B0-----:R-:W4:Y:S02]  /*3fde0*/  LDL.LU R3, [R1+0x19ac] ;  /* 0x0019ac0001037983 */ /* 0x001f240000300800 */
[----:B-1----:R-:W4:Y:S01]  /*3fdf0*/  LDL.LU R25, [R1+0x1948] ;  /* 0x0019480001197983 */ /* 0x002f220000300800 */
[----:B------:R-:W4:Y:S01]  /*3fe00*/  LDL.LU R24, [R1+0x19b4] ;  /* 0x0019b40001187983 */ /* 0x000f220000300800 */
[----:B------:R-:W4:Y:S02]  /*3fe10*/  LDL.LU R28, [R1+0x1950] ;  /* 0x00195000011c7983 */ /* 0x000f240000300800 */
[----:B------:R-:W4:Y:S02]  /*3fe20*/  LDL.LU R2, [R1+0x19bc] ;  /* 0x0019bc0001027983 */ /* 0x000f240000300800 */
[----:B------:R-:W4:Y:S01]  /*3fe30*/  LDL.LU R29, [R1+0x19d8] ;  /* 0x0019d800011d7983 */ /* 0x000f220000300800 */
[----:B------:R-:W4:Y:S01]  /*3fe40*/  LDL.LU R8, [R1+0x1960] ;  /* 0x0019600001087983 */ /* 0x000f220000300800 */
[----:B------:R-:W4:Y:S01]  /*3fe50*/  LDL.LU R5, [R1+0x19d4] ;  /* 0x0019d40001057983 */ /* 0x000f220000300800 */
[----:B--2---:R-:W-:-:S05]  /*3fe60*/  IADD3.X R22, R22, UR5, RZ, P4, !PT ;  /* 0x0000000516167c10 */ /* 0x004fca000a7fe4ff */
        /* <DEDUP_REMOVED lines=10> */
[----:B------:R-:W2:Y:S01]  /*3ff10*/  LDL.LU R27, [R1+0x1990] ;  /* 0x00199000011b7983 */ /* 0x000ea20000300800 */
[----:B---3--:R-:W-:-:S05]  /*3ff20*/  IADD3 R23, P4, R23, UR8, RZ ;  /* 0x0000000817177c10 */ /* 0x008fca000ff9e0ff */
[----:B------:R1:W-:Y:S01]  /*3ff30*/  STL [R1+0x198c], R23 ;  /* 0x00198c1701007387 */ /* 0x0003e20000100800 */
[----:B------:R-:W3:Y:S02]  /*3ff40*/  LDL.LU R20, [R1+0x1998] ;  /* 0x0019980001147983 */ /* 0x000ee40000300800 */
[----:B------:R-:W2:Y:S02]  /*3ff50*/  LDL.LU R21, [R1+0x19a0] ;  /* 0x0019a00001157983 */ /* 0x000ea40000300800 */
[----:B0-----:R-:W2:Y:S01]  /*3ff60*/  LDL.LU R22, [R1+0x19a8] ;  /* 0x0019a80001167983 */ /* 0x001ea20000300800 */
[----:B----4-:R-:W-:Y:S02]  /*3ff70*/  IADD3.X R0, R0, UR5, RZ, P5, !PT ;  /* 0x0000000500007c10 */ /* 0x010fe4000affe4ff */
[----:B------:R-:W-:Y:S02]  /*3ff80*/  IADD3 R10, P5, R10, UR8, RZ ;  /* 0x000000080a0a7c10 */ /* 0x000fe4000ffbe0ff */
[----:B------:R-:W-:Y:S01]  /*3ff90*/  IADD3.X R11, R11, UR5, RZ, P6, !PT ;  /* 0x000000050b0b7c10 */ /* 0x000fe2000b7fe4ff */
[----:B-1----:R-:W4:Y:S01]  /*3ffa0*/  LDL.LU R23, [R1+0x19b0] ;  /* 0x0019b00001177983 */ /* 0x002f220000300800 */
[----:B------:R0:W-:Y:S01]  /*3ffb0*/  STL [R1+0x1928], R0 ;  /* 0x0019280001007387 */ /* 0x0001e20000100800 */
[----:B------:R-:W-:-:S02]  /*3ffc0*/  IADD3 R7, P6, R7, UR8, RZ ;  /* 0x0000000807077c10 */ /* 0x000fc4000ffde0ff */
[----:B------:R-:W-:Y:S01]  /*3ffd0*/  IADD3.X R6, R6, UR5, RZ, P1, !PT ;  /* 0x0000000506067c10 */ /* 0x000fe20008ffe4ff */
[----:B------:R-:W-:Y:S01]  /*3ffe0*/  IADD3 R12, P1, R12, UR8, RZ ;  /* 0x000000080c0c7c10 */ /* 0x000fe2000ff3e0ff */
[----:B------:R-:W-:Y:S01]  /*3fff0*/  IADD3.X R9, R9, UR5, RZ, P2, !PT ;  /* 0x0000000509097c10 */ /* 0x000fe200097fe4ff */
[----:B0-----:R0:W5:Y:S01]  /*40000*/  LDL.LU R0, [R1+0x1a40] ;  /* 0x001a400001007983 */ /* 0x0011620000300800 */
[----:B------:R1:W-:Y:S01]  /*40010*/  STL [R1+0x1994], R10 ;  /* 0x0019940a01007387 */ /* 0x0003e20000100800 */
[----:B------:R-:W-:Y:S02]  /*40020*/  IADD3 R3, P2, R3, UR8, RZ ;  /* 0x0000000803037c10 */ /* 0x000fe4000ff5e0ff */
[----:B------:R-:W-:Y:S01]  /*40030*/  IADD3.X R25, R25, UR5, RZ, P3, !PT ;  /* 0x0000000519197c10 */ /* 0x000fe20009ffe4ff */
[----:B-1----:R0:W5:Y:S01]  /*40040*/  LDL.LU R10, [R1+0x1a3c] ;  /* 0x001a3c00010a7983 */ /* 0x0021620000300800 */
[----:B------:R1:W-:Y:S01]  /*40050*/  STL [R1+0x1930], R11 ;  /* 0x0019300b01007387 */ /* 0x0003e20000100800 */
[----:B------:R-:W-:-:S02]  /*40060*/  IADD3 R24, P3, R24, UR8, RZ ;  /* 0x0000000818187c10 */ /* 0x000fc4000ff7e0ff */
[----:B-1----:R0:W5:Y:S01]  /*40070*/  LDL.LU R11, [R1+0x1a38] ;  /* 0x001a3800010b7983 */ /* 0x0021620000300800 */
[----:B------:R1:W-:Y:S01]  /*40080*/  STL [R1+0x199c], R7 ;  /* 0x00199c0701007387 */ /* 0x0003e20000100800 */
[----:B------:R-:W-:Y:S02]  /*40090*/  IADD3.X R28, R28, UR5, RZ, P4, !PT ;  /* 0x000000051c1c7c10 */ /* 0x000fe4000a7fe4ff */
[----:B-1----:R-:W2:Y:S01]  /*400a0*/  LDL.LU R7, [R1+0x1a34] ;  /* 0x001a340001077983 */ /* 0x002ea20000300800 */
[----:B------:R1:W-:Y:S01]  /*400b0*/  STL [R1+0x1938], R6 ;  /* 0x0019380601007387 */ /* 0x0003e20000100800 */
[----:B------:R-:W-:Y:S02]  /*400c0*/  IADD3 R2, P4, R2, UR8, RZ ;  /* 0x0000000802027c10 */ /* 0x000fe4000ff9e0ff */
[----:B-1----:R-:W2:Y:S01]  /*400d0*/  LDL.LU R6, [R1+0x1a30] ;  /* 0x001a300001067983 */ /* 0x002ea20000300800 */
[----:B------:R1:W-:Y:S03]  /*400e0*/  STL [R1+0x19a4], R12 ;  /* 0x0019a40c01007387 */ /* 0x0003e60000100800 */
[----:B-1----:R-:W2:Y:S01]  /*400f0*/  LDL.LU R12, [R1+0x1a2c] ;  /* 0x001a2c00010c7983 */ /* 0x002ea20000300800 */
[----:B------:R1:W-:Y:S03]  /*40100*/  STL [R1+0x1940], R9 ;  /* 0x0019400901007387 */ /* 0x0003e60000100800 */
[----:B-1----:R-:W2:Y:S01]  /*40110*/  LDL.LU R9, [R1+0x1a28] ;  /* 0x001a280001097983 */ /* 0x002ea20000300800 */
[----:B------:R1:W-:Y:S03]  /*40120*/  STL [R1+0x19ac], R3 ;  /* 0x0019ac0301007387 */ /* 0x0003e60000100800 */
[----:B-1----:R0:W5:Y:S01]  /*40130*/  LDL.LU R3, [R1+0x1a24] ;  /* 0x001a240001037983 */ /* 0x0021620000300800 */
[----:B------:R1:W-:Y:S03]  /*40140*/  STL [R1+0x1948], R25 ;  /* 0x0019481901007387 */ /* 0x0003e60000100800 */
[----:B-1----:R0:W5:Y:S01]  /*40150*/  LDL.LU R25, [R1+0x1a20] ;  /* 0x001a200001197983 */ /* 0x0021620000300800 */
[----:B------:R1:W-:Y:S03]  /*40160*/  STL [R1+0x19b4], R24 ;  /* 0x0019b41801007387 */ /* 0x0003e60000100800 */
[----:B-1----:R0:W5:Y:S01]  /*40170*/  LDL.LU R24, [R1+0x1a1c] ;  /* 0x001a1c0001187983 */ /* 0x0021620000300800 */
[----:B------:R1:W-:Y:S03]  /*40180*/  STL [R1+0x1950], R28 ;  /* 0x0019501c01007387 */ /* 0x0003e60000100800 */
[----:B-1----:R0:W5:Y:S01]  /*40190*/  LDL.LU R28, [R1+0x1a18] ;  /* 0x001a1800011c7983 */ /* 0x0021620000300800 */
[----:B------:R1:W-:Y:S03]  /*401a0*/  STL [R1+0x19bc], R2 ;  /* 0x0019bc0201007387 */ /* 0x0003e60000100800 */
[----:B-1----:R-:W2:Y:S01]  /*401b0*/  LDL.LU R2, [R1+0x1a14] ;  /* 0x001a140001027983 */ /* 0x002ea20000300800 */
[----:B------:R-:W-:-:S02]  /*401c0*/  IADD3.X R8, R8, UR5, RZ, P6, !PT ;  /* 0x0000000508087c10 */ /* 0x000fc4000b7fe4ff */
[----:B--2---:R-:W-:-:S05]  /*401d0*/  IADD3.X R2, R2, UR5, RZ, P5, !PT ;  /* 0x0000000502027c10 */ /* 0x004fca000affe4ff */
[----:B------:R1:W-:Y:S04]  /*401e0*/  STL [R1+0x1958], R2 ;  /* 0x0019580201007387 */ /* 0x0003e80000100800 */
[----:B-1----:R-:W2:Y:S01]  /*401f0*/  LDL.LU R2, [R1+0x1a10] ;  /* 0x001a100001027983 */ /* 0x002ea20000300800 */
[----:B------:R-:W-:Y:S02]  /*40200*/  IADD3 R29, P5, R29, UR8, RZ ;  /* 0x000000081d1d7c10 */ /* 0x000fe4000ffbe0ff */
[----:B------:R-:W-:Y:S02]  /*40210*/  IADD3 R5, P6, R5, UR8, RZ ;  /* 0x0000000805057c10 */ /* 0x000fe4000ffde0ff */
[----:B------:R-:W-:Y:S01]  /*40220*/  IADD3.X R13, R13, UR5, RZ, P1, !PT ;  /* 0x000000050d0d7c10 */ /* 0x000fe20008ffe4ff */
[----:B------:R-:W-:Y:S01]  /*40230*/  IADD3 R4, P1, R4, UR8, RZ ;  /* 0x0000000804047c10 */ /* 0x000fe2000ff3e0ff */
[----:B------:R-:W-:Y:S01]  /*40240*/  IADD3.X R16, R16, UR5, RZ, P2, !PT ;  /* 0x0000000510107c10 */ /* 0x000fe200097fe4ff */
[----:B------:R-:W-:Y:S01]  /*40250*/  STL [R1+0x19d8], R29 ;  /* 0x0019d81d01007387 */ /* 0x000fe20000100800 */
[----:B------:R-:W-:Y:S01]  /*40260*/  STL [R1+0x1960], R8 ;  /* 0x0019600801007387 */ /* 0x000fe20000100800 */
[----:B------:R-:W-:Y:S01]  /*40270*/  IADD3 R17, P2, R17, UR8, RZ ;  /* 0x0000000811117c10 */ /* 0x000fe2000ff5e0ff */
[----:B------:R-:W-:Y:S01]  /*40280*/  STL [R1+0x19d4], R5 ;  /* 0x0019d40501007387 */ /* 0x000fe20000100800 */
[----:B------:R-:W-:-:S02]  /*40290*/  IADD3.X R18, R18, UR5, RZ, P3, !PT ;  /* 0x0000000512127c10 */ /* 0x000fc40009ffe4ff */
[----:B------:R-:W-:Y:S01]  /*402a0*/  IADD3.X R14, R14, UR5, RZ, P4, !PT ;  /* 0x000000050e0e7c10 */ /* 0x000fe2000a7fe4ff */
[----:B------:R-:W-:Y:S01]  /*402b0*/  STL [R1+0x1968], R13 ;  /* 0x0019680d01007387 */ /* 0x000fe20000100800 */
[----:B------:R-:W-:Y:S01]  /*402c0*/  STL [R1+0x19d0], R4 ;  /* 0x0019d00401007387 */ /* 0x000fe20000100800 */
[----:B------:R-:W-:Y:S01]  /*402d0*/  IADD3 R19, P3, R19, UR8, RZ ;  /* 0x0000000813137c10 */ /* 0x000fe2000ff7e0ff */
[----:B------:R-:W-:Y:S01]  /*402e0*/  STL [R1+0x1970], R16 ;  /* 0x0019701001007387 */ /* 0x000fe20000100800 */
[----:B------:R-:W-:Y:S01]  /*402f0*/  STL [R1+0x19cc], R17 ;  /* 0x0019cc1101007387 */ /* 0x000fe20000100800 */
[----:B------:R-:W-:Y:S01]  /*40300*/  STL [R1+0x1978], R18 ;  /* 0x0019781201007387 */ /* 0x000fe20000100800 */
[----:B--2---:R-:W-:-:S05]  /*40310*/  IADD3 R2, P4, R2, UR8, RZ ;  /* 0x0000000802027c10 */ /* 0x004fca000ff9e0ff */
[----:B------:R1:W-:Y:S01]  /*40320*/  STL [R1+0x19c4], R2 ;  /* 0x0019c40201007387 */ /* 0x0003e20000100800 */
[----:B------:R-:W-:Y:S03]  /*40330*/  STL [R1+0x19c8], R19 ;  /* 0x0019c81301007387 */ /* 0x000fe60000100800 */
[----:B-1----:R-:W2:Y:S01]  /*40340*/  LDL.LU R2, [R1+0x1a0c] ;  /* 0x001a0c0001027983 */ /* 0x002ea20000300800 */
[----:B------:R-:W-:Y:S01]  /*40350*/  IADD3.X R15, R15, UR5, RZ, P5, !PT ;  /* 0x000000050f0f7c10 */ /* 0x000fe2000affe4ff */
[----:B------:R-:W-:Y:S01]  /*40360*/  IADD3 R26, P5, R26, UR8, RZ ;  /* 0x000000081a1a7c10 */ /* 0x000fe2000ffbe0ff */
[----:B------:R-:W-:Y:S02]  /*40370*/  IADD3.X R27, R27, UR5, RZ, P6, !PT ;  /* 0x000000051b1b7c10 */ /* 0x000fe4000b7fe4ff */
[----:B---3--:R-:W-:Y:S01]  /*40380*/  IADD3.X R20, R20, UR5, RZ, P1, !PT ;  /* 0x0000000514147c10 */ /* 0x008fe20008ffe4ff */
[----:B------:R-:W-:Y:S01]  /*40390*/  STL [R1+0x1980], R14 ;  /* 0x0019800e01007387 */ /* 0x000fe20000100800 */
[----:B------:R-:W-:Y:S01]  /*403a0*/  IADD3.X R21, R21, UR5, RZ, P2, !PT ;  /* 0x0000000515157c10 */ /* 0x000fe200097fe4ff */
[----:B------:R-:W-:Y:S02]  /*403b0*/  STL [R1+0x1988], R15 ;  /* 0x0019880f01007387 */ /* 0x000fe40000100800 */
[----:B------:R-:W-:Y:S01]  /*403c0*/  STL [R1+0x19c0], R26 ;  /* 0x0019c01a01007387 */ /* 0x000fe20000100800 */
[----:B------:R-:W-:Y:S01]  /*403d0*/  STL [R1+0x1990], R27 ;  /* 0x0019901b01007387 */ /* 0x000fe20000100800 */
[----:B------:R-:W-:Y:S02]  /*403e0*/  STL [R1+0x1998], R20 ;  /* 0x0019981401007387 */ /* 0x000fe40000100800 */
[----:B------:R-:W-:Y:S01]  /*403f0*/  STL [R1+0x19a0], R21 ;  /* 0x0019a01501007387 */ /* 0x000fe20000100800 */
[----:B------:R-:W-:-:S02]  /*40400*/  IADD3.X R22, R22, UR5, RZ, P3, !PT ;  /* 0x0000000516167c10 */ /* 0x000fc40009ffe4ff */
[----:B----4-:R-:W-:Y:S01]  /*40410*/  IADD3.X R23, R23, UR5, RZ, P4, !PT ;  /* 0x0000000517177c10 */ /* 0x010fe2000a7fe4ff */
[----:B------:R-:W-:Y:S02]  /*40420*/  IMAD.MOV.U32 R8, RZ, RZ, R9 ;  /* 0x000000ffff087224 */ /* 0x000fe400078e0009 */
[----:B------:R-:W-:Y:S02]  /*40430*/  IMAD.MOV.U32 R4, RZ, RZ, R12 ;  /* 0x000000ffff047224 */ /* 0x000fe400078e000c */
[----:B------:R-:W-:Y:S02]  /*40440*/  IMAD.MOV.U32 R5, RZ, RZ, R7 ;  /* 0x000000ffff057224 */ /* 0x000fe400078e0007 */
[----:B------:R-:W-:Y:S02]  /*40450*/  IMAD.MOV.U32 R9, RZ, RZ, R6 ;  /* 0x000000ffff097224 */ /* 0x000fe400078e0006 */
[----:B------:R-:W-:-:S04]  /*40460*/  IMAD.MOV.U32 R29, RZ, RZ, c[0x0][0x188] ;  /* 0x00006200ff1d7624 */ /* 0x000fc800078e00ff */
[----:B------:R-:W-:-:S04]  /*40470*/  IMAD.SHL.U32 R29, R29, 0x40, RZ ;  /* 0x000000401d1d7824 */ /* 0x000fc800078e00ff */
[----:B------:R-:W-:Y:S01]  /*40480*/  IMAD.SHL.U32 R29, R29, 0x2, RZ ;  /* 0x000000021d1d7824 */ /* 0x000fe200078e00ff */
[----:B--2---:R-:W-:-:S05]  /*40490*/  IADD3.X R2, R2, UR5, RZ, P5, !PT ;  /* 0x0000000502027c10 */ /* 0x004fca000affe4ff */
[----:B------:R1:W-:Y:S01]  /*404a0*/  STL [R1+0x19b8], R2 ;  /* 0x0019b80201007387 */ /* 0x0003e20000100800 */
[----:B------:R0:W-:Y:S02]  /*404b0*/  STL [R1+0x19a8], R22 ;  /* 0x0019a81601007387 */ /* 0x0001e40000100800 */
[----:B------:R0:W-:Y:S01]  /*404c0*/  STL [R1+0x19b0], R23 ;  /* 0x0019b01701007387 */ /* 0x0001e20000100800 */
[----:B-1----:R-:W1:Y:S01]  /*404d0*/  S2R R2, SR_TID.X ;  /* 0x0000000000027919 */ /* 0x002e620000002100 */
[----:B------:R0:W-:Y:S02]  /*404e0*/  STL.64 [R1+0xee8], R4 ;  /* 0x000ee80401007387 */ /* 0x0001e40000100a00 */
[----:B------:R0:W-:Y:S01]  /*404f0*/  STL.64 [R1+0xfd0], R8 ;  /* 0x000fd00801007387 */ /* 0x0001e20000100a00 */
[----:B-1----:R-:W-:-:S05]  /*40500*/  LOP3.LUT R2, R2, 0x7f, RZ, 0xc0, !PT ;  /* 0x0000007f02027812 */ /* 0x002fca00078ec0ff */
[----:B------:R-:W-:Y:S01]  /*40510*/  IMAD.SHL.U32 R2, R2, 0x2, RZ ;  /* 0x0000000202027824 */ /* 0x000fe200078e00ff */
[----:B0-----:R-:W-:Y:S01]  /*40520*/  @!P0 CALL.REL.NOINC `(.L_x_1) ;  /* 0x0000001000008944 */ /* 0x001fe20003c00000 */
[----:B------:R-:W-:Y:S05]  /*40530*/  BRA `(.L_x_2) ;  /* 0xfffccba000007947 */ /* 0x000fea000383ffff */
.L_x_1:
[----:B-----5:R-:W2:Y:S04]  /*40540*/  LDL.LU R28, [R1+0x978] ;  /* 0x00097800011c7983 */ /* 0x020ea80000300800 */
[----:B--2---:R0:W-:Y:S04]  /*40550*/  STL [R1+0x1df8], R28 ;  /* 0x001df81c01007387 */ /* 0x0041e80000100800 */
[----:B0-----:R-:W2:Y:S04]  /*40560*/  LDL.LU R28, [R1+0x96c] ;  /* 0x00096c00011c7983 */ /* 0x001ea80000300800 */
        /* <DEDUP_REMOVED lines=17> */
[----:B------:R-:W2:Y:S01]  /*40680*/  LDL.LU R3, [R1+0x98c] ;  /* 0x00098c0001037983 */ /* 0x000ea20000300800 */
[----:B0-----:R-:W-:-:S03]  /*40690*/  IMAD.MOV.U32 R28, RZ, RZ, R11 ;  /* 0x000000ffff1c7224 */ /* 0x001fc600078e000b */
        /* <DEDUP_REMOVED lines=17> */
[----:B------:R-:W2:Y:S04]  /*407b0*/  LDL.LU R2, [R1+0x988] ;  /* 0x0009880001027983 */ /* 0x000ea80000300800 */
[----:B------:R-:W3:Y:S04]  /*407c0*/  LDL.LU R0, [R1+0x8f4] ;  /* 0x0008f40001007983 */ /* 0x000ee80000300800 */
[----:B------:R-:W3:Y:S04]  /*407d0*/  LDL.LU R29, [R1+0x8f0] ;  /* 0x0008f000011d7983 */ /* 0x000ee80000300800 */
[----:B------:R-:W4:Y:S04]  /*407e0*/  LDL.LU R12, [R1+0x964] ;  /* 0x00096400010c7983 */ /* 0x000f280000300800 */
[----:B------:R-:W4:Y:S04]  /*407f0*/  LDL.LU R7, [R1+0x960] ;  /* 0x0009600001077983 */ /* 0x000f280000300800 */
[----:B------:R-:W2:Y:S04]  /*40800*/  LDL.LU R9, [R1+0x974] ;  /* 0x0009740001097983 */ /* 0x000ea80000300800 */
[----:B------:R-:W2:Y:S04]  /*40810*/  LDL.LU R6, [R1+0x970] ;  /* 0x0009700001067983 */ /* 0x000ea80000300800 */
[----:B------:R-:W2:Y:S04]  /*40820*/  LDL.LU R8, [R1+0x984] ;  /* 0x0009840001087983 */ /* 0x000ea80000300800 */
[----:B------:R-:W2:Y:S04]  /*40830*/  LDL.LU R5, [R1+0x980] ;  /* 0x0009800001057983 */ /* 0x000ea80000300800 */
[----:B------:R-:W2:Y:S04]  /*40840*/  LDL.LU R13, [R1+0x93c] ;  /* 0x00093c00010d7983 */ /* 0x000ea80000300800 */
[----:B------:R-:W2:Y:S01]  /*40850*/  LDL.LU R4, [R1+0x938] ;  /* 0x0009380001047983 */ /* 0x000ea20000300800 */
[----:B0-----:R-:W-:-:S03]  /*40860*/  IMAD.MOV.U32 R3, RZ, RZ, R10 ;  /* 0x000000ffff037224 */ /* 0x001fc600078e000a */
[----:B------:R-:W2:Y:S04]  /*40870*/  LDL.LU R16, [R1+0x9ec] ;  /* 0x0009ec0001107983 */ /* 0x000ea80000300800 */
        /* <DEDUP_REMOVED lines=9> */
[----:B------:R-:W2:Y:S01]  /*40910*/  LDL.LU R20, [R1+0x9f4] ;  /* 0x0009f40001147983 */ /* 0x000ea20000300800 */
[----:B------:R-:W-:-:S03]  /*40920*/  F2FP.BF16.PACK_AB R28, R3, R28 ;  /* 0x0000001c031c723e */ /* 0x000fc600000010ff */
[----:B------:R-:W2:Y:S04]  /*40930*/  LDL.LU R21, [R1+0x9f0] ;  /* 0x0009f00001157983 */ /* 0x000ea80000300800 */
[----:B------:R-:W2:Y:S04]  /*40940*/  LDL.LU R22, [R1+0xa04] ;  /* 0x000a040001167983 */ /* 0x000ea80000300800 */
[----:B------:R-:W2:Y:S04]  /*40950*/  LDL.LU R23, [R1+0xa00] ;  /* 0x000a000001177983 */ /* 0x000ea80000300800 */
[----:B------:R0:W-:Y:S04]  /*40960*/  STL [R1+0x1b90], R25 ;  /* 0x001b901901007387 */ /* 0x0001e80000100800 */
[----:B0-----:R-:W2:Y:S04]  /*40970*/  LDL.LU R25, [R1+0x97c] ;  /* 0x00097c0001197983 */ /* 0x001ea80000300800 */
[----:B------:R0:W-:Y:S04]  /*40980*/  STL [R1+0x1b8c], R24 ;  /* 0x001b8c1801007387 */ /* 0x0001e80000100800 */
[----:B0-----:R-:W2:Y:S04]  /*40990*/  LDL.LU R24, [R1+0x968] ;  /* 0x0009680001187983 */ /* 0x001ea80000300800 */
[----:B------:R-:W2:Y:S04]  /*409a0*/  LDL.LU R3, [R1+0x1e40] ;  /* 0x001e400001037983 */ /* 0x000ea80000300800 */
[----:B------:R0:W-:Y:S04]  /*409b0*/  STL [R1+0x39c], R28 ;  /* 0x00039c1c01007387 */ /* 0x0001e80000100800 */
[----:B0-----:R-:W2:Y:S02]  /*409c0*/  LDL.LU R28, [R1+0x1e3c] ;  /* 0x001e3c00011c7983 */ /* 0x001ea40000300800 */
[----:B--2---:R-:W-:-:S02]  /*409d0*/  F2FP.BF16.PACK_AB R28, R3, R28 ;  /* 0x0000001c031c723e */ /* 0x004fc400000010ff */
        /* <DEDUP_REMOVED lines=33> */
[----:B------:R0:W-:Y:S02]  /*40bf0*/  STL [R1+0x378], R24 ;  /* 0x0003781801007387 */ /* 0x0001e40000100800 */
[----:B0-----:R-:W-:Y:S02]  /*40c00*/  F2FP.BF16.PACK_AB R24, R3, R2 ;  /* 0x000000020318723e */ /* 0x001fe400000010ff */
[----:B---3--:R-:W-:Y:S02]  /*40c10*/  F2FP.BF16.PACK_AB R3, R0, R29 ;  /* 0x0000001d0003723e */ /* 0x008fe400000010ff */
[----:B----4-:R-:W-:-:S02]  /*40c20*/  F2FP.BF16.PACK_AB R2, R12, R7 ;  /* 0x000000070c02723e */ /* 0x010fc400000010ff */
[----:B------:R-:W-:Y:S02]  /*40c30*/  F2FP.BF16.PACK_AB R0, R9, R6 ;  /* 0x000000060900723e */ /* 0x000fe400000010ff */
[----:B--2---:R-:W-:-:S05]  /*40c40*/  F2FP.BF16.PACK_AB R25, R25, R28 ;  /* 0x0000001c1919723e */ /* 0x004fca00000010ff */
[----:B------:R-:W-:Y:S04]  /*40c50*/  STL [R1+0x374], R25 ;  /* 0x0003741901007387 */ /* 0x000fe80000100800 */
[----:B------:R-:W-:Y:S04]  /*40c60*/  STL [R1+0x370], R24 ;  /* 0x0003701801007387 */ /* 0x000fe80000100800 */
[----:B------:R0:W-:Y:S04]  /*40c70*/  STL [R1+0x36c], R3 ;  /* 0x00036c0301007387 */ /* 0x0001e80000100800 */
[----:B------:R1:W-:Y:S01]  /*40c80*/  STL [R1+0x368], R2 ;  /* 0x0003680201007387 */ /* 0x0003e20000100800 */
[----:B0-----:R-:W-:-:S03]  /*40c90*/  F2FP.BF16.PACK_AB R3, R8, R5 ;  /* 0x000000050803723e */ /* 0x001fc600000010ff */
[----:B------:R0:W-:Y:S01]  /*40ca0*/  STL [R1+0x364], R0 ;  /* 0x0003640001007387 */ /* 0x0001e20000100800 */
[----:B-1----:R-:W-:-:S03]  /*40cb0*/  F2FP.BF16.PACK_AB R2, R13, R4 ;  /* 0x000000040d02723e */ /* 0x002fc600000010ff */
[----:B------:R1:W-:Y:S01]  /*40cc0*/  STL [R1+0x360], R3 ;  /* 0x0003600301007387 */ /* 0x0003e20000100800 */
[----:B0-----:R-:W-:-:S03]  /*40cd0*/  F2FP.BF16.PACK_AB R0, R16, R17 ;  /* 0x000000111000723e */ /* 0x001fc600000010ff */
[----:B------:R0:W-:Y:S01]  /*40ce0*/  STL [R1+0x35c], R2 ;  /* 0x00035c0201007387 */ /* 0x0001e20000100800 */
[----:B-1----:R-:W-:-:S03]  /*40cf0*/  F2FP.BF16.PACK_AB R3, R18, R19 ;  /* 0x000000131203723e */ /* 0x002fc600000010ff */
[----:B------:R1:W-:Y:S04]  /*40d00*/  STL [R1+0x358], R0 ;  /* 0x0003580001007387 */ /* 0x0003e80000100800 */
[----:B------:R2:W-:Y:S01]  /*40d10*/  STL [R1+0x354], R3 ;  /* 0x0003540301007387 */ /* 0x0005e20000100800 */
[----:B0-----:R-:W-:Y:S02]  /*40d20*/  F2FP.BF16.PACK_AB R2, R10, R11 ;  /* 0x0000000b0a02723e */ /* 0x001fe400000010ff */
[----:B-1----:R-:W-:-:S03]  /*40d30*/  F2FP.BF16.PACK_AB R0, R14, R15 ;  /* 0x0000000f0e00723e */ /* 0x002fc600000010ff */
[----:B------:R0:W-:Y:S01]  /*40d40*/  STL [R1+0x350], R2 ;  /* 0x0003500201007387 */ /* 0x0001e20000100800 */
[----:B--2---:R-:W-:-:S03]  /*40d50*/  F2FP.BF16.PACK_AB R3, R26, R27 ;  /* 0x0000001b1a03723e */ /* 0x004fc600000010ff */
[----:B------:R1:W-:Y:S04]  /*40d60*/  STL [R1+0x34c], R0 ;  /* 0x00034c0001007387 */ /* 0x0003e80000100800 */
[----:B------:R-:W-:Y:S04]  /*40d70*/  STL [R1+0x348], R3 ;  /* 0x0003480301007387 */ /* 0x000fe80000100800 */
[----:B------:R-:W2:Y:S01]  /*40d80*/  LDL.LU R24, [R1+0xb88] ;  /* 0x000b880001187983 */ /* 0x000ea20000300800 */
[----:B0-----:R-:W-:Y:S02]  /*40d90*/  F2FP.BF16.PACK_AB R2, R20, R21 ;  /* 0x000000151402723e */ /* 0x001fe400000010ff */
[----:B-1----:R-:W-:-:S03]  /*40da0*/  F2FP.BF16.PACK_AB R0, R22, R23 ;  /* 0x000000171600723e */ /* 0x002fc600000010ff */
        /* <DEDUP_REMOVED lines=36> */
[----:B------:R-:W3:Y:S04]  /*40ff0*/  LDL.LU R25, [R1+0xb9c] ;  /* 0x000b9c0001197983 */ /* 0x000ee80000300800 */
[----:B---3--:R0:W-:Y:S04]  /*41000*/  STL [R1+0x1d6c], R25 ;  /* 0x001d6c1901007387 */ /* 0x0081e80000100800 */
[----:B0-----:R-:W3:Y:S04]  /*41010*/  LDL.LU R25, [R1+0xb8c] ;  /* 0x000b8c0001197983 */ /* 0x001ee80000300800 */
        /* <DEDUP_REMOVED lines=33> */
[----:B0-----:R-:W2:Y:S04]  /*41230*/  LDL.LU R25, [R1+0x55c] ;  /* 0x00055c0001197983 */ /* 0x001ea80000300800 */
[----:B------:R-:W3:Y:S04]  /*41240*/  LDL.LU R28, [R1+0xb98] ;  /* 0x000b9800011c7983 */ /* 0x000ee80000300800 */
[----:B------:R-:W4:Y:S04]  /*41250*/  LDL.LU R3, [R1+0xbac] ;  /* 0x000bac0001037983 */ /* 0x000f280000300800 */
        /* <DEDUP_REMOVED lines=25> */
[----:B--2---:R-:W-:-:S03]  /*413f0*/  F2FP.BF16.PACK_AB R24, R25, R24 ;  /* 0x000000181918723e */ /* 0x004fc600000010ff */
        /* <DEDUP_REMOVED lines=70> */
[----:B----4-:R-:W-:Y:S02]  /*41860*/  F2FP.BF16.PACK_AB R24, R3, R2 ;  /* 0x000000020318723e */ /* 0x010fe400000010ff */
[----:B---3--:R-:W-:Y:S02]  /*41870*/  F2FP.BF16.PACK_AB R3, R0, R29 ;  /* 0x0000001d0003723e */ /* 0x008fe400000010ff */
[----:B------:R-:W-:-:S02]  /*41880*/  F2FP.BF16.PACK_AB R2, R12, R7 ;  /* 0x000000070c02723e */ /* 0x000fc400000010ff */
        /* <DEDUP_REMOVED lines=699> */
[----:B------:R-:W3:Y:S04]  /*44440*/  LDL.LU R24, [R1+0x1b94] ;  /* 0x001b940001187983 */ /* 0x000ee80000300800 */
[----:B------:R0:W-:Y:S04]  /*44450*/  STL [R1+0x124], R25 ;  /* 0x0001241901007387 */ /* 0x0001e80000100800 */
[----:B0-----:R-:W2:Y:S01]  /*44460*/  LDL.LU R25, [R1+0x1b90] ;  /* 0x001b900001197983 */ /* 0x001ea20000300800 */
[----:B---3--:R-:W-:-:S03]  /*44470*/  F2FP.BF16.PACK_AB R28, R24, R28 ;  /* 0x0000001c181c723e */ /* 0x008fc600000010ff */
[----:B------:R-:W3:Y:S01]  /*44480*/  LDL.LU R24, [R1+0x1b8c] ;  /* 0x001b8c0001187983 */ /* 0x000ee20000300800 */
[----:B----4-:R-:W-:Y:S02]  /*44490*/  F2FP.BF16.PACK_AB R27, R3, R27 ;  /* 0x0000001b031b723e */ /* 0x010fe400000010ff */
[----:B------:R-:W-:Y:S02]  /*444a0*/  F2FP.BF16.PACK_AB R26, R2, R26 ;  /* 0x0000001a021a723e */ /* 0x000fe400000010ff */
[----:B------:R-:W-:Y:S01]  /*444b0*/  F2FP.BF16.PACK_AB R23, R12, R23 ;  /* 0x000000170c17723e */ /* 0x000fe200000010ff */
[----:B------:R-:W-:Y:S01]  /*444c0*/  STL [R1+0x1a0c], R27 ;  /* 0x001a0c1b01007387 */ /* 0x000fe20000100800 */
[----:B------:R-:W-:Y:S02]  /*444d0*/  F2FP.BF16.PACK_AB R22, R7, R22 ;  /* 0x000000160716723e */ /* 0x000fe400000010ff */
[----:B--2---:R-:W-:Y:S01]  /*444e0*/  F2FP.BF16.PACK_AB R25, R0, R25 ;  /* 0x000000190019723e */ /* 0x004fe200000010ff */
[----:B------:R-:W-:Y:S01]  /*444f0*/  STL [R1+0x120], R28 ;  /* 0x0001201c01007387 */ /* 0x000fe20000100800 */
[----:B------:R-:W-:-:S02]  /*44500*/  F2FP.BF16.PACK_AB R21, R9, R21 ;  /* 0x000000150915723e */ /* 0x000fc400000010ff */
[----:B------:R-:W-:Y:S01]  /*44510*/  F2FP.BF16.PACK_AB R20, R6, R20 ;  /* 0x000000140614723e */ /* 0x000fe200000010ff */
[----:B------:R-:W-:Y:S01]  /*44520*/  STL [R1+0x1a10], R26 ;  /* 0x001a101a01007387 */ /* 0x000fe20000100800 */
[----:B------:R-:W-:-:S03]  /*44530*/  F2FP.BF16.PACK_AB R19, R8, R19 ;  /* 0x000000130813723e */ /* 0x000fc600000010ff */
[----:B------:R-:W-:Y:S01]  /*44540*/  STL [R1+0x1a14], R25 ;  /* 0x001a141901007387 */ /* 0x000fe20000100800 */
[----:B------:R-:W-:Y:S02]  /*44550*/  F2FP.BF16.PACK_AB R18, R5, R18 ;  /* 0x000000120512723e */ /* 0x000fe400000010ff */
[----:B------:R-:W-:Y:S02]  /*44560*/  F2FP.BF16.PACK_AB R17, R13, R17 ;  /* 0x000000110d11723e */ /* 0x000fe400000010ff */
[----:B------:R-:W-:Y:S02]  /*44570*/  F2FP.BF16.PACK_AB R16, R4, R16 ;  /* 0x000000100410723e */ /* 0x000fe400000010ff */
[----:B---3--:R-:W-:-:S05]  /*44580*/  F2FP.BF16.PACK_AB R24, R29, R24 ;  /* 0x000000181d18723e */ /* 0x008fca00000010ff */
        /* <DEDUP_REMOVED lines=9> */
[----:B0-----:R-:W2:Y:S01]  /*44620*/  LDL.LU R16, [R1+0xdc8] ;  /* 0x000dc80001107983 */ /* 0x001ea20000300800 */
[----:B------:R-:W-:-:S02]  /*44630*/  F2FP.BF16.PACK_AB R2, R10, R11 ;  /* 0x0000000b0a02723e */ /* 0x000fc400000010ff */
[----:B------:R-:W-:-:S03]  /*44640*/  F2FP.BF16.PACK_AB R0, R14, R15 ;  /* 0x0000000f0e00723e */ /* 0x000fc600000010ff */
        /* <DEDUP_REMOVED lines=114> */
[----:B------:R0:W-:Y:S01]  /*44d70*/  STL [R1+0x10c], R16 ;  /* 0x00010c1001007387 */ /* 0x0001e20000100800 */
[----:B---3--:R-:W-:Y:S02]  /*44d80*/  F2FP.BF16.PACK_AB R15, R0, R15 ;  /* 0x0000000f000f723e */ /* 0x008fe400000010ff */
[----:B0-----:R-:W-:Y:S02]  /*44d90*/  F2FP.BF16.PACK_AB R16, R21, R22 ;  /* 0x000000161510723e */ /* 0x001fe400000010ff */
[----:B------:R-:W-:Y:S02]  /*44da0*/  F2FP.BF16.PACK_AB R2, R3, R2 ;  /* 0x000000020302723e */ /* 0x000fe400000010ff */
[----:B------:R-:W-:-:S02]  /*44db0*/  F2FP.BF16.PACK_AB R14, R29, R14 ;  /* 0x0000000e1d0e723e */ /* 0x000fc400000010ff */
[----:B------:R-:W-:Y:S02]  /*44dc0*/  F2FP.BF16.PACK_AB R13, R12, R13 ;  /* 0x0000000d0c0d723e */ /* 0x000fe400000010ff */
[----:B------:R-:W-:Y:S02]  /*44dd0*/  F2FP.BF16.PACK_AB R12, R7, R9 ;  /* 0x00000009070c723e */ /* 0x000fe400000010ff */
[----:B------:R-:W-:Y:S02]  /*44de0*/  F2FP.BF16.PACK_AB R11, R6, R11 ;  /* 0x0000000b060b723e */ /* 0x000fe400000010ff */
[----:B------:R-:W-:Y:S02]  /*44df0*/  F2FP.BF16.PACK_AB R10, R8, R10 ;  /* 0x0000000a080a723e */ /* 0x000fe400000010ff */
[----:B--2---:R-:W-:Y:S02]  /*44e00*/  F2FP.BF16.PACK_AB R18, R17, R18 ;  /* 0x000000121112723e */ /* 0x004fe400000010ff */
[----:B----4-:R-:W-:-:S03]  /*44e10*/  F2FP.BF16.PACK_AB R17, R19, R20 ;  /* 0x000000141311723e */ /* 0x010fc600000010ff */
[----:B------:R0:W-:Y:S04]  /*44e20*/  STL [R1+0x108], R18 ;  /* 0x0001081201007387 */ /* 0x0001e80000100800 */
[----:B------:R1:W-:Y:S04]  /*44e30*/  STL [R1+0x104], R17 ;  /* 0x0001041101007387 */ /* 0x0003e80000100800 */
[----:B------:R2:W-:Y:S01]  /*44e40*/  STL [R1+0x100], R16 ;  /* 0x0001001001007387 */ /* 0x0005e20000100800 */
[----:B0-----:R-:W-:Y:S02]  /*44e50*/  F2FP.BF16.PACK_AB R18, R23, R24 ;  /* 0x000000181712723e */ /* 0x001fe400000010ff */
[----:B-1----:R-:W-:-:S03]  /*44e60*/  F2FP.BF16.PACK_AB R17, R25, R26 ;  /* 0x0000001a1911723e */ /* 0x002fc600000010ff */
[----:B------:R-:W-:Y:S01]  /*44e70*/  STL [R1+0x11c], R18 ;  /* 0x00011c1201007387 */ /* 0x000fe20000100800 */
[----:B--2---:R-:W-:-:S03]  /*44e80*/  F2FP.BF16.PACK_AB R16, R27, R28 ;  /* 0x0000001c1b10723e */ /* 0x004fc600000010ff */
        /* <DEDUP_REMOVED lines=9> */
[----:B------:R-:W2:Y:S04]  /*44f20*/  LDL.LU R8, [R1+0xdf0] ;  /* 0x000df00001087983 */ /* 0x000ea80000300800 */
[----:B------:R-:W3:Y:S04]  /*44f30*/  LDL.LU R7, [R1+0xe08] ;  /* 0x000e080001077983 */ /* 0x000ee80000300800 */
[----:B---3--:R0:W-:Y:S04]  /*44f40*/  STL [R1+0x1b34], R7 ;  /* 0x001b340701007387 */ /* 0x0081e80000100800 */
[----:B0-----:R-:W2:Y:S04]  /*44f50*/  LDL.LU R7, [R1+0xdf4] ;  /* 0x000df40001077983 */ /* 0x001ea80000300800 */
[----:B------:R-:W3:Y:S01]  /*44f60*/  LDL.LU R6, [R1+0xe18] ;  /* 0x000e180001067983 */ /* 0x000ee20000300800 */
[----:B------:R-:W-:-:S03]  /*44f70*/  F2FP.BF16.PACK_AB R9, R5, R4 ;  /* 0x000000040509723e */ /* 0x000fc600000010ff */
[----:B---3--:R0:W-:Y:S04]  /*44f80*/  STL [R1+0x1b30], R6 ;  /* 0x001b300601007387 */ /* 0x0081e80000100800 */
[----:B0-----:R-:W3:Y:S04]  /*44f90*/  LDL.LU R6, [R1+0xe0c] ;  /* 0x000e0c0001067983 */ /* 0x001ee80000300800 */
[----:B------:R-:W4:Y:S04]  /*44fa0*/  LDL.LU R5, [R1+0xe28] ;  /* 0x000e280001057983 */ /* 0x000f280000300800 */
[----:B----4-:R0:W-:Y:S04]  /*44fb0*/  STL [R1+0x1b2c], R5 ;  /* 0x001b2c0501007387 */ /* 0x0101e80000100800 */
[----:B0-----:R-:W4:Y:S04]  /*44fc0*/  LDL.LU R5, [R1+0xe1c] ;  /* 0x000e1c0001057983 */ /* 0x001f280000300800 */
[----:B------:R-:W2:Y:S04]  /*44fd0*/  LDL.LU R4, [R1+0xe38] ;  /* 0x000e380001047983 */ /* 0x000ea80000300800 */
[----:B--2---:R0:W-:Y:S04]  /*44fe0*/  STL [R1+0x1b28], R4 ;  /* 0x001b280401007387 */ /* 0x0041e80000100800 */
[----:B0-----:R-:W2:Y:S04]  /*44ff0*/  LDL.LU R4, [R1+0xe2c] ;  /* 0x000e2c0001047983 */ /* 0x001ea80000300800 */
[----:B------:R-:W2:Y:S04]  /*45000*/  LDL.LU R10, [R1+0xe40] ;  /* 0x000e4000010a7983 */ /* 0x000ea80000300800 */
        /* <DEDUP_REMOVED lines=22> */
[----:B0-----:R-:W2:Y:S01]  /*45170*/  LDL.LU R11, [R1+0xe14] ;  /* 0x000e1400010b7983 */ /* 0x001ea20000300800 */
[----:B------:R-:W-:-:S03]  /*45180*/  F2FP.BF16.PACK_AB R8, R7, R8 ;  /* 0x000000080708723e */ /* 0x000fc600000010ff */
[----:B--2---:R0:W-:Y:S04]  /*45190*/  STL [R1+0x1b20], R11 ;  /* 0x001b200b01007387 */ /* 0x0041e80000100800 */
[----:B0-----:R-:W2:Y:S04]  /*451a0*/  LDL.LU R11, [R1+0xe04] ;  /* 0x000e0400010b7983 */ /* 0x001ea80000300800 */
        /* <DEDUP_REMOVED lines=21> */
[----:B------:R0:W-:Y:S04]  /*45300*/  STL [R1+0x1a54], R9 ;  /* 0x001a540901007387 */ /* 0x0001e80000100800 */
[----:B0-----:R-:W2:Y:S04]  /*45310*/  LDL.LU R9, [R1+0xe44] ;  /* 0x000e440001097983 */ /* 0x001ea80000300800 */
[----:B------:R-:W3:Y:S04]  /*45320*/  LDL.LU R7, [R1+0x1b34] ;  /* 0x001b340001077983 */ /* 0x000ee80000300800 */
[----:B------:R0:W-:Y:S04]  /*45330*/  STL [R1+0x1a58], R8 ;  /* 0x001a580801007387 */ /* 0x0001e80000100800 */
[----:B0-----:R-:W2:Y:S01]  /*45340*/  LDL.LU R8, [R1+0xe78] ;  /* 0x000e780001087983 */ /* 0x001ea20000300800 */
[----:B---3--:R-:W-:-:S03]  /*45350*/  F2FP.BF16.PACK_AB R7, R6, R7 ;  /* 0x000000070607723e */ /* 0x008fc600000010ff */
[----:B------:R-:W4:Y:S04]  /*45360*/  LDL.LU R6, [R1+0x1b30] ;  /* 0x001b300001067983 */ /* 0x000f280000300800 */
[----:B------:R0:W-:Y:S04]  /*45370*/  STL [R1+0x1a5c], R7 ;  /* 0x001a5c0701007387 */ /* 0x0001e80000100800 */
[----:B0-----:R-:W3:Y:S01]  /*45380*/  LDL.LU R7, [R1+0xe7c] ;  /* 0x000e7c0001077983 */ /* 0x001ee20000300800 */
[----:B----4-:R-:W-:-:S03]  /*45390*/  F2FP.BF16.PACK_AB R6, R5, R6 ;  /* 0x000000060506723e */ /* 0x010fc600000010ff */
[----:B------:R-:W4:Y:S04]  /*453a0*/  LDL.LU R5, [R1+0x1b2c] ;  /* 0x001b2c0001057983 */ /* 0x000f280000300800 */
[----:B------:R0:W-:Y:S04]  /*453b0*/  STL [R1+0x1a60], R6 ;  /* 0x001a600601007387 */ /* 0x0001e80000100800 */
[----:B0-----:R-:W2:Y:S01]  /*453c0*/  LDL.LU R6, [R1+0xe68] ;  /* 0x000e680001067983 */ /* 0x001ea20000300800 */
[----:B----4-:R-:W-:-:S03]  /*453d0*/  F2FP.BF16.PACK_AB R5, R4, R5 ;  /* 0x000000050405723e */ /* 0x010fc600000010ff */
[----:B------:R-:W4:Y:S04]  /*453e0*/  LDL.LU R4, [R1+0x1b28] ;  /* 0x001b280001047983 */ /* 0x000f280000300800 */
[----:B------:R0:W-:Y:S04]  /*453f0*/  STL [R1+0x1a64], R5 ;  /* 0x001a640501007387 */ /* 0x0001e80000100800 */
[----:B0-----:R-:W2:Y:S01]  /*45400*/  LDL.LU R5, [R1+0xe6c] ;  /* 0x000e6c0001057983 */ /* 0x001ea20000300800 */
[----:B----4-:R-:W-:-:S03]  /*45410*/  F2FP.BF16.PACK_AB R4, R10, R4 ;  /* 0x000000040a04723e */ /* 0x010fc600000010ff */
[----:B------:R-:W2:Y:S02]  /*45420*/  LDL.LU R10, [R1+0x1b24] ;  /* 0x001b2400010a7983 */ /* 0x000ea40000300800 */
[----:B------:R0:W-:Y:S02]  /*45430*/  STL [R1+0x1a68], R4 ;  /* 0x001a680401007387 */ /* 0x0001e40000100800 */
[----:B0-----:R-:W4:Y:S01]  /*45440*/  LDL.LU R4, [R1+0xe58] ;  /* 0x000e580001047983 */ /* 0x001f220000300800 */
[----:B--2---:R-:W-:-:S03]  /*45450*/  F2FP.BF16.PACK_AB R10, R11, R10 ;  /* 0x0000000a0b0a723e */ /* 0x004fc600000010ff */
[----:B------:R-:W2:Y:S02]  /*45460*/  LDL.LU R11, [R1+0x1b20] ;  /* 0x001b2000010b7983 */ /* 0x000ea40000300800 */
[----:B------:R0:W-:Y:S02]  /*45470*/  STL [R1+0xc], R10 ;  /* 0x00000c0a01007387 */ /* 0x0001e40000100800 */
[----:B0-----:R-:W2:Y:S02]  /*45480*/  LDL.LU R10, [R1+0x1b1c] ;  /* 0x001b1c00010a7983 */ /* 0x001ea40000300800 */
[----:B--2---:R-:W-:Y:S02]  /*45490*/  F2FP.BF16.PACK_AB R10, R11, R10 ;  /* 0x0000000a0b0a723e */ /* 0x004fe400000010ff */
[----:B------:R-:W2:Y:S03]  /*454a0*/  LDL.LU R11, [R1+0x1b18] ;  /* 0x001b1800010b7983 */ /* 0x000ea60000300800 */
[----:B------:R0:W-:Y:S02]  /*454b0*/  STL [R1+0x8], R10 ;  /* 0x0000080a01007387 */ /* 0x0001e40000100800 */
[----:B0-----:R-:W2:Y:S02]  /*454c0*/  LDL.LU R10, [R1+0x1b14] ;  /* 0x001b1400010a7983 */ /* 0x001ea40000300800 */
[----:B--2---:R-:W-:-:S02]  /*454d0*/  F2FP.BF16.PACK_AB R10, R11, R10 ;  /* 0x0000000a0b0a723e */ /* 0x004fc400000010ff */
[----:B------:R-:W2:Y:S03]  /*454e0*/  LDL.LU R11, [R1+0x1b10] ;  /* 0x001b1000010b7983 */ /* 0x000ea60000300800 */
[----:B------:R0:W-:Y:S02]  /*454f0*/  STL [R1+0x4], R10 ;  /* 0x0000040a01007387 */ /* 0x0001e40000100800 */
[----:B0-----:R-:W2:Y:S02]  /*45500*/  LDL.LU R10, [R1+0x1b0c] ;  /* 0x001b0c00010a7983 */ /* 0x001ea40000300800 */
[----:B--2---:R-:W-:Y:S02]  /*45510*/  F2FP.BF16.PACK_AB R10, R11, R10 ;  /* 0x0000000a0b0a723e */ /* 0x004fe400000010ff */
[----:B------:R-:W2:Y:S03]  /*45520*/  LDL.LU R11, [R1+0x1b08] ;  /* 0x001b0800010b7983 */ /* 0x000ea60000300800 */
[----:B------:R0:W-:Y:S02]  /*45530*/  STL [R1], R10 ;  /* 0x0000000a01007387 */ /* 0x0001e40000100800 */
[----:B0-----:R-:W2:Y:S02]  /*45540*/  LDL.LU R10, [R1+0x1b04] ;  /* 0x001b0400010a7983 */ /* 0x001ea40000300800 */
[----:B--2---:R-:W-:-:S02]  /*45550*/  F2FP.BF16.PACK_AB R10, R11, R10 ;  /* 0x0000000a0b0a723e */ /* 0x004fc400000010ff */
[----:B------:R-:W2:Y:S03]  /*45560*/  LDL.LU R11, [R1+0x1b00] ;  /* 0x001b0000010b7983 */ /* 0x000ea60000300800 */
[----:B------:R0:W-:Y:S02]  /*45570*/  STL [R1+0x1c], R10 ;  /* 0x00001c0a01007387 */ /* 0x0001e40000100800 */
[----:B0-----:R-:W4:Y:S01]  /*45580*/  LDL.LU R10, [R1+0x1afc] ;  /* 0x001afc00010a7983 */ /* 0x001f220000300800 */
[----:B------:R-:W-:Y:S02]  /*45590*/  F2FP.BF16.PACK_AB R6, R5, R6 ;  /* 0x000000060506723e */ /* 0x000fe400000010ff */
[----:B----4-:R-:W-:Y:S02]  /*455a0*/  F2FP.BF16.PACK_AB R4, R10, R4 ;  /* 0x000000040a04723e */ /* 0x010fe400000010ff */
[----:B------:R-:W4:Y:S01]  /*455b0*/  LDL.LU R10, [R1+0x1af8] ;  /* 0x001af800010a7983 */ /* 0x000f220000300800 */
[----:B---3--:R-:W-:-:S02]  /*455c0*/  F2FP.BF16.PACK_AB R5, R7, R8 ;  /* 0x000000080705723e */ /* 0x008fc400000010ff */
[----:B------:R-:W-:Y:S02]  /*455d0*/  STL [R1+0x18], R4 ;  /* 0x0000180401007387 */ /* 0x000fe40000100800 */
[----:B------:R2:W-:Y:S01]  /*455e0*/  STL [R1+0x14], R6 ;  /* 0x0000140601007387 */ /* 0x0005e20000100800 */
[----:B------:R0:W-:Y:S01]  /*455f0*/  STL [R1+0x10], R5 ;  /* 0x0000100501007387 */ /* 0x0001e20000100800 */
[----:B--2---:R-:W-:Y:S02]  /*45600*/  F2FP.BF16.PACK_AB R6, R11, R12 ;  /* 0x0000000c0b06723e */ /* 0x004fe400000010ff */
[----:B0-----:R-:W-:Y:S02]  /*45610*/  F2FP.BF16.PACK_AB R5, R13, R14 ;  /* 0x0000000e0d05723e */ /* 0x001fe400000010ff */
[----:B----4-:R-:W-:-:S05]  /*45620*/  F2FP.BF16.PACK_AB R4, R9, R10 ;  /* 0x0000000a0904723e */ /* 0x010fca00000010ff */
[----:B------:R0:W-:Y:S01]  /*45630*/  STL [R1+0x2c], R4 ;  /* 0x00002c0401007387 */ /* 0x0001e20000100800 */
[----:B------:R1:W-:Y:S02]  /*45640*/  STL [R1+0x28], R6 ;  /* 0x0000280601007387 */ /* 0x0003e40000100800 */
[----:B------:R2:W-:Y:S01]  /*45650*/  STL [R1+0x24], R5 ;  /* 0x0000240501007387 */ /* 0x0005e20000100800 */
[----:B0-----:R-:W-:Y:S02]  /*45660*/  F2FP.BF16.PACK_AB R4, R15, R16 ;  /* 0x000000100f04723e */ /* 0x001fe400000010ff */
[----:B-1----:R-:W-:Y:S02]  /*45670*/  F2FP.BF16.PACK_AB R6, R17, R18 ;  /* 0x000000121106723e */ /* 0x002fe400000010ff */
[----:B--2---:R-:W-:Y:S01]  /*45680*/  F2FP.BF16.PACK_AB R5, R19, R20 ;  /* 0x000000141305723e */ /* 0x004fe200000010ff */
[----:B------:R0:W-:Y:S02]  /*45690*/  STL [R1+0x20], R4 ;  /* 0x0000200401007387 */ /* 0x0001e40000100800 */
[----:B------:R1:W-:Y:S02]  /*456a0*/  STL [R1+0x3c], R6 ;  /* 0x00003c0601007387 */ /* 0x0003e40000100800 */
[----:B------:R2:W-:Y:S01]  /*456b0*/  STL [R1+0x38], R5 ;  /* 0x0000380501007387 */ /* 0x0005e20000100800 */
[----:B0-----:R-:W-:-:S02]  /*456c0*/  F2FP.BF16.PACK_AB R4, R21, R22 ;  /* 0x000000161504723e */ /* 0x001fc400000010ff */
[----:B-1----:R-:W-:Y:S02]  /*456d0*/  F2FP.BF16.PACK_AB R6, R23, R24 ;  /* 0x000000181706723e */ /* 0x002fe400000010ff */
[----:B--2---:R-:W-:Y:S01]  /*456e0*/  F2FP.BF16.PACK_AB R5, R25, R26 ;  /* 0x0000001a1905723e */ /* 0x004fe200000010ff */
[----:B------:R0:W-:Y:S02]  /*456f0*/  STL [R1+0x34], R4 ;  /* 0x0000340401007387 */ /* 0x0001e40000100800 */
[----:B------:R-:W-:Y:S02]  /*45700*/  STL [R1+0x30], R6 ;  /* 0x0000300601007387 */ /* 0x000fe40000100800 */
[----:B------:R-:W-:Y:S01]  /*45710*/  STL [R1+0x4c], R5 ;  /* 0x00004c0501007387 */ /* 0x000fe20000100800 */
[----:B0-----:R-:W-:-:S05]  /*45720*/  F2FP.BF16.PACK_AB R4, R27, R28 ;  /* 0x0000001c1b04723e */ /* 0x001fca00000010ff */
[----:B------:R0:W-:Y:S04]  /*45730*/  STL [R1+0x48], R4 ;  /* 0x0000480401007387 */ /* 0x0001e80000100800 */
[----:B0-----:R-:W2:Y:S01]  /*45740*/  LDL.LU R4, [R1+0xf68] ;  /* 0x000f680001047983 */ /* 0x001ea20000300800 */
[----:B------:R-:W-:Y:S02]  /*45750*/  F2FP.BF16.PACK_AB R2, R3, R2 ;  /* 0x000000020302723e */ /* 0x000fe400000010ff */
[----:B------:R-:W-:-:S03]  /*45760*/  F2FP.BF16.PACK_AB R0, R0, R29 ;  /* 0x0000001d0000723e */ /* 0x000fc600000010ff */
[----:B------:R-:W-:Y:S04]  /*45770*/  STL [R1+0x44], R2 ;  /* 0x0000440201007387 */ /* 0x000fe80000100800 */
[----:B--2---:R0:W-:Y:S01]  /*45780*/  STL [R1+0x1a70], R4 ;  /* 0x001a700401007387 */ /* 0x0041e20000100800 */
[----:B------:R-:W-:Y:S03]  /*45790*/  STL [R1+0x40], R0 ;  /* 0x0000400001007387 */ /* 0x000fe60000100800 */
        /* <DEDUP_REMOVED lines=33> */
[----:B------:R-:W3:Y:S03]  /*459b0*/  LDL.LU R5, [R1+0xf7c] ;  /* 0x000f7c0001057983 */ /* 0x000ee60000300800 */
        /* <DEDUP_REMOVED lines=35> */
[----:B0-----:R-:W2:Y:S01]  /*45bf0*/  LDL.LU R5, [R1+0xecc] ;  /* 0x000ecc0001057983 */ /* 0x001ea20000300800 */
[----:B------:R-:W3:Y:S02]  /*45c00*/  LDL.LU R6, [R1+0xf78] ;  /* 0x000f780001067983 */ /* 0x000ee40000300800 */
[----:B------:R-:W4:Y:S02]  /*45c10*/  LDL.LU R7, [R1+0xf8c] ;  /* 0x000f8c0001077983 */ /* 0x000f240000300800 */
[----:B------:R-:W4:Y:S01]  /*45c20*/  LDL.LU R8, [R1+0xf88] ;  /* 0x000f880001087983 */ /* 0x000f220000300800 */
        /* <DEDUP_REMOVED lines=24> */
[----:B--2---:R-:W-:-:S02]  /*45db0*/  F2FP.BF16.PACK_AB R4, R5, R4 ;  /* 0x000000040504723e */ /* 0x004fc400000010ff */
[----:B------:R-:W2:Y:S03]  /*45dc0*/  LDL.LU R5, [R1+0x1af4] ;  /* 0x001af40001057983 */ /* 0x000ea60000300800 */
        /* <DEDUP_REMOVED lines=68> */
[----:B------:R0:W-:Y:S01]  /*46210*/  STL [R1+0x98], R4 ;  /* 0x0000980401007387 */ /* 0x0001e20000100800 */
[----:B----4-:R-:W-:-:S02]  /*46220*/  F2FP.BF16.PACK_AB R8, R7, R8 ;  /* 0x000000080708723e */ /* 0x010fc400000010ff */
[----:B---3--:R-:W-:Y:S02]  /*46230*/  F2FP.BF16.PACK_AB R10, R9, R10 ;  /* 0x0000000a090a723e */ /* 0x008fe400000010ff */
[----:B------:R-:W-:Y:S01]  /*46240*/  F2FP.BF16.PACK_AB R12, R11, R12 ;  /* 0x0000000c0b0c723e */ /* 0x000fe200000010ff */
[----:B0-----:R0:W5:Y:S01]  /*46250*/  LDL.LU R4, [R1+0x1a68] ;  /* 0x001a680001047983 */ /* 0x0011620000300800 */
[----:B------:R-:W-:Y:S02]  /*46260*/  F2FP.BF16.PACK_AB R14, R13, R14 ;  /* 0x0000000e0d0e723e */ /* 0x000fe400000010ff */
[----:B------:R-:W-:Y:S02]  /*46270*/  F2FP.BF16.PACK_AB R16, R15, R16 ;  /* 0x000000100f10723e */ /* 0x000fe400000010ff */
[----:B------:R-:W-:Y:S02]  /*46280*/  F2FP.BF16.PACK_AB R18, R17, R18 ;  /* 0x000000121112723e */ /* 0x000fe400000010ff */
[----:B------:R-:W-:-:S02]  /*46290*/  F2FP.BF16.PACK_AB R20, R19, R20 ;  /* 0x000000141314723e */ /* 0x000fc400000010ff */
[----:B------:R-:W-:Y:S02]  /*462a0*/  F2FP.BF16.PACK_AB R22, R21, R22 ;  /* 0x000000161516723e */ /* 0x000fe400000010ff */
[----:B------:R-:W-:Y:S02]  /*462b0*/  F2FP.BF16.PACK_AB R24, R23, R24 ;  /* 0x000000181718723e */ /* 0x000fe400000010ff */
[----:B------:R-:W-:Y:S02]  /*462c0*/  F2FP.BF16.PACK_AB R26, R25, R26 ;  /* 0x0000001a191a723e */ /* 0x000fe400000010ff */
[----:B------:R-:W-:Y:S02]  /*462d0*/  F2FP.BF16.PACK_AB R28, R27, R28 ;  /* 0x0000001c1b1c723e */ /* 0x000fe400000010ff */
[----:B------:R-:W-:Y:S02]  /*462e0*/  F2FP.BF16.PACK_AB R0, R0, R29 ;  /* 0x0000001d0000723e */ /* 0x000fe400000010ff */
[----:B------:R-:W-:-:S02]  /*462f0*/  F2FP.BF16.PACK_AB R2, R3, R2 ;  /* 0x000000020302723e */ /* 0x000fc400000010ff */
[----:B--2---:R-:W-:Y:S02]  /*46300*/  F2FP.BF16.PACK_AB R6, R5, R6 ;  /* 0x000000060506723e */ /* 0x004fe400000010ff */
[----:B------:R0:W5:Y:S03]  /*46310*/  LDL.LU R5, [R1+0x1a64] ;  /* 0x001a640001057983 */ /* 0x0001660000300800 */
[----:B------:R1:W-:Y:S02]  /*46320*/  STL [R1+0x94], R6 ;  /* 0x0000940601007387 */ /* 0x0003e40000100800 */
[----:B-1----:R0:W5:Y:S01]  /*46330*/  LDL.LU R6, [R1+0x1a60] ;  /* 0x001a600001067983 */ /* 0x0021620000300800 */
[----:B------:R0:W5:Y:S02]  /*46340*/  LDL.LU R7, [R1+0x1a5c] ;  /* 0x001a5c0001077983 */ /* 0x0001640000300800 */
        /* <DEDUP_REMOVED lines=31> */
[----:B------:R0:W-:Y:S01]  /*46540*/  STL [R1+0xc0], R0 ;  /* 0x0000c00001007387 */ /* 0x0001e20000100800 */
[----:B------:R0:W-:Y:S02]  /*46550*/  STL [R1+0xc4], R2 ;  /* 0x0000c40201007387 */ /* 0x0001e40000100800 */
.L_x_0:
[----:B01----:R-:W2:Y:S04]  /*46560*/  LDL.LU R2, [R1+0xc4] ;  /* 0x0000c40001027983 */ /* 0x003ea80000300800 */
[----:B------:R-:W3:Y:S04]  /*46570*/  LDL.LU R0, [R1+0xc0] ;  /* 0x0000c00001007983 */ /* 0x000ee80000300800 */
[----:B-----5:R-:W-:Y:S04]  /*46580*/  STL.64 [R1+0x1c48], R6 ;  /* 0x001c480601007387 */ /* 0x020fe80000100a00 */
[----:B------:R-:W-:Y:S04]  /*46590*/  STL.64 [R1+0x1c40], R4 ;  /* 0x001c400401007387 */ /* 0x000fe80000100a00 */
[----:B------:R-:W-:Y:S04]  /*465a0*/  STL.64 [R1+0x1c38], R10 ;  /* 0x001c380a01007387 */ /* 0x000fe80000100a00 */
[----:B------:R-:W-:Y:S04]  /*465b0*/  STL.64 [R1+0x1c30], R8 ;  /* 0x001c300801007387 */ /* 0x000fe80000100a00 */
[----:B------:R-:W-:Y:S04]  /*465c0*/  STL.64 [R1+0x1c28], R14 ;  /* 0x001c280e01007387 */ /* 0x000fe80000100a00 */
[----:B------:R-:W-:Y:S04]  /*465d0*/  STL.64 [R1+0x1c20], R12 ;  /* 0x001c200c01007387 */ /* 0x000fe80000100a00 */
[----:B------:R-:W-:Y:S04]  /*465e0*/  STL.64 [R1+0x1bf8], R18 ;  /* 0x001bf81201007387 */ /* 0x000fe80000100a00 */
[----:B------:R-:W-:Y:S04]  /*465f0*/  STL.64 [R1+0x1bf0], R16 ;  /* 0x001bf01001007387 */ /* 0x000fe80000100a00 */
[----:B------:R-:W-:Y:S04]  /*46600*/  STL.64 [R1+0x1be8], R22 ;  /* 0x001be81601007387 */ /* 0x000fe80000100a00 */
[----:B------:R0:W-:Y:S04]  /*46610*/  STL.64 [R1+0x1be0], R20 ;  /* 0x001be01401007387 */ /* 0x0001e80000100a00 */
[----:B------:R-:W-:Y:S04]  /*46620*/  STL.64 [R1+0x1bd8], R26 ;  /* 0x001bd81a01007387 */ /* 0x000fe80000100a00 */
[----:B------:R1:W-:Y:S04]  /*46630*/  STL.64 [R1+0x1bd0], R24 ;  /* 0x001bd01801007387 */ /* 0x0003e80000100a00 */
[----:B0-----:R-:W4:Y:S04]  /*46640*/  LDL.LU R20, [R1+0x10] ;  /* 0x0000100001147983 */ /* 0x001f280000300800 */
[----:B------:R-:W4:Y:S04]  /*46650*/  LDL.LU R21, [R1+0x14] ;  /* 0x0000140001157983 */ /* 0x000f280000300800 */
[----:B------:R-:W4:Y:S04]  /*46660*/  LDL.LU R22, [R1+0x18] ;  /* 0x0000180001167983 */ /* 0x000f280000300800 */
[----:B------:R-:W4:Y:S04]  /*46670*/  LDL.LU R23, [R1+0x1c] ;  /* 0x00001c0001177983 */ /* 0x000f280000300800 */
[----:B------:R-:W0:Y:S04]  /*46680*/  S2R R28, SR_TID.X ;  /* 0x00000000001c7919 */ /* 0x000e280000002100 */
[----:B------:R-:W1:Y:S01]  /*46690*/  S2R R3, SR_TID.X ;  /* 0x0000000000037919 */ /* 0x000e620000002100 */
[----:B0-----:R-:W-:Y:S01]  /*466a0*/  LOP3.LUT R29, R28, 0x7f, RZ, 0xc0, !PT ;  /* 0x0000007f1c1d7812 */ /* 0x001fe200078ec0ff */
[----:B-1----:R-:W-:-:S05]  /*466b0*/  IMAD.SHL.U32 R28, R3, 0x400, RZ ;  /* 0x00000400031c7824 */ /* 0x002fca00078e00ff */
[----:B------:R-:W-:-:S05]  /*466c0*/  LOP3.LUT R28, R28, 0x1800, RZ, 0xc0, !PT ;  /* 0x000018001c1c7812 */ /* 0x000fca00078ec0ff */
[----:B------:R-:W-:Y:S02]  /*466d0*/  IMAD R28, R29, 0x10, R28 ;  /* 0x000000101d1c7824 */ /* 0x000fe400078e021c */
[----:B--2---:R-:W-:Y:S02]  /*466e0*/  IMAD.MOV.U32 R29, RZ, RZ, R2 ;  /* 0x000000ffff1d7224 */ /* 0x004fe400078e0002 */
[C---:B------:R-:W-:Y:S02]  /*466f0*/  IMAD.SHL.U32 R2, R3.reuse, 0x100, RZ ;  /* 0x0000010003027824 */ /* 0x040fe400078e00ff */
[----:B---3--:R-:W-:Y:S02]  /*46700*/  IMAD.MOV.U32 R11, RZ, RZ, R0 ;  /* 0x000000ffff0b7224 */ /* 0x008fe400078e0000 */
[----:B------:R-:W-:Y:S01]  /*46710*/  IMAD.SHL.U32 R0, R3, 0x20, RZ ;  /* 0x0000002003007824 */ /* 0x000fe200078e00ff */
[----:B------:R-:W-:-:S04]  /*46720*/  LOP3.LUT R2, R2, 0x1800, RZ, 0xc0, !PT ;  /* 0x0000180002027812 */ /* 0x000fc800078ec0ff */
[----:B------:R-:W-:Y:S01]  /*46730*/  LOP3.LUT R2, R2, 0x60, R0, 0xf8, !PT ;  /* 0x0000006002027812 */ /* 0x000fe200078ef800 */
[C---:B------:R-:W-:Y:S02]  /*46740*/  IMAD.SHL.U32 R0, R3.reuse, 0x8, RZ ;  /* 0x0000000803007824 */ /* 0x040fe400078e00ff */
[----:B------:R-:W-:Y:S01]  /*46750*/  IMAD.SHL.U32 R3, R3, 0x4, RZ ;  /* 0x0000000403037824 */ /* 0x000fe200078e00ff */
[----:B----4-:R-:W-:Y:S04]  /*46760*/  STL.64 [R1+0x1c58], R22 ;  /* 0x001c581601007387 */ /* 0x010fe80000100a00 */
[----:B------:R-:W-:Y:S04]  /*46770*/  STL.64 [R1+0x1c50], R20 ;  /* 0x001c501401007387 */ /* 0x000fe80000100a00 */
[----:B------:R-:W2:Y:S04]  /*46780*/  LDL.LU R24, [R1+0x20] ;  /* 0x0000200001187983 */ /* 0x000ea80000300800 */
[----:B------:R-:W2:Y:S04]  /*46790*/  LDL.LU R25, [R1+0x24] ;  /* 0x0000240001197983 */ /* 0x000ea80000300800 */
[----:B------:R-:W3:Y:S04]  /*467a0*/  LDL.LU R26, [R1+0x28] ;  /* 0x00002800011a7983 */ /* 0x000ee80000300800 */
[----:B------:R-:W3:Y:S04]  /*467b0*/  LDL.LU R27, [R1+0x2c] ;  /* 0x00002c00011b7983 */ /* 0x000ee80000300800 */
[----:B------:R-:W-:Y:S06]  /*467c0*/  BAR.SYNC.DEFER_BLOCKING 0x0 ;  /* 0x0000000000007b1d */ /* 0x000fec0000010000 */
[----:B---3--:R-:W-:Y:S04]  /*467d0*/  STL.64 [R1+0x1c68], R26 ;  /* 0x001c681a01007387 */ /* 0x008fe80000100a00 */
[----:B--2---:R-:W-:Y:S04]  /*467e0*/  STL.64 [R1+0x1c60], R24 ;  /* 0x001c601801007387 */ /* 0x004fe80000100a00 */
[----:B------:R-:W2:Y:S04]  /*467f0*/  LDL.LU R4, [R1+0x50] ;  /* 0x0000500001047983 */ /* 0x000ea80000300800 */
[----:B------:R-:W2:Y:S04]  /*46800*/  LDL.LU R5, [R1+0x54] ;  /* 0x0000540001057983 */ /* 0x000ea80000300800 */
[----:B------:R-:W3:Y:S04]  /*46810*/  LDL.LU R6, [R1+0x58] ;  /* 0x0000580001067983 */ /* 0x000ee80000300800 */
[----:B------:R-:W3:Y:S04]  /*46820*/  LDL.LU R7, [R1+0x5c] ;  /* 0x00005c0001077983 */ /* 0x000ee80000300800 */
[----:B------:R-:W4:Y:S04]  /*46830*/  LDL.LU R16, [R1+0xa0] ;  /* 0x0000a00001107983 */ /* 0x000f280000300800 */
[----:B------:R-:W4:Y:S04]  /*46840*/  LDL.LU R17, [R1+0xa4] ;  /* 0x0000a40001117983 */ /* 0x000f280000300800 */
[----:B------:R-:W2:Y:S04]  /*46850*/  LDL.LU R18, [R1+0xa8] ;  /* 0x0000a80001127983 */ /* 0x000ea80000300800 */
[----:B------:R-:W2:Y:S04]  /*46860*/  LDL.LU R19, [R1+0xac] ;  /* 0x0000ac0001137983 */ /* 0x000ea80000300800 */
[----:B--2---:R-:W-:Y:S04]  /*46870*/  STL.64 [R1+0x1c98], R18 ;  /* 0x001c981201007387 */ /* 0x004fe80000100a00 */
[----:B----4-:R0:W-:Y:S04]  /*46880*/  STL.64 [R1+0x1c90], R16 ;  /* 0x001c901001007387 */ /* 0x0101e80000100a00 */
[----:B0-----:R-:W2:Y:S04]  /*46890*/  LDL.LU R16, [R1+0xb0] ;  /* 0x0000b00001107983 */ /* 0x001ea80000300800 */
[----:B------:R-:W2:Y:S04]  /*468a0*/  LDL.LU R17, [R1+0xb4] ;  /* 0x0000b40001117983 */ /* 0x000ea80000300800 */
[----:B------:R-:W4:Y:S04]  /*468b0*/  LDL.LU R18, [R1+0xb8] ;  /* 0x0000b80001127983 */ /* 0x000f280000300800 */
[----:B------:R-:W4:Y:S04]  /*468c0*/  LDL.LU R19, [R1+0xbc] ;  /* 0x0000bc0001137983 */ /* 0x000f280000300800 */
[----:B----4-:R0:W-:Y:S04]  /*468d0*/  STL.64 [R1+0x1ca8], R18 ;  /* 0x001ca81201007387 */ /* 0x0101e80000100a00 */
[----:B--2---:R1:W-:Y:S04]  /*468e0*/  STL.64 [R1+0x1ca0], R16 ;  /* 0x001ca01001007387 */ /* 0x0043e80000100a00 */
[----:B0-----:R-:W2:Y:S04]  /*468f0*/  LDL.LU R18, [R1+0xc8] ;  /* 0x0000c80001127983 */ /* 0x001ea80000300800 */
[----:B------:R-:W2:Y:S04]  /*46900*/  LDL.LU R19, [R1+0xcc] ;  /* 0x0000cc0001137983 */ /* 0x000ea80000300800 */
[----:B---3--:R-:W-:Y:S04]  /*46910*/  STL.64 [R1+0x1c78], R6 ;  /* 0x001c780601007387 */ /* 0x008fe80000100a00 */
[----:B------:R-:W-:Y:S04]  /*46920*/  STL.64 [R1+0x1c70], R4 ;  /* 0x001c700401007387 */ /* 0x000fe80000100a00 */
[----:B------:R-:W3:Y:S04]  /*46930*/  LDL.LU R20, [R1+0x60] ;  /* 0x0000600001147983 */ /* 0x000ee80000300800 */
[----:B------:R-:W3:Y:S04]  /*46940*/  LDL.LU R21, [R1+0x64] ;  /* 0x0000640001157983 */ /* 0x000ee80000300800 */
[----:B------:R-:W4:Y:S04]  /*46950*/  LDL.LU R22, [R1+0x68] ;  /* 0x0000680001167983 */ /* 0x000f280000300800 */
[----:B------:R-:W4:Y:S01]  /*46960*/  LDL.LU R23, [R1+0x6c] ;  /* 0x00006c0001177983 */ /* 0x000f220000300800 */
[----:B------:R-:W-:-:S04]  /*46970*/  LOP3.LUT R0, R0, 0x300, RZ, 0xc0, !PT ;  /* 0x0000030000007812 */ /* 0x000fc800078ec0ff */
[----:B------:R-:W-:Y:S01]  /*46980*/  LOP3.LUT R0, R0, 0x70, R3, 0xf8, !PT ;  /* 0x0000007000007812 */ /* 0x000fe200078ef803 */
[----:B-1----:R-:W-:Y:S02]  /*46990*/  IMAD.MOV.U32 R16, RZ, RZ, R11 ;  /* 0x000000ffff107224 */ /* 0x002fe400078e000b */
[----:B------:R-:W-:Y:S01]  /*469a0*/  IMAD.MOV.U32 R17, RZ, RZ, R29 ;  /* 0x000000ffff117224 */ /* 0x000fe200078e001d */
[----:B------:R-:W-:-:S05]  /*469b0*/  LOP3.LUT R0, R2, R0, RZ, 0x3c, !PT ;  /* 0x0000000002007212 */ /* 0x000fca00078e3cff */
[----:B--2---:R-:W-:Y:S04]  /*469c0*/  STS.128 [R0], R16 ;  /* 0x0000001000007388 */ /* 0x004fe80000000c00 */
[----:B----4-:R-:W-:Y:S04]  /*469d0*/  STL.64 [R1+0x1c88], R22 ;  /* 0x001c881601007387 */ /* 0x010fe80000100a00 */
[----:B---3--:R0:W-:Y:S04]  /*469e0*/  STL.64 [R1+0x1c80], R20 ;  /* 0x001c801401007387 */ /* 0x0081e80000100a00 */
[----:B0-----:R-:W2:Y:S04]  /*469f0*/  LDL.LU R20, [R1+0x90] ;  /* 0x0000900001147983 */ /* 0x001ea80000300800 */
[----:B------:R-:W2:Y:S04]  /*46a00*/  LDL.LU R21, [R1+0x94] ;  /* 0x0000940001157983 */ /* 0x000ea80000300800 */
[----:B------:R-:W2:Y:S04]  /*46a10*/  LDL.LU R22, [R1+0x98] ;  /* 0x0000980001167983 */ /* 0x000ea80000300800 */
[----:B------:R-:W2:Y:S04]  /*46a20*/  LDL.LU R23, [R1+0x9c] ;  /* 0x00009c0001177983 */ /* 0x000ea80000300800 */
[----:B------:R-:W3:Y:S04]  /*46a30*/  LDL.LU R4, [R1+0x80] ;  /* 0x0000800001047983 */ /* 0x000ee80000300800 */
[----:B------:R-:W3:Y:S04]  /*46a40*/  LDL.LU R5, [R1+0x84] ;  /* 0x0000840001057983 */ /* 0x000ee80000300800 */
[----:B------:R-:W3:Y:S04]  /*46a50*/  LDL.LU R6, [R1+0x88] ;  /* 0x0000880001067983 */ /* 0x000ee80000300800 */
[----:B------:R-:W3:Y:S04]  /*46a60*/  LDL.LU R7, [R1+0x8c] ;  /* 0x00008c0001077983 */ /* 0x000ee80000300800 */
[----:B------:R-:W4:Y:S04]  /*46a70*/  LDL.LU R24, [R1+0x70] ;  /* 0x0000700001187983 */ /* 0x000f280000300800 */
[----:B------:R-:W4:Y:S04]  /*46a80*/  LDL.LU R25, [R1+0x74] ;  /* 0x0000740001197983 */ /* 0x000f280000300800 */
[----:B------:R-:W4:Y:S04]  /*46a90*/  LDL.LU R26, [R1+0x78] ;  /* 0x00007800011a7983 */ /* 0x000f280000300800 */
[----:B------:R-:W4:Y:S04]  /*46aa0*/  LDL.LU R27, [R1+0x7c] ;  /* 0x00007c00011b7983 */ /* 0x000f280000300800 */
        /* <DEDUP_REMOVED lines=8> */
[----:B------:R-:W2:Y:S04]  /*46b30*/  LDL.LU.64 R18, [R1+0x1ca8] ;  /* 0x001ca80001127983 */ /* 0x000ea80000300a00 */
[----:B------:R-:W2:Y:S04]  /*46b40*/  LDL.LU.64 R16, [R1+0x1ca0] ;  /* 0x001ca00001107983 */ /* 0x000ea80000300a00 */
[----:B--2---:R0:W-:Y:S04]  /*46b50*/  STS.128 [R0+0x80], R16 ;  /* 0x0000801000007388 */ /* 0x0041e80000000c00 */
[----:B0-----:R-:W2:Y:S04]  /*46b60*/  LDL.LU.64 R18, [R1+0x1c98] ;  /* 0x001c980001127983 */ /* 0x001ea80000300a00 */
[----:B------:R-:W2:Y:S04]  /*46b70*/  LDL.LU.64 R16, [R1+0x1c90] ;  /* 0x001c900001107983 */ /* 0x000ea80000300a00 */
[----:B------:R-:W-:Y:S01]  /*46b80*/  STS.128 [R0+0x480], R20 ;  /* 0x0004801400007388 */ /* 0x000fe20000000c00 */
[----:B------:R-:W-:-:S02]  /*46b90*/  LOP3.LUT R29, R28, 0x20, RZ, 0x3c, !PT ;  /* 0x000000201c1d7812 */ /* 0x000fc400078e3cff */
[C---:B------:R-:W-:Y:S02]  /*46ba0*/  LOP3.LUT R3, R28.reuse, 0x40, RZ, 0x3c, !PT ;  /* 0x000000401c037812 */ /* 0x040fe400078e3cff */
[----:B------:R-:W-:Y:S01]  /*46bb0*/  LOP3.LUT R2, R28, 0x60, RZ, 0x3c, !PT ;  /* 0x000000601c027812 */ /* 0x000fe200078e3cff */
[----:B--2---:R0:W-:Y:S04]  /*46bc0*/  STS.128 [R0+0x400], R16 ;  /* 0x0004001000007388 */ /* 0x0041e80000000c00 */
[----:B------:R-:W-:Y:S06]  /*46bd0*/  BAR.SYNC.DEFER_BLOCKING 0x0 ;  /* 0x0000000000007b1d */ /* 0x000fec0000010000 */
[----:B0-----:R-:W2:Y:S04]  /*46be0*/  LDL.LU R16, [R1] ;  /* 0x0000000001107983 */ /* 0x001ea80000300800 */
[----:B------:R-:W2:Y:S04]  /*46bf0*/  LDL.LU R17, [R1+0x4] ;  /* 0x0000040001117983 */ /* 0x000ea80000300800 */
[----:B------:R-:W2:Y:S04]  /*46c00*/  LDL.LU R18, [R1+0x8] ;  /* 0x0000080001127983 */ /* 0x000ea80000300800 */
[----:B------:R-:W0:Y:S04]  /*46c10*/  LDS.128 R20, [R28] ;  /* 0x000000001c147984 */ /* 0x000e280000000c00 */
[----:B------:R-:W2:Y:S04]  /*46c20*/  LDL.LU R19, [R1+0xc] ;  /* 0x00000c0001137983 */ /* 0x000ea80000300800 */
[----:B0-----:R-:W-:Y:S04]  /*46c30*/  STL.64 [R1+0x90], R20 ;  /* 0x0000901401007387 */ /* 0x001fe80000100a00 */
[----:B------:R-:W-:Y:S04]  /*46c40*/  STL.64 [R1+0x98], R22 ;  /* 0x0000981601007387 */ /* 0x000fe80000100a00 */
[----:B------:R-:W0:Y:S04]  /*46c50*/  LDS.128 R20, [R29] ;  /* 0x000000001d147984 */ /* 0x000e280000000c00 */
[----:B0-----:R-:W-:Y:S04]  /*46c60*/  STL.64 [R1+0xa0], R20 ;  /* 0x0000a01401007387 */ /* 0x001fe80000100a00 */
[----:B------:R-:W-:Y:S04]  /*46c70*/  STL.64 [R1+0xa8], R22 ;  /* 0x0000a81601007387 */ /* 0x000fe80000100a00 */
[----:B------:R-:W0:Y:S04]  /*46c80*/  LDS.128 R20, [R3] ;  /* 0x0000000003147984 */ /* 0x000e280000000c00 */
[----:B0-----:R-:W-:Y:S04]  /*46c90*/  STL.64 [R1+0xb0], R20 ;  /* 0x0000b01401007387 */ /* 0x001fe80000100a00 */
[----:B------:R-:W-:Y:S04]  /*46ca0*/  STL.64 [R1+0xb8], R22 ;  /* 0x0000b81601007387 */ /* 0x000fe80000100a00 */
[----:B------:R-:W0:Y:S04]  /*46cb0*/  LDS.128 R20, [R2] ;  /* 0x0000000002147984 */ /* 0x000e280000000c00 */
[----:B------:R-:W-:Y:S06]  /*46cc0*/  BAR.SYNC.DEFER_BLOCKING 0x0 ;  /* 0x0000000000007b1d */ /* 0x000fec0000010000 */
[----:B---3--:R-:W-:Y:S04]  /*46cd0*/  STS.128 [R0], R4 ;  /* 0x0000000400007388 */ /* 0x008fe80000000c00 */
[----:B0-----:R-:W-:Y:S04]  /*46ce0*/  STL.64 [R1+0x3a0], R20 ;  /* 0x0003a01401007387 */ /* 0x001fe80000100a00 */
[----:B------:R0:W-:Y:S04]  /*46cf0*/  STL.64 [R1+0x3a8], R22 ;  /* 0x0003a81601007387 */ /* 0x0001e80000100a00 */
[----:B0-----:R-:W3:Y:S04]  /*46d00*/  LDL.LU.64 R22, [R1+0x1c88] ;  /* 0x001c880001167983 */ /* 0x001ee80000300a00 */
[----:B------:R-:W3:Y:S04]  /*46d10*/  LDL.LU.64 R20, [R1+0x1c80] ;  /* 0x001c800001147983 */ /* 0x000ee80000300a00 */
[----:B------:R-:W2:Y:S04]  /*46d20*/  LDL.LU.64 R6, [R1+0x1c78] ;  /* 0x001c780001067983 */ /* 0x000ea80000300a00 */
[----:B------:R-:W2:Y:S04]  /*46d30*/  LDL.LU.64 R4, [R1+0x1c70] ;  /* 0x001c700001047983 */ /* 0x000ea80000300a00 */
[----:B----4-:R0:W-:Y:S04]  /*46d40*/  STS.128 [R0+0x80], R24 ;  /* 0x0000801800007388 */ /* 0x0101e80000000c00 */
[----:B0-----:R-:W4:Y:S04]  /*46d50*/  LDL.LU.64 R26, [R1+0x1c68] ;  /* 0x001c6800011a7983 */ /* 0x001f280000300a00 */
[----:B------:R-:W4:Y:S04]  /*46d60*/  LDL.LU.64 R24, [R1+0x1c60] ;  /* 0x001c600001187983 */ /* 0x000f280000300a00 */
[----:B---3--:R0:W-:Y:S04]  /*46d70*/  STS.128 [R0+0x400], R20 ;  /* 0x0004001400007388 */ /* 0x0081e80000000c00 */
[----:B--2---:R-:W-:Y:S04]  /*46d80*/  STS.128 [R0+0x480], R4 ;  /* 0x0004800400007388 */ /* 0x004fe80000000c00 */
[----:B------:R-:W-:Y:S06]  /*46d90*/  BAR.SYNC.DEFER_BLOCKING 0x0 ;  /* 0x0000000000007b1d */ /* 0x000fec0000010000 */
[----:B0-----:R-:W2:Y:S04]  /*46da0*/  LDL.LU.64 R22, [R1+0x1c58] ;  /* 0x001c580001167983 */ /* 0x001ea80000300a00 */
[----:B------:R-:W2:Y:S04]  /*46db0*/  LDL.LU.64 R20, [R1+0x1c50] ;  /* 0x001c500001147983 */ /* 0x000ea80000300a00 */
[----:B------:R-:W0:Y:S04]  /*46dc0*/  LDS.128 R4, [R28] ;  /* 0x000000001c047984 */ /* 0x000e280000000c00 */
        /* <DEDUP_REMOVED lines=10> */
[----:B------:R-:W-:Y:S04]  /*46e70*/  STS.128 [R0], R8 ;  /* 0x0000000800007388 */ /* 0x000fe80000000c00 */
[----:B------:R-:W-:Y:S04]  /*46e80*/  STS.128 [R0+0x80], R12 ;  /* 0x0000800c00007388 */ /* 0x000fe80000000c00 */
[----:B0-----:R-:W-:Y:S04]  /*46e90*/  STL.64 [R1+0xc0], R4 ;  /* 0x0000c00401007387 */ /* 0x001fe80000100a00 */
[----:B------:R0:W-:Y:S04]  /*46ea0*/  STL.64 [R1+0xc8], R6 ;  /* 0x0000c80601007387 */ /* 0x0001e80000100a00 */
[----:B0-----:R-:W3:Y:S04]  /*46eb0*/  LDL.LU.64 R6, [R1+0x1c48] ;  /* 0x001c480001067983 */ /* 0x001ee80000300a00 */
[----:B------:R-:W3:Y:S04]  /*46ec0*/  LDL.LU.64 R4, [R1+0x1c40] ;  /* 0x001c400001047983 */ /* 0x000ee80000300a00 */
[----:B------:R-:W3:Y:S04]  /*46ed0*/  LDL.LU.64 R10, [R1+0x1c38] ;  /* 0x001c3800010a7983 */ /* 0x000ee80000300a00 */
[----:B------:R-:W3:Y:S04]  /*46ee0*/  LDL.LU.64 R8, [R1+0x1c30] ;  /* 0x001c300001087983 */ /* 0x000ee80000300a00 */
[----:B------:R-:W3:Y:S04]  /*46ef0*/  LDL.LU.64 R14, [R1+0x1c28] ;  /* 0x001c2800010e7983 */ /* 0x000ee80000300a00 */
[----:B------:R-:W3:Y:S04]  /*46f00*/  LDL.LU.64 R12, [R1+0x1c20] ;  /* 0x001c2000010c7983 */ /* 0x000ee80000300a00 */
[----:B----4-:R-:W-:Y:S04]  /*46f10*/  STS.128 [R0+0x400], R24 ;  /* 0x0004001800007388 */ /* 0x010fe80000000c00 */
[----:B--2---:R-:W-:Y:S04]  /*46f20*/  STS.128 [R0+0x480], R20 ;  /* 0x0004801400007388 */ /* 0x004fe80000000c00 */
[----:B------:R-:W-:Y:S06]  /*46f30*/  BAR.SYNC.DEFER_BLOCKING 0x0 ;  /* 0x0000000000007b1d */ /* 0x000fec0000010000 */
[----:B------:R-:W0:Y:S04]  /*46f40*/  LDS.128 R24, [R28] ;  /* 0x000000001c187984 */ /* 0x000e280000000c00 */
[----:B------:R-:W1:Y:S04]  /*46f50*/  LDS.128 R20, [R29] ;  /* 0x000000001d147984 */ /* 0x000e680000000c00 */
[----:B0-----:R-:W-:Y:S04]  /*46f60*/  STL.64 [R1+0x10], R24 ;  /* 0x0000101801007387 */ /* 0x001fe80000100a00 */
[----:B------:R-:W-:Y:S04]  /*46f70*/  STL.64 [R1+0x18], R26 ;  /* 0x0000181a01007387 */ /* 0x000fe80000100a00 */
[----:B-1----:R-:W-:Y:S04]  /*46f80*/  STL.64 [R1+0x20], R20 ;  /* 0x0000201401007387 */ /* 0x002fe80000100a00 */
[----:B------:R-:W-:Y:S04]  /*46f90*/  STL.64 [R1+0x28], R22 ;  /* 0x0000281601007387 */ /* 0x000fe80000100a00 */
[----:B------:R-:W0:Y:S04]  /*46fa0*/  LDS.128 R24, [R3] ;  /* 0x0000000003187984 */ /* 0x000e280000000c00 */
[----:B------:R-:W1:Y:S04]  /*46fb0*/  LDS.128 R20, [R2] ;  /* 0x0000000002147984 */ /* 0x000e680000000c00 */
[----:B------:R-:W-:Y:S06]  /*46fc0*/  BAR.SYNC.DEFER_BLOCKING 0x0 ;  /* 0x0000000000007b1d */ /* 0x000fec0000010000 */
[----:B------:R-:W-:Y:S04]  /*46fd0*/  STS.128 [R0], R16 ;  /* 0x0000001000007388 */ /* 0x000fe80000000c00 */
[----:B0-----:R-:W-:Y:S04]  /*46fe0*/  STL.64 [R1+0x30], R24 ;  /* 0x0000301801007387 */ /* 0x001fe80000100a00 */
[----:B------:R-:W-:Y:S04]  /*46ff0*/  STL.64 [R1+0x38], R26 ;  /* 0x0000381a01007387 */ /* 0x000fe80000100a00 */
[----:B-1----:R-:W-:Y:S04]  /*47000*/  STL.64 [R1+0x80], R20 ;  /* 0x0000801401007387 */ /* 0x002fe80000100a00 */
[----:B------:R-:W-:Y:S04]  /*47010*/  STL.64 [R1+0x88], R22 ;  /* 0x0000881601007387 */ /* 0x000fe80000100a00 */
[----:B---3--:R-:W-:Y:S04]  /*47020*/  STS.128 [R0+0x80], R4 ;  /* 0x0000800400007388 */ /* 0x008fe80000000c00 */
[----:B------:R-:W-:Y:S04]  /*47030*/  STS.128 [R0+0x400], R8 ;  /* 0x0004000800007388 */ /* 0x000fe80000000c00 */
[----:B------:R-:W-:Y:S04]  /*47040*/  STS.128 [R0+0x480], R12 ;  /* 0x0004800c00007388 */ /* 0x000fe80000000c00 */
[----:B------:R-:W-:Y:S06]  /*47050*/  BAR.SYNC.DEFER_BLOCKING 0x0 ;  /* 0x0000000000007b1d */ /* 0x000fec0000010000 */
[----:B------:R-:W0:Y:S04]  /*47060*/  LDS.128 R4, [R28] ;  /* 0x000000001c047984 */ /* 0x000e280000000c00 */
[----:B------:R-:W1:Y:S04]  /*47070*/  LDS.128 R8, [R29] ;  /* 0x000000001d087984 */ /* 0x000e680000000c00 */
[----:B------:R-:W2:Y:S04]  /*47080*/  LDS.128 R12, [R2] ;  /* 0x00000000020c7984 */ /* 0x000ea80000000c00 */
[----:B0-----:R-:W-:Y:S04]  /*47090*/  STL [R1+0x1a84], R5 ;  /* 0x001a840501007387 */ /* 0x001fe80000100800 */
[----:B------:R2:W-:Y:S04]  /*470a0*/  STL [R1+0x1a78], R6 ;  /* 0x001a780601007387 */ /* 0x0005e80000100800 */
[----:B------:R-:W-:Y:S04]  /*470b0*/  STL [R1+0x1a6c], R7 ;  /* 0x001a6c0701007387 */ /* 0x000fe80000100800 */
[----:B------:R-:W3:Y:S04]  /*470c0*/  LDL.LU R20, [R1+0xe0] ;  /* 0x0000e00001147983 */ /* 0x000ee80000300800 */
[----:B-1----:R-:W-:Y:S04]  /*470d0*/  STL.64 [R1], R8 ;  /* 0x0000000801007387 */ /* 0x002fe80000100a00 */
[----:B------:R-:W-:Y:S04]  /*470e0*/  STL.64 [R1+0x8], R10 ;  /* 0x0000080a01007387 */ /* 0x000fe80000100a00 */
[----:B------:R-:W3:Y:S04]  /*470f0*/  LDL.LU R21, [R1+0xe4] ;  /* 0x0000e40001157983 */ /* 0x000ee80000300800 */
[----:B------:R-:W4:Y:S04]  /*47100*/  LDL.LU R22, [R1+0xe8] ;  /* 0x0000e80001167983 */ /* 0x000f280000300800 */
[----:B------:R-:W4:Y:S04]  /*47110*/  LDL.LU R23, [R1+0xec] ;  /* 0x0000ec0001177983 */ /* 0x000f280000300800 */
[----:B------:R-:W0:Y:S01]  /*47120*/  LDS.128 R8, [R3] ;  /* 0x0000000003087984 */ /* 0x000e220000000c00 */
[----:B--2---:R-:W-:-:S03]  /*47130*/  IMAD.MOV.U32 R6, RZ, RZ, R13 ;  /* 0x000000ffff067224 */ /* 0x004fc600078e000d */
[----:B------:R-:W-:Y:S06]  /*47140*/  BAR.SYNC.DEFER_BLOCKING 0x0 ;  /* 0x0000000000007b1d */ /* 0x000fec0000010000 */
[----:B----4-:R-:W-:Y:S04]  /*47150*/  STL.64 [R1+0x1c08], R22 ;  /* 0x001c081601007387 */ /* 0x010fe80000100a00 */
[----:B---3--:R1:W-:Y:S04]  /*47160*/  STL.64 [R1+0x1c00], R20 ;  /* 0x001c001401007387 */ /* 0x0083e80000100a00 */
[----:B-1----:R-:W2:Y:S04]  /*47170*/  LDL.LU R20, [R1+0x100] ;  /* 0x0001000001147983 */ /* 0x002ea80000300800 */
[----:B------:R-:W2:Y:S04]  /*47180*/  LDL.LU R21, [R1+0x104] ;  /* 0x0001040001157983 */ /* 0x000ea80000300800 */
[----:B------:R-:W3:Y:S04]  /*47190*/  LDL.LU R22, [R1+0x108] ;  /* 0x0001080001167983 */ /* 0x000ee80000300800 */
[----:B------:R-:W3:Y:S04]  /*471a0*/  LDL.LU R23, [R1+0x10c] ;  /* 0x00010c0001177983 */ /* 0x000ee80000300800 */
[----:B---3--:R-:W-:Y:S04]  /*471b0*/  STL.64 [R1+0x1c18], R22 ;  /* 0x001c181601007387 */ /* 0x008fe80000100a00 */
[----:B--2---:R1:W-:Y:S04]  /*471c0*/  STL.64 [R1+0x1c10], R20 ;  /* 0x001c101401007387 */ /* 0x0043e80000100a00 */
[----:B-1----:R-:W2:Y:S04]  /*471d0*/  LDL.LU R20, [R1+0x110] ;  /* 0x0001100001147983 */ /* 0x002ea80000300800 */
        /* <DEDUP_REMOVED lines=11> */
[----:B0-----:R-:W-:Y:S04]  /*47290*/  STL [R1+0x1a80], R9 ;  /* 0x001a800901007387 */ /* 0x001fe80000100800 */
[----:B------:R0:W-:Y:S04]  /*472a0*/  STL [R1+0x1a74], R10 ;  /* 0x001a740a01007387 */ /* 0x0001e80000100800 */
[----:B------:R-:W-:Y:S04]  /*472b0*/  STL [R1+0x1a70], R11 ;  /* 0x001a700b01007387 */ /* 0x000fe80000100800 */
[----:B------:R1:W-:Y:S01]  /*472c0*/  STL.64 [R1+0x48], R14 ;  /* 0x0000480e01007387 */ /* 0x0003e20000100a00 */
[----:B0-----:R-:W-:-:S03]  /*472d0*/  IMAD.MOV.U32 R10, RZ, RZ, R12 ;  /* 0x000000ffff0a7224 */ /* 0x001fc600078e000c */
[----:B------:R-:W3:Y:S04]  /*472e0*/  LDL.LU R12, [R1+0x150] ;  /* 0x00015000010c7983 */ /* 0x000ee80000300800 */
[----:B------:R-:W3:Y:S04]  /*472f0*/  LDL.LU R13, [R1+0x154] ;  /* 0x00015400010d7983 */ /* 0x000ee80000300800 */
[----:B-1----:R-:W3:Y:S04]  /*47300*/  LDL.LU R14, [R1+0x158] ;  /* 0x00015800010e7983 */ /* 0x002ee80000300800 */
[----:B------:R-:W3:Y:S04]  /*47310*/  LDL.LU R15, [R1+0x15c] ;  /* 0x00015c00010f7983 */ /* 0x000ee80000300800 */
[----:B------:R-:W-:Y:S04]  /*47320*/  STL [R1+0x1aac], R10 ;  /* 0x001aac0a01007387 */ /* 0x000fe80000100800 */
[----:B------:R0:W-:Y:S04]  /*47330*/  STL [R1+0x1aa8], R8 ;  /* 0x001aa80801007387 */ /* 0x0001e80000100800 */
[----:B0-----:R-:W3:Y:S04]  /*47340*/  LDL.LU R8, [R1+0x140] ;  /* 0x0001400001087983 */ /* 0x001ee80000300800 */
[----:B------:R-:W3:Y:S04]  /*47350*/  LDL.LU R9, [R1+0x144] ;  /* 0x0001440001097983 */ /* 0x000ee80000300800 */
[----:B------:R-:W3:Y:S04]  /*47360*/  LDL.LU R10, [R1+0x148] ;  /* 0x00014800010a7983 */ /* 0x000ee80000300800 */
[----:B------:R-:W3:Y:S04]  /*47370*/  LDL.LU R11, [R1+0x14c] ;  /* 0x00014c00010b7983 */ /* 0x000ee80000300800 */
[----:B------:R-:W-:Y:S04]  /*47380*/  STL [R1+0x1a7c], R6 ;  /* 0x001a7c0601007387 */ /* 0x000fe80000100800 */
[----:B------:R0:W-:Y:S04]  /*47390*/  STL [R1+0x1b48], R4 ;  /* 0x001b480401007387 */ /* 0x0001e80000100800 */
[----:B0-----:R-:W3:Y:S04]  /*473a0*/  LDL.LU R4, [R1+0x130] ;  /* 0x0001300001047983 */ /* 0x001ee80000300800 */
[----:B------:R-:W3:Y:S04]  /*473b0*/  LDL.LU R5, [R1+0x134] ;  /* 0x0001340001057983 */ /* 0x000ee80000300800 */
[----:B------:R-:W3:Y:S04]  /*473c0*/  LDL.LU R6, [R1+0x138] ;  /* 0x0001380001067983 */ /* 0x000ee80000300800 */
[----:B------:R-:W3:Y:S04]  /*473d0*/  LDL.LU R7, [R1+0x13c] ;  /* 0x00013c0001077983 */ /* 0x000ee80000300800 */
[----:B--2---:R0:W-:Y:S04]  /*473e0*/  STS.128 [R0], R20 ;  /* 0x0000001400007388 */ /* 0x0041e80000000c00 */
[----:B0-----:R-:W2:Y:S04]  /*473f0*/  LDL.LU.64 R22, [R1+0x1c18] ;  /* 0x001c180001167983 */ /* 0x001ea80000300a00 */
[----:B------:R-:W2:Y:S04]  /*47400*/  LDL.LU.64 R20, [R1+0x1c10] ;  /* 0x001c100001147983 */ /* 0x000ea80000300a00 */
[----:B--2---:R0:W-:Y:S04]  /*47410*/  STS.128 [R0+0x80], R20 ;  /* 0x0000801400007388 */ /* 0x0041e80000000c00 */
[----:B0-----:R-:W2:Y:S04]  /*47420*/  LDL.LU.64 R22, [R1+0x1c08] ;  /* 0x001c080001167983 */ /* 0x001ea80000300a00 */
[----:B------:R-:W2:Y:S04]  /*47430*/  LDL.LU.64 R20, [R1+0x1c00] ;  /* 0x001c000001147983 */ /* 0x000ea80000300a00 */
[----:B---3--:R0:W-:Y:S04]  /*47440*/  STS.128 [R0+0x400], R16 ;  /* 0x0004001000007388 */ /* 0x0081e80000000c00 */
[----:B0-----:R-:W3:Y:S04]  /*47450*/  LDL.LU.64 R18, [R1+0x1bf8] ;  /* 0x001bf80001127983 */ /* 0x001ee80000300a00 */
[----:B------:R-:W3:Y:S04]  /*47460*/  LDL.LU.64 R16, [R1+0x1bf0] ;  /* 0x001bf00001107983 */ /* 0x000ee80000300a00 */
[----:B--2---:R-:W-:Y:S04]  /*47470*/  STS.128 [R0+0x480], R20 ;  /* 0x0004801400007388 */ /* 0x004fe80000000c00 */
[----:B------:R-:W-:Y:S06]  /*47480*/  BAR.SYNC.DEFER_BLOCKING 0x0 ;  /* 0x0000000000007b1d */ /* 0x000fec0000010000 */
        /* <DEDUP_REMOVED lines=11> */
[----:B----4-:R-:W-:Y:S04]  /*47540*/  STS.128 [R0], R24 ;  /* 0x0000001800007388 */ /* 0x010fe80000000c00 */
[----:B0-----:R-:W-:Y:S04]  /*47550*/  STL.64 [R1+0x410], R20 ;  /* 0x0004101401007387 */ /* 0x001fe80000100a00 */
[----:B------:R0:W-:Y:S04]  /*47560*/  STL.64 [R1+0x418], R22 ;  /* 0x0004181601007387 */ /* 0x0001e80000100a00 */
[----:B0-----:R-:W2:Y:S04]  /*47570*/  LDL.LU.64 R22, [R1+0x1be8] ;  /* 0x001be80001167983 */ /* 0x001ea80000300a00 */
[----:B------:R-:W2:Y:S04]  /*47580*/  LDL.LU.64 R20, [R1+0x1be0] ;  /* 0x001be00001147983 */ /* 0x000ea80000300a00 */
[----:B------:R-:W4:Y:S04]  /*47590*/  LDL.LU.64 R26, [R1+0x1bd8] ;  /* 0x001bd800011a7983 */ /* 0x000f280000300a00 */
[----:B------:R-:W4:Y:S04]  /*475a0*/  LDL.LU.64 R24, [R1+0x1bd0] ;  /* 0x001bd00001187983 */ /* 0x000f280000300a00 */
[----:B---3--:R0:W-:Y:S04]  /*475b0*/  STS.128 [R0+0x80], R16 ;  /* 0x0000801000007388 */ /* 0x0081e80000000c00 */
[----:B0-----:R-:W3:Y:S04]  /*475c0*/  LDL.LU R16, [R1+0x120] ;  /* 0x0001200001107983 */ /* 0x001ee80000300800 */
[----:B------:R-:W3:Y:S04]  /*475d0*/  LDL.LU R17, [R1+0x124] ;  /* 0x0001240001117983 */ /* 0x000ee80000300800 */
[----:B------:R-:W3:Y:S04]  /*475e0*/  LDL.LU R18, [R1+0x128] ;  /* 0x0001280001127983 */ /* 0x000ee80000300800 */
[----:B------:R-:W3:Y:S04]  /*475f0*/  LDL.LU R19, [R1+0x12c] ;  /* 0x00012c0001137983 */ /* 0x000ee80000300800 */
[----:B--2---:R-:W-:Y:S04]  /*47600*/  STS.128 [R0+0x400], R20 ;  /* 0x0004001400007388 */ /* 0x004fe80000000c00 */
[----:B----4-:R0:W-:Y:S04]  /*47610*/  STS.128 [R0+0x480], R24 ;  /* 0x0004801800007388 */ /* 0x0101e80000000c00 */
[----:B------:R-:W-:Y:S04]  /*47620*/  STL [R1+0x1a88], R23 ;  /* 0x001a881701007387 */ /* 0x000fe80000100800 */
[----:B------:R-:W-:Y:S06]  /*47630*/  BAR.SYNC.DEFER_BLOCKING 0x0 ;  /* 0x0000000000007b1d */ /* 0x000fec0000010000 */
[----:B------:R-:W1:Y:S01]  /*47640*/  LDS.128 R20, [R28] ;  /* 0x000000001c147984 */ /* 0x000e620000000c00 */
[----:B0-----:R-:W-:-:S03]  /*47650*/  LOP3.LUT R27, R28, 0x40, RZ, 0x3c, !PT ;  /* 0x000000401c1b7812 */ /* 0x001fc600078e3cff */
[----:B-1----:R-:W-:Y:S04]  /*47660*/  STL.64 [R1+0x100], R20 ;  /* 0x0001001401007387 */ /* 0x002fe80000100a00 */
        /* <DEDUP_REMOVED lines=9> */
[----:B---3--:R1:W-:Y:S04]  /*47700*/  STS.128 [R0], R16 ;  /* 0x0000001000007388 */ /* 0x0083e80000000c00 */
[----:B------:R-:W-:Y:S04]  /*47710*/  STS.128 [R0+0x80], R4 ;  /* 0x0000800400007388 */ /* 0x000fe80000000c00 */
[----:B------:R-:W-:Y:S04]  /*47720*/  STS.128 [R0+0x400], R8 ;  /* 0x0004000800007388 */ /* 0x000fe80000000c00 */
[----:B------:R-:W-:Y:S04]  /*47730*/  STS.128 [R0+0x480], R12 ;  /* 0x0004800c00007388 */ /* 0x000fe80000000c00 */
[----:B------:R-:W-:Y:S06]  /*47740*/  BAR.SYNC.DEFER_BLOCKING 0x0 ;  /* 0x0000000000007b1d */ /* 0x000fec0000010000 */
[----:B------:R-:W2:Y:S04]  /*47750*/  LDS.128 R8, [R28] ;  /* 0x000000001c087984 */ /* 0x000ea80000000c00 */
[----:B------:R-:W3:Y:S04]  /*47760*/  LDS.128 R4, [R29] ;  /* 0x000000001d047984 */ /* 0x000ee80000000c00 */
[----:B0-----:R-:W-:Y:S04]  /*47770*/  STL.64 [R1+0x400], R20 ;  /* 0x0004001401007387 */ /* 0x001fe80000100a00 */
[----:B------:R-:W-:Y:S04]  /*47780*/  STL.64 [R1+0x408], R22 ;  /* 0x0004081601007387 */ /* 0x000fe80000100a00 */
[----:B-1----:R-:W4:Y:S04]  /*47790*/  LDL.LU R16, [R1+0x200] ;  /* 0x0002000001107983 */ /* 0x002f280000300800 */
[----:B--2---:R-:W-:Y:S04]  /*477a0*/  STL.64 [R1+0xf0], R8 ;  /* 0x0000f00801007387 */ /* 0x004fe80000100a00 */
[----:B------:R-:W-:Y:S04]  /*477b0*/  STL.64 [R1+0xf8], R10 ;  /* 0x0000f80a01007387 */ /* 0x000fe80000100a00 */
[----:B---3--:R-:W-:Y:S04]  /*477c0*/  STL.64 [R1+0x120], R4 ;  /* 0x0001200401007387 */ /* 0x008fe80000100a00 */
[----:B------:R-:W-:Y:S04]  /*477d0*/  STL.64 [R1+0x128], R6 ;  /* 0x0001280601007387 */ /* 0x000fe80000100a00 */
[----:B------:R-:W4:Y:S04]  /*477e0*/  LDL.LU R17, [R1+0x204] ;  /* 0x0002040001117983 */ /* 0x000f280000300800 */
[----:B------:R-:W2:Y:S04]  /*477f0*/  LDL.LU R18, [R1+0x208] ;  /* 0x0002080001127983 */ /* 0x000ea80000300800 */
[----:B------:R-:W2:Y:S04]  /*47800*/  LDL.LU R19, [R1+0x20c] ;  /* 0x00020c0001137983 */ /* 0x000ea80000300800 */
[----:B--2---:R-:W-:Y:S04]  /*47810*/  STL.64 [R1+0x1b58], R18 ;  /* 0x001b581201007387 */ /* 0x004fe80000100a00 */
[----:B----4-:R0:W-:Y:S04]  /*47820*/  STL.64 [R1+0x1b50], R16 ;  /* 0x001b501001007387 */ /* 0x0101e80000100a00 */
[----:B0-----:R-:W2:Y:S04]  /*47830*/  LDL.LU R16, [R1+0x1d0] ;  /* 0x0001d00001107983 */ /* 0x001ea80000300800 */
[----:B------:R-:W2:Y:S04]  /*47840*/  LDL.LU R17, [R1+0x1d4] ;  /* 0x0001d40001117983 */ /* 0x000ea80000300800 */
[----:B------:R-:W3:Y:S04]  /*47850*/  LDL.LU R18, [R1+0x1d8] ;  /* 0x0001d80001127983 */ /* 0x000ee80000300800 */
[----:B------:R-:W3:Y:S04]  /*47860*/  LDL.LU R19, [R1+0x1dc] ;  /* 0x0001dc0001137983 */ /* 0x000ee80000300800 */
[----:B---3--:R-:W-:Y:S04]  /*47870*/  STL.64 [R1+0x1b68], R18 ;  /* 0x001b681201007387 */ /* 0x008fe80000100a00 */
[----:B--2---:R0:W-:Y:S04]  /*47880*/  STL.64 [R1+0x1b60], R16 ;  /* 0x001b601001007387 */ /* 0x0041e80000100a00 */
[----:B0-----:R-:W2:Y:S04]  /*47890*/  LDL.LU R16, [R1+0x1c0] ;  /* 0x0001c00001107983 */ /* 0x001ea80000300800 */
        /* <DEDUP_REMOVED lines=13> */
[----:B----4-:R-:W-:Y:S04]  /*47970*/  STL.64 [R1+0x1bb8], R14 ;  /* 0x001bb80e01007387 */ /* 0x010fe80000100a00 */
[----:B--2---:R0:W-:Y:S04]  /*47980*/  STL.64 [R1+0x1bb0], R12 ;  /* 0x001bb00c01007387 */ /* 0x0041e80000100a00 */
[----:B0-----:R-:W2:Y:S04]  /*47990*/  LDL.LU R12, [R1+0x160] ;  /* 0x00016000010c7983 */ /* 0x001ea80000300800 */
[----:B------:R-:W2:Y:S04]  /*479a0*/  LDL.LU R13, [R1+0x164] ;  /* 0x00016400010d7983 */ /* 0x000ea80000300800 */
[----:B------:R-:W4:Y:S04]  /*479b0*/  LDL.LU R14, [R1+0x168] ;  /* 0x00016800010e7983 */ /* 0x000f280000300800 */
[----:B------:R-:W4:Y:S04]  /*479c0*/  LDL.LU R15, [R1+0x16c] ;  /* 0x00016c00010f7983 */ /* 0x000f280000300800 */
[----:B----4-:R-:W-:Y:S04]  /*479d0*/  STL.64 [R1+0x1bc8], R14 ;  /* 0x001bc80e01007387 */ /* 0x010fe80000100a00 */
[----:B--2---:R-:W-:Y:S04]  /*479e0*/  STL.64 [R1+0x1bc0], R12 ;  /* 0x001bc00c01007387 */ /* 0x004fe80000100a00 */
[----:B---3--:R-:W-:Y:S04]  /*479f0*/  STL.64 [R1+0x1b78], R18 ;  /* 0x001b781201007387 */ /* 0x008fe80000100a00 */
[----:B------:R0:W-:Y:S04]  /*47a00*/  STL.64 [R1+0x1b70], R16 ;  /* 0x001b701001007387 */ /* 0x0001e80000100a00 */
[----:B------:R-:W1:Y:S04]  /*47a10*/  LDS.128 R12, [R27] ;  /* 0x000000001b0c7984 */ /* 0x000e680000000c00 */
        /* <DEDUP_REMOVED lines=28> */
[----:B-1----:R-:W-:Y:S04]  /*47be0*/  STL.64 [R1+0x130], R12 ;  /* 0x0001300c01007387 */ /* 0x002fe80000100a00 */
[----:B------:R-:W-:Y:S04]  /*47bf0*/  STL.64 [R1+0x138], R14 ;  /* 0x0001380e01007387 */ /* 0x000fe80000100a00 */
[----:B------:R-:W0:Y:S04]  /*47c00*/  LDS.128 R12, [R2] ;  /* 0x00000000020c7984 */ /* 0x000e280000000c00 */
[----:B------:R-:W-:Y:S06]  /*47c10*/  BAR.SYNC.DEFER_BLOCKING 0x0 ;  /* 0x0000000000007b1d */ /* 0x000fec0000010000 */
[----:B0-----:R-:W-:Y:S04]  /*47c20*/  STL.64 [R1+0x150], R12 ;  /* 0x0001500c01007387 */ /* 0x001fe80000100a00 */
[----:B------:R0:W-:Y:S04]  /*47c30*/  STL.64 [R1+0x158], R14 ;  /* 0x0001580e01007387 */ /* 0x0001e80000100a00 */
[----:B0-----:R-:W2:Y:S04]  /*47c40*/  LDL.LU.64 R14, [R1+0x1bc8] ;  /* 0x001bc800010e7983 */ /* 0x001ea80000300a00 */
[----:B------:R-:W2:Y:S04]  /*47c50*/  LDL.LU.64 R12, [R1+0x1bc0] ;  /* 0x001bc000010c7983 */ /* 0x000ea80000300a00 */
[----:B--2---:R0:W-:Y:S04]  /*47c60*/  STS.128 [R0], R12 ;  /* 0x0000000c00007388 */ /* 0x0041e80000000c00 */
[----:B0-----:R-:W2:Y:S04]  /*47c70*/  LDL.LU.64 R14, [R1+0x1bb8] ;  /* 0x001bb800010e7983 */ /* 0x001ea80000300a00 */
[----:B------:R-:W2:Y:S04]  /*47c80*/  LDL.LU.64 R12, [R1+0x1bb0] ;  /* 0x001bb000010c7983 */ /* 0x000ea80000300a00 */
[----:B--2---:R0:W-:Y:S04]  /*47c90*/  STS.128 [R0+0x80], R12 ;  /* 0x0000800c00007388 */ /* 0x0041e80000000c00 */
[----:B0-----:R-:W2:Y:S04]  /*47ca0*/  LDL.LU.64 R14, [R1+0x1ba8] ;  /* 0x001ba800010e7983 */ /* 0x001ea80000300a00 */
[----:B------:R-:W2:Y:S04]  /*47cb0*/  LDL.LU.64 R12, [R1+0x1ba0] ;  /* 0x001ba000010c7983 */ /* 0x000ea80000300a00 */
[----:B------:R-:W-:Y:S04]  /*47cc0*/  STS.128 [R0+0x480], R16 ;  /* 0x0004801000007388 */ /* 0x000fe80000000c00 */
[----:B--2---:R0:W-:Y:S04]  /*47cd0*/  STS.128 [R0+0x400], R12 ;  /* 0x0004000c00007388 */ /* 0x0041e80000000c00 */
[----:B------:R-:W-:Y:S06]  /*47ce0*/  BAR.SYNC.DEFER_BLOCKING 0x0 ;  /* 0x0000000000007b1d */ /* 0x000fec0000010000 */
[----:B0-----:R-:W2:Y:S04]  /*47cf0*/  LDL.LU R12, [R1+0x220] ;  /* 0x00022000010c7983 */ /* 0x001ea80000300800 */
        /* <DEDUP_REMOVED lines=14> */
[----:B------:R0:W-:Y:S04]  /*47de0*/  STL.64 [R1+0x148], R18 ;  /* 0x0001481201007387 */ /* 0x0001e80000100a00 */
[----:B0-----:R-:W2:Y:S04]  /*47df0*/  LDL.LU.64 R18, [R1+0x1b98] ;  /* 0x001b980001127983 */ /* 0x001ea80000300a00 */
[----:B------:R-:W2:Y:S04]  /*47e00*/  LDL.LU.64 R16, [R1+0x1b90] ;  /* 0x001b900001107983 */ /* 0x000ea80000300a00 */
[----:B------:R-:W-:Y:S06]  /*47e10*/  BAR.SYNC.DEFER_BLOCKING 0x0 ;  /* 0x0000000000007b1d */ /* 0x000fec0000010000 */
[----:B--2---:R0:W-:Y:S04]  /*47e20*/  STS.128 [R0], R16 ;  /* 0x0000001000007388 */ /* 0x0041e80000000c00 */
[----:B0-----:R-:W2:Y:S04]  /*47e30*/  LDL.LU.64 R18, [R1+0x1b88] ;  /* 0x001b880001127983 */ /* 0x001ea80000300a00 */
[----:B------:R-:W2:Y:S04]  /*47e40*/  LDL.LU.64 R16, [R1+0x1b80] ;  /* 0x001b800001107983 */ /* 0x000ea80000300a00 */
[----:B--2---:R0:W-:Y:S04]  /*47e50*/  STS.128 [R0+0x80], R16 ;  /* 0x0000801000007388 */ /* 0x0041e80000000c00 */
[----:B0-----:R-:W2:Y:S04]  /*47e60*/  LDL.LU.64 R18, [R1+0x1b78] ;  /* 0x001b780001127983 */ /* 0x001ea80000300a00 */
[----:B------:R-:W2:Y:S04]  /*47e70*/  LDL.LU.64 R16, [R1+0x1b70] ;  /* 0x001b700001107983 */ /* 0x000ea80000300a00 */
[----:B--2---:R0:W-:Y:S04]  /*47e80*/  STS.128 [R0+0x400], R16 ;  /* 0x0004001000007388 */ /* 0x0041e80000000c00 */
[----:B0-----:R-:W2:Y:S04]  /*47e90*/  LDL.LU.64 R18, [R1+0x1b68] ;  /* 0x001b680001127983 */ /* 0x001ea80000300a00 */
[----:B------:R-:W2:Y:S04]  /*47ea0*/  LDL.LU.64 R16, [R1+0x1b60] ;  /* 0x001b600001107983 */ /* 0x000ea80000300a00 */
        /* <DEDUP_REMOVED lines=13> */
[----:B0-----:R-:W-:Y:S04]  /*47f80*/  STL.64 [R1+0x440], R16 ;  /* 0x0004401001007387 */ /* 0x001fe80000100a00 */
[----:B------:R0:W-:Y:S04]  /*47f90*/  STL.64 [R1+0x448], R18 ;  /* 0x0004481201007387 */ /* 0x0001e80000100a00 */
[----:B0-----:R-:W2:Y:S04]  /*47fa0*/  LDL.LU.64 R18, [R1+0x1b58] ;  /* 0x001b580001127983 */ /* 0x001ea80000300a00 */
[----:B------:R-:W2:Y:S04]  /*47fb0*/  LDL.LU.64 R16, [R1+0x1b50] ;  /* 0x001b500001107983 */ /* 0x000ea80000300a00 */
[----:B----4-:R0:W-:Y:S04]  /*47fc0*/  STS.128 [R0], R4 ;  /* 0x0000000400007388 */ /* 0x0101e80000000c00 */
[----:B0-----:R-:W4:Y:S04]  /*47fd0*/  LDL.LU R4, [R1+0x1b48] ;  /* 0x001b480001047983 */ /* 0x001f280000300800 */
[----:B---3--:R-:W-:Y:S04]  /*47fe0*/  STS.128 [R0+0x80], R20 ;  /* 0x0000801400007388 */ /* 0x008fe80000000c00 */
[----:B------:R-:W-:Y:S04]  /*47ff0*/  STS.128 [R0+0x480], R8 ;  /* 0x0004800800007388 */ /* 0x000fe80000000c00 */
[----:B--2---:R-:W-:Y:S04]  /*48000*/  STS.128 [R0+0x400], R16 ;  /* 0x0004001000007388 */ /* 0x004fe80000000c00 */
[----:B------:R-:W-:Y:S06]  /*48010*/  BAR.SYNC.DEFER_BLOCKING 0x0 ;  /* 0x0000000000007b1d */ /* 0x000fec0000010000 */
[----:B------:R-:W0:Y:S04]  /*48020*/  LDS.128 R8, [R28] ;  /* 0x000000001c087984 */ /* 0x000e280000000c00 */
[----:B------:R-:W1:Y:S04]  /*48030*/  LDS.128 R20, [R29] ;  /* 0x000000001d147984 */ /* 0x000e680000000c00 */
[----:B------:R-:W-:Y:S04]  /*48040*/  LDS.128 R16, [R27] ;  /* 0x000000001b107984 */ /* 0x000fe80000000c00 */
[----:B0-----:R-:W-:Y:S04]  /*48050*/  STL.64 [R1+0x1a0], R8 ;  /* 0x0001a00801007387 */ /* 0x001fe80000100a00 */
[----:B------:R-:W-:Y:S04]  /*48060*/  STL.64 [R1+0x1a8], R10 ;  /* 0x0001a80a01007387 */ /* 0x000fe80000100a00 */
[----:B------:R-:W0:Y:S04]  /*48070*/  LDS.128 R8, [R2] ;  /* 0x0000000002087984 */ /* 0x000e280000000c00 */
[----:B-1----:R1:W-:Y:S04]  /*48080*/  STL.64 [R1+0x1e0], R20 ;  /* 0x0001e01401007387 */ /* 0x0023e80000100a00 */
[----:B------:R2:W-:Y:S04]  /*48090*/  STL.64 [R1+0x1e8], R22 ;  /* 0x0001e81601007387 */ /* 0x0005e80000100a00 */
[----:B------:R-:W-:Y:S01]  /*480a0*/  BAR.SYNC.DEFER_BLOCKING 0x0 ;  /* 0x0000000000007b1d */ /* 0x000fe20000010000 */
[----:B0-----:R-:W-:-:S05]  /*480b0*/  IMAD.MOV.U32 R6, RZ, RZ, R11 ;  /* 0x000000ffff067224 */ /* 0x001fca00078e000b */
[----:B------:R-:W-:Y:S04]  /*480c0*/  STL.64 [R1+0x450], R8 ;  /* 0x0004500801007387 */ /* 0x000fe80000100a00 */
[----:B------:R-:W-:Y:S04]  /*480d0*/  STL.64 [R1+0x1f0], R16 ;  /* 0x0001f01001007387 */ /* 0x000fe80000100a00 */
[----:B------:R-:W-:Y:S04]  /*480e0*/  STL.64 [R1+0x1f8], R18 ;  /* 0x0001f81201007387 */ /* 0x000fe80000100a00 */
[----:B------:R-:W-:Y:S04]  /*480f0*/  STL [R1+0x458], R10 ;  /* 0x0004580a01007387 */ /* 0x000fe80000100800 */
[----:B------:R-:W-:Y:S04]  /*48100*/  STL [R1+0x1a90], R6 ;  /* 0x001a900601007387 */ /* 0x000fe80000100800 */
[----:B----4-:R0:W-:Y:S04]  /*48110*/  STL [R1+0x1a8c], R4 ;  /* 0x001a8c0401007387 */ /* 0x0101e80000100800 */
[----:B-1----:R-:W3:Y:S04]  /*48120*/  LDL.LU R20, [R1+0x2c0] ;  /* 0x0002c00001147983 */ /* 0x002ee80000300800 */
[----:B------:R-:W3:Y:S04]  /*48130*/  LDL.LU R21, [R1+0x2c4] ;  /* 0x0002c40001157983 */ /* 0x000ee80000300800 */
[----:B--2---:R-:W2:Y:S04]  /*48140*/  LDL.LU R22, [R1+0x2c8] ;  /* 0x0002c80001167983 */ /* 0x004ea80000300800 */
[----:B------:R-:W2:Y:S04]  /*48150*/  LDL.LU R23, [R1+0x2cc] ;  /* 0x0002cc0001177983 */ /* 0x000ea80000300800 */
[----:B--2---:R-:W-:Y:S04]  /*48160*/  STL.64 [R1+0x1af0], R22 ;  /* 0x001af01601007387 */ /* 0x004fe80000100a00 */
[----:B---3--:R-:W-:Y:S04]  /*48170*/  STL.64 [R1+0x1ae8], R20 ;  /* 0x001ae81401007387 */ /* 0x008fe80000100a00 */
[----:B0-----:R-:W2:Y:S04]  /*48180*/  LDL.LU R4, [R1+0x2b0] ;  /* 0x0002b00001047983 */ /* 0x001ea80000300800 */
[----:B------:R-:W2:Y:S04]  /*48190*/  LDL.LU R5, [R1+0x2b4] ;  /* 0x0002b40001057983 */ /* 0x000ea80000300800 */
[----:B------:R-:W3:Y:S04]  /*481a0*/  LDL.LU R6, [R1+0x2b8] ;  /* 0x0002b80001067983 */ /* 0x000ee80000300800 */
[----:B------:R-:W3:Y:S04]  /*481b0*/  LDL.LU R7, [R1+0x2bc] ;  /* 0x0002bc0001077983 */ /* 0x000ee80000300800 */
[----:B------:R-:W-:Y:S04]  /*481c0*/  STS.128 [R0], R12 ;  /* 0x0000000c00007388 */ /* 0x000fe80000000c00 */
        /* <DEDUP_REMOVED lines=8> */
[----:B------:R-:W4:Y:S04]  /*48250*/  LDL.LU R14, [R1+0x248] ;  /* 0x00024800010e7983 */ /* 0x000f280000300800 */
[----:B------:R-:W4:Y:S04]  /*48260*/  LDL.LU R15, [R1+0x24c] ;  /* 0x00024c00010f7983 */ /* 0x000f280000300800 */
[----:B------:R-:W4:Y:S04]  /*48270*/  LDL.LU R8, [R1+0x230] ;  /* 0x0002300001087983 */ /* 0x000f280000300800 */
[----:B------:R-:W4:Y:S04]  /*48280*/  LDL.LU R9, [R1+0x234] ;  /* 0x0002340001097983 */ /* 0x000f280000300800 */
[----:B------:R-:W4:Y:S04]  /*48290*/  LDL.LU R10, [R1+0x238] ;  /* 0x00023800010a7983 */ /* 0x000f280000300800 */
[----:B------:R-:W4:Y:S04]  /*482a0*/  LDL.LU R11, [R1+0x23c] ;  /* 0x00023c00010b7983 */ /* 0x000f280000300800 */
        /* <DEDUP_REMOVED lines=24> */
[----:B----4-:R0:W-:Y:S04]  /*48430*/  STS.128 [R0+0x80], R8 ;  /* 0x0000800800007388 */ /* 0x0101e80000000c00 */
[----:B------:R1:W-:Y:S04]  /*48440*/  STS.128 [R0+0x400], R12 ;  /* 0x0004000c00007388 */ /* 0x0003e80000000c00 */
        /* <DEDUP_REMOVED lines=8> */
[----:B0-----:R-:W3:Y:S04]  /*484d0*/  LDL.LU R8, [R1+0x2e0] ;  /* 0x0002e00001087983 */ /* 0x001ee80000300800 */
[----:B------:R-:W3:Y:S04]  /*484e0*/  LDL.LU R9, [R1+0x2e4] ;  /* 0x0002e40001097983 */ /* 0x000ee80000300800 */
[----:B------:R-:W3:Y:S04]  /*484f0*/  LDL.LU R10, [R1+0x2e8] ;  /* 0x0002e800010a7983 */ /* 0x000ee80000300800 */
[----:B------:R-:W3:Y:S04]  /*48500*/  LDL.LU R11, [R1+0x2ec] ;  /* 0x0002ec00010b7983 */ /* 0x000ee80000300800 */
[----:B-1----:R-:W3:Y:S04]  /*48510*/  LDL.LU R12, [R1+0x2f0] ;  /* 0x0002f000010c7983 */ /* 0x002ee80000300800 */
[----:B------:R-:W3:Y:S04]  /*48520*/  LDL.LU R13, [R1+0x2f4] ;  /* 0x0002f400010d7983 */ /* 0x000ee80000300800 */
[----:B------:R-:W3:Y:S04]  /*48530*/  LDL.LU R14, [R1+0x2f8] ;  /* 0x0002f800010e7983 */ /* 0x000ee80000300800 */
[----:B------:R-:W3:Y:S04]  /*48540*/  LDL.LU R15, [R1+0x2fc] ;  /* 0x0002fc00010f7983 */ /* 0x000ee80000300800 */
        /* <DEDUP_REMOVED lines=42> */
[----:B0-----:R-:W2:Y:S04]  /*487f0*/  LDL.LU.64 R6, [R1+0x1b00] ;  /* 0x001b000001067983 */ /* 0x001ea80000300a00 */
[----:B------:R-:W2:Y:S04]  /*48800*/  LDL.LU.64 R4, [R1+0x1af8] ;  /* 0x001af80001047983 */ /* 0x000ea80000300a00 */
[----:B------:R-:W3:Y:S04]  /*48810*/  LDL.LU.64 R22, [R1+0x1af0] ;  /* 0x001af00001167983 */ /* 0x000ee80000300a00 */
[----:B------:R-:W3:Y:S04]  /*48820*/  LDL.LU.64 R20, [R1+0x1ae8] ;  /* 0x001ae80001147983 */ /* 0x000ee80000300a00 */
[----:B----4-:R-:W-:Y:S04]  /*48830*/  STS.128 [R0+0x480], R16 ;  /* 0x0004801000007388 */ /* 0x010fe80000000c00 */
[----:B--2---:R-:W-:Y:S04]  /*48840*/  STS.128 [R0+0x80], R4 ;  /* 0x0000800400007388 */ /* 0x004fe80000000c00 */
[----:B---3--:R-:W-:Y:S04]  /*48850*/  STS.128 [R0+0x400], R20 ;  /* 0x0004001400007388 */ /* 0x008fe80000000c00 */
[----:B------:R-:W-:Y:S06]  /*48860*/  BAR.SYNC.DEFER_BLOCKING 0x0 ;  /* 0x0000000000007b1d */ /* 0x000fec0000010000 */
[----:B------:R-:W0:Y:S04]  /*48870*/  LDS.128 R20, [R28] ;  /* 0x000000001c147984 */ /* 0x000e280000000c00 */
[----:B------:R-:W1:Y:S04]  /*48880*/  LDS.128 R16, [R29] ;  /* 0x000000001d107984 */ /* 0x000e680000000c00 */
[----:B------:R-:W2:Y:S04]  /*48890*/  LDS.128 R4, [R27] ;  /* 0x000000001b047984 */ /* 0x000ea80000000c00 */
[----:B0-----:R-:W-:Y:S04]  /*488a0*/  STL.64 [R1+0x240], R20 ;  /* 0x0002401401007387 */ /* 0x001fe80000100a00 */
[----:B------:R-:W-:Y:S04]  /*488b0*/  STL.64 [R1+0x248], R22 ;  /* 0x0002481601007387 */ /* 0x000fe80000100a00 */
[----:B------:R-:W-:Y:S04]  /*488c0*/  STL [R1+0x1ae4], R27 ;  /* 0x001ae41b01007387 */ /* 0x000fe80000100800 */
[----:B-1----:R-:W-:Y:S04]  /*488d0*/  STL.64 [R1+0x270], R16 ;  /* 0x0002701001007387 */ /* 0x002fe80000100a00 */
[----:B------:R-:W-:Y:S04]  /*488e0*/  STL.64 [R1+0x278], R18 ;  /* 0x0002781201007387 */ /* 0x000fe80000100a00 */
[----:B------:R-:W-:Y:S04]  /*488f0*/  STL [R1+0x1ae0], R24 ;  /* 0x001ae01801007387 */ /* 0x000fe80000100800 */
[----:B--2---:R-:W-:Y:S04]  /*48900*/  STL.64 [R1+0x2c0], R4 ;  /* 0x0002c00401007387 */ /* 0x004fe80000100a00 */
[----:B------:R-:W-:Y:S04]  /*48910*/  STL.64 [R1+0x2c8], R6 ;  /* 0x0002c80601007387 */ /* 0x000fe80000100a00 */
[----:B------:R-:W0:Y:S04]  /*48920*/  LDS.128 R4, [R2] ;  /* 0x0000000002047984 */ /* 0x000e280000000c00 */
[----:B------:R-:W-:Y:S06]  /*48930*/  BAR.SYNC.DEFER_BLOCKING 0x0 ;  /* 0x0000000000007b1d */ /* 0x000fec0000010000 */
[----:B------:R1:W-:Y:S04]  /*48940*/  STS.128 [R0], R8 ;  /* 0x0000000800007388 */ /* 0x0003e80000000c00 */
[----:B0-----:R-:W-:Y:S04]  /*48950*/  STL.64 [R1+0x2d0], R4 ;  /* 0x0002d00401007387 */ /* 0x001fe80000100a00 */
[----:B------:R-:W-:Y:S04]  /*48960*/  STL.64 [R1+0x2d8], R6 ;  /* 0x0002d80601007387 */ /* 0x000fe80000100a00 */
[----:B-1----:R-:W2:Y:S04]  /*48970*/  LDL.LU R8, [R1+0x340] ;  /* 0x0003400001087983 */ /* 0x002ea80000300800 */
        /* <DEDUP_REMOVED lines=27> */
[----:B------:R-:W2:Y:S04]  /*48b30*/  LDL.LU R18, [R1+0x388] ;  /* 0x0003880001127983 */ /* 0x000ea80000300800 */
[----:B------:R-:W2:Y:S04]  /*48b40*/  LDL.LU R19, [R1+0x38c] ;  /* 0x00038c0001137983 */ /* 0x000ea80000300800 */
[----:B------:R-:W-:Y:S04]  /*48b50*/  STS.128 [R0+0x80], R12 ;  /* 0x0000800c00007388 */ /* 0x000fe80000000c00 */
[----:B----4-:R-:W-:Y:S04]  /*48b60*/  STS.128 [R0+0x400], R24 ;  /* 0x0004001800007388 */ /* 0x010fe80000000c00 */
[----:B--2---:R-:W-:Y:S04]  /*48b70*/  STL.64 [R1+0x1aa0], R18 ;  /* 0x001aa01201007387 */ /* 0x004fe80000100a00 */
        /* <DEDUP_REMOVED lines=18> */
[----:B------:R-:W-:Y:S04]  /*48ca0*/  STS.128 [R0+0x480], R8 ;  /* 0x0004800800007388 */ /* 0x000fe80000000c00 */
[----:B------:R-:W-:Y:S06]  /*48cb0*/  BAR.SYNC.DEFER_BLOCKING 0x0 ;  /* 0x0000000000007b1d */ /* 0x000fec0000010000 */
[----:B------:R-:W3:Y:S04]  /*48cc0*/  LDL.LU R24, [R1+0x1ae0] ;  /* 0x001ae00001187983 */ /* 0x000ee80000300800 */
[----:B------:R-:W0:Y:S04]  /*48cd0*/  LDS.128 R8, [R28] ;  /* 0x000000001c087984 */ /* 0x000e280000000c00 */
[----:B0-----:R-:W-:Y:S04]  /*48ce0*/  STL.64 [R1+0x230], R8 ;  /* 0x0002300801007387 */ /* 0x001fe80000100a00 */
[----:B------:R-:W-:Y:S04]  /*48cf0*/  STL.64 [R1+0x238], R10 ;  /* 0x0002380a01007387 */ /* 0x000fe80000100a00 */
[----:B------:R-:W0:Y:S04]  /*48d00*/  LDS.128 R8, [R29] ;  /* 0x000000001d087984 */ /* 0x000e280000000c00 */
[----:B0-----:R-:W-:Y:S04]  /*48d10*/  STL.64 [R1+0x260], R8 ;  /* 0x0002600801007387 */ /* 0x001fe80000100a00 */
[----:B------:R-:W-:Y:S04]  /*48d20*/  STL.64 [R1+0x268], R10 ;  /* 0x0002680a01007387 */ /* 0x000fe80000100a00 */
[----:B--2---:R-:W0:Y:S04]  /*48d30*/  LDS.128 R8, [R27] ;  /* 0x000000001b087984 */ /* 0x004e280000000c00 */
        /* <DEDUP_REMOVED lines=15> */
[----:B------:R-:W3:Y:S04]  /*48e30*/  LDL R26, [R1+0xee4] ;  /* 0x000ee400011a7983 */ /* 0x000ee80000100800 */
[----:B--2---:R0:W-:Y:S04]  /*48e40*/  STS.128 [R0+0x400], R8 ;  /* 0x0004000800007388 */ /* 0x0041e80000000c00 */
[----:B------:R-:W-:Y:S06]  /*48e50*/  BAR.SYNC.DEFER_BLOCKING 0x0 ;  /* 0x0000000000007b1d */ /* 0x000fec0000010000 */
[----:B0-----:R-:W2:Y:S04]  /*48e60*/  LDL.LU R10, [R1+0x1aac] ;  /* 0x001aac00010a7983 */ /* 0x001ea80000300800 */
[----:B------:R-:W2:Y:S04]  /*48e70*/  LDL.LU R8, [R1+0x1aa8] ;  /* 0x001aa80001087983 */ /* 0x000ea80000300800 */
[----:B------:R-:W2:Y:S04]  /*48e80*/  LDL.LU R9, [R1+0x90] ;  /* 0x0000900001097983 */ /* 0x000ea80000300800 */
[----:B------:R-:W0:Y:S04]  /*48e90*/  LDS.128 R16, [R28] ;  /* 0x000000001c107984 */ /* 0x000e280000000c00 */
[----:B------:R-:W2:Y:S04]  /*48ea0*/  LDL R11, [R1+0xfe8] ;  /* 0x000fe800010b7983 */ /* 0x000ea80000100800 */
[----:B------:R-:W-:Y:S04]  /*48eb0*/  STL [R1+0x1a48], R28 ;  /* 0x001a481c01007387 */ /* 0x000fe80000100800 */
[----:B0-----:R-:W-:Y:S04]  /*48ec0*/  STL.64 [R1+0x220], R16 ;  /* 0x0002201001007387 */ /* 0x001fe80000100a00 */
[----:B------:R-:W-:Y:S04]  /*48ed0*/  STL.64 [R1+0x228], R18 ;  /* 0x0002281201007387 */ /* 0x000fe80000100a00 */
[----:B------:R-:W0:Y:S04]  /*48ee0*/  LDS.128 R16, [R29] ;  /* 0x000000001d107984 */ /* 0x000e280000000c00 */
[----:B------:R-:W-:Y:S04]  /*48ef0*/  STL [R1+0x1a38], R29 ;  /* 0x001a381d01007387 */ /* 0x000fe80000100800 */
[----:B0-----:R-:W-:Y:S04]  /*48f00*/  STL.64 [R1+0x250], R16 ;  /* 0x0002501001007387 */ /* 0x001fe80000100a00 */
[----:B------:R-:W-:Y:S04]  /*48f10*/  STL.64 [R1+0x258], R18 ;  /* 0x0002581201007387 */ /* 0x000fe80000100a00 */
[----:B------:R-:W0:Y:S04]  /*48f20*/  LDS.128 R16, [R27] ;  /* 0x000000001b107984 */ /* 0x000e280000000c00 */
[----:B------:R-:W2:Y:S04]  /*48f30*/  LDL.LU R25, [R1+0x50] ;  /* 0x0000500001197983 */ /* 0x000ea80000300800 */
[----:B------:R-:W-:Y:S04]  /*48f40*/  STL [R1+0x1a34], R27 ;  /* 0x001a341b01007387 */ /* 0x000fe80000100800 */
        /* <DEDUP_REMOVED lines=8> */
[----:B---3--:R0:W-:Y:S04]  /*48fd0*/  STS.128 [R0], R4 ;  /* 0x0000000400007388 */ /* 0x0081e80000000c00 */
[----:B----4-:R1:W-:Y:S04]  /*48fe0*/  STS.128 [R0+0x80], R20 ;  /* 0x0000801400007388 */ /* 0x0103e80000000c00 */
[----:B0-----:R-:W3:Y:S04]  /*48ff0*/  LDL.LU R6, [R1+0x1a90] ;  /* 0x001a900001067983 */ /* 0x001ee80000300800 */
[----:B------:R-:W4:Y:S04]  /*49000*/  LDL.LU R4, [R1+0x1a8c] ;  /* 0x001a8c0001047983 */ /* 0x000f280000300800 */
[----:B-1----:R-:W3:Y:S04]  /*49010*/  LDL.LU R23, [R1+0x1a88] ;  /* 0x001a880001177983 */ /* 0x002ee80000300800 */
[----:B------:R-:W3:Y:S04]  /*49020*/  LDL.LU R22, [R1+0x10] ;  /* 0x0000100001167983 */ /* 0x000ee80000300800 */
[----:B------:R-:W3:Y:S04]  /*49030*/  LDL R27, [R1+0xfec] ;  /* 0x000fec00011b7983 */ /* 0x000ee80000100800 */
[----:B------:R-:W3:Y:S04]  /*49040*/  LDL.LU R5, [R1+0xa0] ;  /* 0x0000a00001057983 */ /* 0x000ee80000300800 */
[----:B------:R-:W3:Y:S04]  /*49050*/  LDL.LU R28, [R1+0x60] ;  /* 0x00006000011c7983 */ /* 0x000ee80000300800 */
[----:B--2---:R0:W-:Y:S04]  /*49060*/  STS.128 [R0+0x400], R16 ;  /* 0x0004001000007388 */ /* 0x0041e80000000c00 */
[----:B0-----:R-:W2:Y:S04]  /*49070*/  LDL.LU R19, [R1+0x20] ;  /* 0x0000200001137983 */ /* 0x001ea80000300800 */
[----:B------:R-:W2:Y:S04]  /*49080*/  LDL R7, [R1+0xff0] ;  /* 0x000ff00001077983 */ /* 0x000ea80000100800 */
[----:B------:R-:W4:Y:S04]  /*49090*/  LDL R29, [R1+0xff4] ;  /* 0x000ff400011d7983 */ /* 0x000f280000100800 */
[----:B------:R0:W-:Y:S04]  /*490a0*/  STS.128 [R0+0x480], R12 ;  /* 0x0004800c00007388 */ /* 0x0001e80000000c00 */
[----:B------:R-:W-:Y:S01]  /*490b0*/  BAR.SYNC.DEFER_BLOCKING 0x0 ;  /* 0x0000000000007b1d */ /* 0x000fe20000010000 */
[----:B------:R-:W-:-:S04]  /*490c0*/  ISETP.GE.AND P0, PT, R11, c[0x0][0x178], PT ;  /* 0x00005e000b007a0c */ /* 0x000fc80003f06270 */
[----:B------:R-:W-:Y:S01]  /*490d0*/  ISETP.LT.AND P0, PT, R26, c[0x0][0x17c], !P0 ;  /* 0x00005f001a007a0c */ /* 0x000fe20004701270 */
[----:B0-----:R-:W-:-:S05]  /*490e0*/  IMAD R14, R11, c[0x0][0x194], RZ ;  /* 0x000065000b0e7a24 */ /* 0x001fca00078e02ff */
[----:B------:R-:W-:Y:S01]  /*490f0*/  LEA R2, P1, R14, c[0x0][0x170], 0x1 ;  /* 0x00005c000e027a11 */ /* 0x000fe200078208ff */
[----:B------:R-:W-:-:S03]  /*49100*/  IMAD R0, R26, c[0x0][0x198], RZ ;  /* 0x000066001a007a24 */ /* 0x000fc600078e02ff */
[----:B------:R-:W-:Y:S01]  /*49110*/  LEA.HI.X.SX32 R3, R14, c[0x0][0x174], 0x1, P1 ;  /* 0x00005d000e037a11 */ /* 0x000fe200008f0eff */
[----:B------:R-:W-:-:S04]  /*49120*/  IMAD.MOV.U32 R18, RZ, RZ, c[0x0][0x194] ;  /* 0x00006500ff127624 */ /* 0x000fc800078e00ff */
[----:B------:R-:W-:-:S04]  /*49130*/  IMAD.WIDE R12, R0, 0x2, R2 ;  /* 0x00000002000c7825 */ /* 0x000fc800078e0202 */
[----:B------:R-:W-:Y:S01]  /*49140*/  IMAD R16, R18, 0x80, R14 ;  /* 0x0000008012107824 */ /* 0x000fe200078e020e */
[----:B------:R0:W-:Y:S01]  /*49150*/  @P0 STG.E.U16 [R12.64], R9 ;  /* 0x000000090c000986 */ /* 0x0001e2000c101506 */
[----:B------:R-:W-:-:S04]  /*49160*/  ISETP.GE.AND P0, PT, R26, c[0x0][0x17c], PT ;  /* 0x00005f001a007a0c */ /* 0x000fc80003f06270 */
[----:B---3--:R-:W-:Y:S02]  /*49170*/  ISETP.LT.AND P2, PT, R27, c[0x0][0x178], !P0 ;  /* 0x00005e001b007a0c */ /* 0x008fe40004741270 */
[----:B0-----:R-:W-:-:S04]  /*49180*/  LEA R12, P1, R16, c[0x0][0x170], 0x1 ;  /* 0x00005c00100c7a11 */ /* 0x001fc800078208ff */
[----:B------:R-:W-:Y:S01]  /*49190*/  LEA.HI.X.SX32 R13, R16, c[0x0][0x174], 0x1, P1 ;  /* 0x00005d00100d7a11 */ /* 0x000fe200008f0eff */
[----:B------:R-:W-:-:S04]  /*491a0*/  IMAD R16, R18, 0x80, R16 ;  /* 0x0000008012107824 */ /* 0x000fc800078e0210 */
[----:B------:R-:W-:-:S05]  /*491b0*/  IMAD.WIDE R14, R0, 0x2, R12 ;  /* 0x00000002000e7825 */ /* 0x000fca00078e020c */
[----:B------:R0:W-:Y:S01]  /*491c0*/  @P2 STG.E.U16 [R14.64], R25 ;  /* 0x000000190e002986 */ /* 0x0001e2000c101506 */
[----:B------:R-:W-:Y:S01]  /*491d0*/  IMAD R18, R18, 0x80, R16 ;  /* 0x0000008012127824 */ /* 0x000fe200078e0210 */
[----:B0-----:R-:W-:-:S04]  /*491e0*/  LEA R14, P1, R16, c[0x0][0x170], 0x1 ;  /* 0x00005c00100e7a11 */ /* 0x001fc800078208ff */
[----:B------:R-:W-:-:S05]  /*491f0*/  LEA.HI.X.SX32 R15, R16, c[0x0][0x174], 0x1, P1 ;  /* 0x00005d00100f7a11 */ /* 0x000fca00008f0eff */
[----:B------:R-:W-:Y:S01]  /*49200*/  IMAD.WIDE R16, R0, 0x2, R14 ;  /* 0x0000000200107825 */ /* 0x000fe200078e020e */
[----:B--2---:R-:W-:Y:S02]  /*49210*/  ISETP.LT.AND P2, PT, R7, c[0x0][0x178], !P0 ;  /* 0x00005e0007007a0c */ /* 0x004fe40004741270 */
[----:B----4-:R-:W-:-:S11]  /*49220*/  ISETP.LT.AND P1, PT, R29, c[0x0][0x178], !P0 ;  /* 0x00005e001d007a0c */ /* 0x010fd60004721270 */
[----:B------:R0:W-:Y:S01]  /*49230*/  @P2 STG.E.U16 [R16.64], R22 ;  /* 0x0000001610002986 */ /* 0x0001e2000c101506 */
[----:B------:R-:W-:-:S04]  /*49240*/  LEA R20, P2, R18, c[0x0][0x170], 0x1 ;  /* 0x00005c0012147a11 */ /* 0x000fc800078408ff */
[----:B------:R-:W-:Y:S02]  /*49250*/  LEA.HI.X.SX32 R21, R18, c[0x0][0x174], 0x1, P2 ;  /* 0x00005d0012157a11 */ /* 0x000fe400010f0eff */
[----:B0-----:R-:W-:-:S04]  /*49260*/  IADD3 R16, R26, 0x1, RZ ;  /* 0x000000011a107810 */ /* 0x001fc80007ffe0ff */
[----:B------:R-:W-:Y:S01]  /*49270*/  ISETP.GE.AND P0, PT, R16, c[0x0][0x17c], PT ;  /* 0x00005f0010007a0c */ /* 0x000fe20003f06270 */
[----:B------:R-:W-:-:S05]  /*49280*/  IMAD.WIDE R16, R0, 0x2, R20 ;  /* 0x0000000200107825 */ /* 0x000fca00078e0214 */
[----:B------:R0:W-:Y:S02]  /*49290*/  @P1 STG.E.U16 [R16.64], R4 ;  /* 0x0000000410001986 */ /* 0x0001e4000c101506 */
[----:B0-----:R-:W-:Y:S02]  /*492a0*/  PRMT R4, R9, 0x7632, R4 ;  /* 0x0000763209047816 */ /* 0x001fe40000000004 */
[----:B------:R-:W2:Y:S01]  /*492b0*/  LDL.LU R9, [R1] ;  /* 0x0000000001097983 */ /* 0x000ea20000300800 */
[----:B------:R-:W-:Y:S02]  /*492c0*/  ISETP.LT.AND P1, PT, R11, c[0x0][0x178], !P0 ;  /* 0x00005e000b007a0c */ /* 0x000fe40004721270 */
[----:B------:R-:W-:Y:S01]  /*492d0*/  IADD3 R0, R0, c[0x0][0x198], RZ ;  /* 0x0000660000007a10 */ /* 0x000fe20007ffe0ff */
[----:B------:R-:W3:Y:S04]  /*492e0*/  LDL.LU R18, [R1+0xb0] ;  /* 0x0000b00001127983 */ /* 0x000ee80000300800 */
[----:B------:R-:W-:-:S06]  /*492f0*/  IMAD.WIDE R16, R0, 0x2, R2 ;  /* 0x0000000200107825 */ /* 0x000fcc00078e0202 */
[----:B------:R0:W-:Y:S01]  /*49300*/  @P1 STG.E.U16 [R16.64], R4 ;  /* 0x0000000410001986 */ /* 0x0001e2000c101506 */
[----:B------:R-:W-:Y:S02]  /*49310*/  ISETP.LT.AND P1, PT, R27, c[0x0][0x178], !P0 ;  /* 0x00005e001b007a0c */ /* 0x000fe40004721270 */
[----:B0-----:R-:W-:Y:S01]  /*49320*/  PRMT R4, R25, 0x7632, R4 ;  /* 0x0000763219047816 */ /* 0x001fe20000000004 */
[----:B------:R-:W-:Y:S01]  /*49330*/  IMAD.WIDE R16, R0, 0x2, R12 ;  /* 0x0000000200107825 */ /* 0x000fe200078e020c */
[----:B------:R-:W4:Y:S09]  /*49340*/  LDL.LU R25, [R1+0x70] ;  /* 0x0000700001197983 */ /* 0x000f320000300800 */
[----:B------:R0:W-:Y:S01]  /*49350*/  @P1 STG.E.U16 [R16.64], R4 ;  /* 0x0000000410001986 */ /* 0x0001e2000c101506 */
[----:B------:R-:W-:-:S02]  /*49360*/  ISETP.LT.AND P1, PT, R7, c[0x0][0x178], !P0 ;  /* 0x00005e0007007a0c */ /* 0x000fc40004721270 */
[----:B------:R-:W-:Y:S02]  /*49370*/  ISETP.LT.AND P0, PT, R29, c[0x0][0x178], !P0 ;  /* 0x00005e001d007a0c */ /* 0x000fe40004701270 */
[----:B0-----:R-:W-:Y:S01]  /*49380*/  PRMT R4, R22, 0x7632, R4 ;  /* 0x0000763216047816 */ /* 0x001fe20000000004 */
[----:B------:R-:W-:Y:S01]  /*49390*/  IMAD.WIDE R16, R0, 0x2, R14 ;  /* 0x0000000200107825 */ /* 0x000fe200078e020e */
[----:B------:R-:W3:Y:S07]  /*493a0*/  LDL.LU R22, [R1+0x30] ;  /* 0x0000300001167983 */ /* 0x000eee0000300800 */
[----:B------:R0:W-:Y:S02]  /*493b0*/  @P1 STG.E.U16 [R16.64], R4 ;  /* 0x0000000410001986 */ /* 0x0001e4000c101506 */
[----:B0-----:R-:W-:Y:S01]  /*493c0*/  PRMT R4, R4, 0x7632, R4 ;  /* 0x0000763204047816 */ /* 0x001fe20000000004 */
[----:B------:R-:W-:-:S05]  /*493d0*/  IMAD.WIDE R16, R0, 0x2, R20 ;  /* 0x0000000200107825 */ /* 0x000fca00078e0214 */
[----:B------:R0:W-:Y:S01]  /*493e0*/  @P0 STG.E.U16 [R16.64], R4 ;  /* 0x0000000410000986 */ /* 0x0001e2000c101506 */
[----:B------:R-:W-:Y:S02]  /*493f0*/  IADD3 R0, R0, c[0x0][0x198], RZ ;  /* 0x0000660000007a10 */ /* 0x000fe40007ffe0ff */
[----:B0-----:R-:W-:-:S04]  /*49400*/  IADD3 R4, R26, 0x2, RZ ;  /* 0x000000021a047810 */ /* 0x001fc80007ffe0ff */
[----:B------:R-:W-:-:S04]  /*49410*/  ISETP.GE.AND P0, PT, R4, c[0x0][0x17c], PT ;  /* 0x00005f0004007a0c */ /* 0x000fc80003f06270 */
[----:B------:R-:W-:Y:S01]  /*49420*/  ISETP.LT.AND P1, PT, R11, c[0x0][0x178], !P0 ;  /* 0x00005e000b007a0c */ /* 0x000fe20004721270 */
[----:B------:R-:W-:Y:S01]  /*49430*/  IMAD.WIDE R16, R0, 0x2, R2 ;  /* 0x0000000200107825 */ /* 0x000fe200078e0202 */
[----:B------:R-:W-:-:S11]  /*49440*/  ISETP.LT.AND P2, PT, R27, c[0x0][0x178], !P0 ;  /* 0x00005e001b007a0c */ /* 0x000fd60004741270 */
[----:B------:R0:W-:Y:S01]  /*49450*/  @P1 STG.E.U16 [R16.64], R5 ;  /* 0x0000000510001986 */ /* 0x0001e2000c101506 */
[----:B------:R-:W-:Y:S01]  /*49460*/  ISETP.LT.AND P1, PT, R7, c[0x0][0x178], !P0 ;  /* 0x00005e0007007a0c */ /* 0x000fe20004721270 */
[----:B0-----:R-:W-:-:S05]  /*49470*/  IMAD.WIDE R16, R0, 0x2, R12 ;  /* 0x0000000200107825 */ /* 0x001fca00078e020c */
[----:B------:R0:W-:Y:S02]  /*49480*/  @P2 STG.E.U16 [R16.64], R28 ;  /* 0x0000001c10002986 */ /* 0x0001e4000c101506 */
[----:B0-----:R-:W-:-:S05]  /*49490*/  IMAD.WIDE R16, R0, 0x2, R14 ;  /* 0x0000000200107825 */ /* 0x001fca00078e020e */
[----:B------:R0:W-:Y:S01]  /*494a0*/  @P1 STG.E.U16 [R16.64], R19 ;  /* 0x0000001310001986 */ /* 0x0001e2000c101506 */
[----:B------:R-:W-:Y:S02]  /*494b0*/  ISETP.LT.AND P1, PT, R29, c[0x0][0x178], !P0 ;  /* 0x00005e001d007a0c */ /* 0x000fe40004721270 */
[----:B------:R-:W-:-:S04]  /*494c0*/  IADD3 R4, R26, 0x3, RZ ;  /* 0x000000031a047810 */ /* 0x000fc80007ffe0ff */
[----:B------:R-:W-:Y:S01]  /*494d0*/  ISETP.GE.AND P0, PT, R4, c[0x0][0x17c], PT ;  /* 0x00005f0004007a0c */ /* 0x000fe20003f06270 */
[C---:B0-----:R-:W-:Y:S01]  /*494e0*/  IMAD.WIDE R16, R0.reuse, 0x2, R20 ;  /* 0x0000000200107825 */ /* 0x041fe200078e0214 */
[----:B------:R-:W-:Y:S02]  /*494f0*/  IADD3 R0, R0, c[0x0][0x198], RZ ;  /* 0x0000660000007a10 */ /* 0x000fe40007ffe0ff */
[----:B------:R-:W-:Y:S02]  /*49500*/  PRMT R4, R5, 0x7632, R4 ;  /* 0x0000763205047816 */ /* 0x000fe40000000004 */
[----:B------:R-:W4:Y:S04]  /*49510*/  LDL.LU R5, [R1+0x1a84] ;  /* 0x001a840001057983 */ /* 0x000f280000300800 */
[----:B--2---:R0:W-:Y:S01]  /*49520*/  @P1 STG.E.U16 [R16.64], R9 ;  /* 0x0000000910001986 */ /* 0x0041e2000c101506 */
[----:B------:R-:W-:Y:S01]  /*49530*/  ISETP.LT.AND P1, PT, R11, c[0x0][0x178], !P0 ;  /* 0x00005e000b007a0c */ /* 0x000fe20004721270 */
[----:B0-----:R-:W-:-:S12]  /*49540*/  IMAD.WIDE R16, R0, 0x2, R2 ;  /* 0x0000000200107825 */ /* 0x001fd800078e0202 */
[----:B------:R0:W-:Y:S01]  /*49550*/  @P1 STG.E.U16 [R16.64], R4 ;  /* 0x0000000410001986 */ /* 0x0001e2000c101506 */
[----:B------:R-:W-:Y:S02]  /*49560*/  ISETP.LT.AND P1, PT, R27, c[0x0][0x178], !P0 ;  /* 0x00005e001b007a0c */ /* 0x000fe40004721270 */
[----:B0-----:R-:W-:Y:S01]  /*49570*/  PRMT R4, R28, 0x7632, R4 ;  /* 0x000076321c047816 */ /* 0x001fe20000000004 */
[----:B------:R-:W-:-:S10]  /*49580*/  IMAD.WIDE R16, R0, 0x2, R12 ;  /* 0x0000000200107825 */ /* 0x000fd400078e020c */
[----:B------:R0:W-:Y:S01]  /*49590*/  @P1 STG.E.U16 [R16.64], R4 ;  /* 0x0000000410001986 */ /* 0x0001e2000c101506 */
[----:B------:R-:W-:Y:S02]  /*495a0*/  ISETP.LT.AND P1, PT, R7, c[0x0][0x178], !P0 ;  /* 0x00005e0007007a0c */ /* 0x000fe40004721270 */
[----:B0-----:R-:W-:Y:S01]  /*495b0*/  PRMT R4, R19, 0x7632, R4 ;  /* 0x0000763213047816 */ /* 0x001fe20000000004 */
[----:B------:R-:W-:-:S10]  /*495c0*/  IMAD.WIDE R16, R0, 0x2, R14 ;  /* 0x0000000200107825 */ /* 0x000fd400078e020e */
[----:B------:R0:W-:Y:S02]  /*495d0*/  @P1 STG.E.U16 [R16.64], R4 ;  /* 0x0000000410001986 */ /* 0x0001e4000c101506 */
[----:B0-----:R-:W-:Y:S02]  /*495e0*/  PRMT R4, R9, 0x7632, R4 ;  /* 0x0000763209047816 */ /* 0x001fe40000000004 */
[----:B------:R-:W2:Y:S04]  /*495f0*/  LDL.LU R9, [R1+0x3a0] ;  /* 0x0003a00001097983 */ /* 0x000ea80000300800 */
[----:B------:R-:W2:Y:S04]  /*49600*/  LDL.LU R28, [R1+0xc0] ;  /* 0x0000c000011c7983 */ /* 0x000ea80000300800 */
[----:B------:R-:W2:Y:S01]  /*49610*/  LDL.LU R19, [R1+0x80] ;  /* 0x0000800001137983 */ /* 0x000ea20000300800 */
[----:B------:R-:W-:Y:S01]  /*49620*/  ISETP.LT.AND P0, PT, R29, c[0x0][0x178], !P0 ;  /* 0x00005e001d007a0c */ /* 0x000fe20004701270 */
[----:B------:R-:W-:-:S12]  /*49630*/  IMAD.WIDE R16, R0, 0x2, R20 ;  /* 0x0000000200107825 */ /* 0x000fd800078e0214 */
[----:B------:R0:W-:Y:S01]  /*49640*/  @P0 STG.E.U16 [R16.64], R4 ;  /* 0x0000000410000986 */ /* 0x0001e2000c101506 */
[----:B------:R-:W-:Y:S02]  /*49650*/  IADD3 R0, R0, c[0x0][0x198], RZ ;  /* 0x0000660000007a10 */ /* 0x000fe40007ffe0ff */
[----:B0-----:R-:W-:-:S04]  /*49660*/  IADD3 R4, R26, 0x4, RZ ;  /* 0x000000041a047810 */ /* 0x001fc80007ffe0ff */
[----:B------:R-:W-:-:S04]  /*49670*/  ISETP.GE.AND P0, PT, R4, c[0x0][0x17c], PT ;  /* 0x00005f0004007a0c */ /* 0x000fc80003f06270 */
[----:B------:R-:W-:Y:S01]  /*49680*/  ISETP.LT.AND P1, PT, R11, c[0x0][0x178], !P0 ;  /* 0x00005e000b007a0c */ /* 0x000fe20004721270 */
[----:B------:R-:W-:Y:S01]  /*49690*/  IMAD.WIDE R16, R0, 0x2, R2 ;  /* 0x0000000200107825 */ /* 0x000fe200078e0202 */
[----:B------:R-:W-:-:S11]  /*496a0*/  ISETP.LT.AND P2, PT, R27, c[0x0][0x178], !P0 ;  /* 0x00005e001b007a0c */ /* 0x000fd60004741270 */
[----:B---3--:R0:W-:Y:S01]  /*496b0*/  @P1 STG.E.U16 [R16.64], R18 ;  /* 0x0000001210001986 */ /* 0x0081e2000c101506 */
[----:B------:R-:W-:Y:S01]  /*496c0*/  ISETP.LT.AND P1, PT, R7, c[0x0][0x178], !P0 ;  /* 0x00005e0007007a0c */ /* 0x000fe20004721270 */
[----:B0-----:R-:W-:-:S05]  /*496d0*/  IMAD.WIDE R16, R0, 0x2, R12 ;  /* 0x0000000200107825 */ /* 0x001fca00078e020c */
[----:B----4-:R0:W-:Y:S02]  /*496e0*/  @P2 STG.E.U16 [R16.64], R25 ;  /* 0x0000001910002986 */ /* 0x0101e4000c101506 */
[----:B0-----:R-:W-:-:S05]  /*496f0*/  IMAD.WIDE R16, R0, 0x2, R14 ;  /* 0x0000000200107825 */ /* 0x001fca00078e020e */
[----:B------:R0:W-:Y:S01]  /*49700*/  @P1 STG.E.U16 [R16.64], R22 ;  /* 0x0000001610001986 */ /* 0x0001e2000c101506 */
[----:B------:R-:W-:Y:S02]  /*49710*/  ISETP.LT.AND P1, PT, R29, c[0x0][0x178], !P0 ;  /* 0x00005e001d007a0c */ /* 0x000fe40004721270 */
[----:B------:R-:W-:-:S04]  /*49720*/  IADD3 R4, R26, 0x5, RZ ;  /* 0x000000051a047810 */ /* 0x000fc80007ffe0ff */
[----:B------:R-:W-:Y:S01]  /*49730*/  ISETP.GE.AND P0, PT, R4, c[0x0][0x17c], PT ;  /* 0x00005f0004007a0c */ /* 0x000fe20003f06270 */
[C---:B0-----:R-:W-:Y:S01]  /*49740*/  IMAD.WIDE R16, R0.reuse, 0x2, R20 ;  /* 0x0000000200107825 */ /* 0x041fe200078e0214 */
[----:B------:R-:W-:-:S05]  /*49750*/  IADD3 R0, R0, c[0x0][0x198], RZ ;  /* 0x0000660000007a10 */ /* 0x000fca0007ffe0ff */
[----:B------:R0:W-:Y:S01]  /*49760*/  @P1 STG.E.U16 [R16.64], R8 ;  /* 0x0000000810001986 */ /* 0x0001e2000c101506 */
[----:B------:R-:W-:Y:S02]  /*49770*/  ISETP.LT.AND P1, PT, R11, c[0x0][0x178], !P0 ;  /* 0x00005e000b007a0c */ /* 0x000fe40004721270 */
[----:B------:R-:W-:Y:S01]  /*49780*/  PRMT R4, R18, 0x7632, R4 ;  /* 0x0000763212047816 */ /* 0x000fe20000000004 */
[----:B0-----:R-:W-:-:S10]  /*49790*/  IMAD.WIDE R16, R0, 0x2, R2 ;  /* 0x0000000200107825 */ /* 0x001fd400078e0202 */
[----:B------:R0:W-:Y:S01]  /*497a0*/  @P1 STG.E.U16 [R16.64], R4 ;  /* 0x0000000410001986 */ /* 0x0001e2000c101506 */
[----:B------:R-:W-:Y:S02]  /*497b0*/  ISETP.LT.AND P1, PT, R27, c[0x0][0x178], !P0 ;  /* 0x00005e001b007a0c */ /* 0x000fe40004721270 */
[----:B0-----:R-:W-:Y:S01]  /*497c0*/  PRMT R4, R25, 0x7632, R4 ;  /* 0x0000763219047816 */ /* 0x001fe20000000004 */
[----:B------:R-:W-:-:S10]  /*497d0*/  IMAD.WIDE R16, R0, 0x2, R12 ;  /* 0x0000000200107825 */ /* 0x000fd400078e020c */
[----:B------:R0:W-:Y:S01]  /*497e0*/  @P1 STG.E.U16 [R16.64], R4 ;  /* 0x0000000410001986 */ /* 0x0001e2000c101506 */
[----:B------:R-:W-:Y:S02]  /*497f0*/  ISETP.LT.AND P1, PT, R7, c[0x0][0x178], !P0 ;  /* 0x00005e0007007a0c */ /* 0x000fe40004721270 */
        /* <DEDUP_REMOVED lines=13> */
[----:B------:R-:W-:Y:S02]  /*498d0*/  ISETP.LT.AND P2, PT, R27, c[0x0][0x178], !P0 ;  /* 0x00005e001b007a0c */ /* 0x000fe40004741270 */
[----:B------:R-:W-:-:S09]  /*498e0*/  IADD3 R4, R26, 0x7, RZ ;  /* 0x000000071a047810 */ /* 0x000fd20007ffe0ff */
[----:B--2---:R0:W-:Y:S01]  /*498f0*/  @P1 STG.E.U16 [R16.64], R9 ;  /* 0x0000000910001986 */ /* 0x0041e2000c101506 */
[----:B------:R-:W-:Y:S01]  /*49900*/  ISETP.LT.AND P1, PT, R7, c[0x0][0x178], !P0 ;  /* 0x00005e0007007a0c */ /* 0x000fe20004721270 */
[----:B0-----:R-:W-:-:S05]  /*49910*/  IMAD.WIDE R16, R0, 0x2, R12 ;  /* 0x0000000200107825 */ /* 0x001fca00078e020c */
[----:B------:R0:W-:Y:S02]  /*49920*/  @P2 STG.E.U16 [R16.64], R28 ;  /* 0x0000001c10002986 */ /* 0x0001e4000c101506 */
[----:B0-----:R-:W-:-:S05]  /*49930*/  IMAD.WIDE R16, R0, 0x2, R14 ;  /* 0x0000000200107825 */ /* 0x001fca00078e020e */
[----:B------:R0:W-:Y:S01]  /*49940*/  @P1 STG.E.U16 [R16.64], R19 ;  /* 0x0000001310001986 */ /* 0x0001e2000c101506 */
[----:B------:R-:W-:Y:S02]  /*49950*/  ISETP.LT.AND P1, PT, R29, c[0x0][0x178], !P0 ;  /* 0x00005e001d007a0c */ /* 0x000fe40004721270 */
[----:B------:R-:W-:Y:S02]  /*49960*/  ISETP.GE.AND P0, PT, R4, c[0x0][0x17c], PT ;  /* 0x00005f0004007a0c */ /* 0x000fe40003f06270 */
[----:B------:R-:W-:Y:S02]  /*49970*/  PRMT R4, R9, 0x7632, R4 ;  /* 0x0000763209047816 */ /* 0x000fe40000000004 */
[----:B------:R-:W2:Y:S01]  /*49980*/  LDL.LU R9, [R1+0x54] ;  /* 0x0000540001097983 */ /* 0x000ea20000300800 */
[C---:B0-----:R-:W-:Y:S01]  /*49990*/  IMAD.WIDE R16, R0.reuse, 0x2, R20 ;  /* 0x0000000200107825 */ /* 0x041fe200078e0214 */
[----:B------:R-:W-:Y:S02]  /*499a0*/  IADD3 R0, R0, c[0x0][0x198], RZ ;  /* 0x0000660000007a10 */ /* 0x000fe40007ffe0ff */
[----:B------:R-:W4:Y:S04]  /*499b0*/  LDL.LU R25, [R1+0x14] ;  /* 0x0000140001197983 */ /* 0x000f280000300800 */
[----:B------:R0:W-:Y:S01]  /*499c0*/  @P1 STG.E.U16 [R16.64], R10 ;  /* 0x0000000a10001986 */ /* 0x0001e2000c101506 */
[----:B------:R-:W-:-:S02]  /*499d0*/  ISETP.LT.AND P1, PT, R11, c[0x0][0x178], !P0 ;  /* 0x00005e000b007a0c */ /* 0x000fc40004721270 */
[----:B------:R-:W-:Y:S01]  /*499e0*/  ISETP.LT.AND P2, PT, R27, c[0x0][0x178], !P0 ;  /* 0x00005e001b007a0c */ /* 0x000fe20004741270 */
[----:B0-----:R-:W-:-:S10]  /*499f0*/  IMAD.WIDE R16, R0, 0x2, R2 ;  /* 0x0000000200107825 */ /* 0x001fd400078e0202 */
[----:B------:R0:W-:Y:S02]  /*49a00*/  @P1 STG.E.U16 [R16.64], R4 ;  /* 0x0000000410001986 */ /* 0x0001e4000c101506 */
[----:B0-----:R-:W-:Y:S01]  /*49a10*/  PRMT R4, R28, 0x7632, R4 ;  /* 0x000076321c047816 */ /* 0x001fe20000000004 */
[----:B------:R-:W-:-:S05]  /*49a20*/  IMAD.WIDE R16, R0, 0x2, R12 ;  /* 0x0000000200107825 */ /* 0x000fca00078e020c */
[----:B------:R0:W-:Y:S01]  /*49a30*/  @P2 STG.E.U16 [R16.64], R4 ;  /* 0x0000000410002986 */ /* 0x0001e2000c101506 */
[----:B------:R-:W-:Y:S02]  /*49a40*/  ISETP.LT.AND P2, PT, R7, c[0x0][0x178], !P0 ;  /* 0x00005e0007007a0c */ /* 0x000fe40004741270 */
[----:B------:R-:W-:Y:S02]  /*49a50*/  ISETP.LT.AND P0, PT, R29, c[0x0][0x178], !P0 ;  /* 0x00005e001d007a0c */ /* 0x000fe40004701270 */
[----:B0-----:R-:W-:Y:S01]  /*49a60*/  IADD3 R4, R26, 0x8, RZ ;  /* 0x000000081a047810 */ /* 0x001fe20007ffe0ff */
[----:B------:R-:W-:-:S03]  /*49a70*/  IMAD.WIDE R16, R0, 0x2, R14 ;  /* 0x0000000200107825 */ /* 0x000fc600078e020e */
[----:B------:R-:W-:Y:S02]  /*49a80*/  ISETP.GE.AND P1, PT, R4, c[0x0][0x17c], PT ;  /* 0x00005f0004007a0c */ /* 0x000fe40003f26270 */
[----:B------:R-:W-:Y:S02]  /*49a90*/  PRMT R4, R19, 0x7632, R4 ;  /* 0x0000763213047816 */ /* 0x000fe40000000004 */
[----:B------:R-:W-:-:S03]  /*49aa0*/  ISETP.LT.AND P3, PT, R11, c[0x0][0x178], !P1 ;  /* 0x00005e000b007a0c */ /* 0x000fc60004f61270 */
[----:B------:R0:W-:Y:S01]  /*49ab0*/  @P2 STG.E.U16 [R16.64], R4 ;  /* 0x0000000410002986 */ /* 0x0001e2000c101506 */
[----:B------:R-:W-:Y:S01]  /*49ac0*/  ISETP.LT.AND P4, PT, R27, c[0x0][0x178], !P1 ;  /* 0x00005e001b007a0c */ /* 0x000fe20004f81270 */
[----:B------:R-:W-:Y:S01]  /*49ad0*/  IMAD.WIDE R18, R0, 0x2, R20 ;  /* 0x0000000200127825 */ /* 0x000fe200078e0214 */
[----:B------:R-:W-:Y:S02]  /*49ae0*/  PRMT R8, R10, 0x7632, R8 ;  /* 0x000076320a087816 */ /* 0x000fe40000000008 */
[----:B------:R-:W4:Y:S01]  /*49af0*/  LDL.LU R10, [R1+0xa4] ;  /* 0x0000a400010a7983 */ /* 0x000f220000300800 */
[----:B0-----:R-:W-:-:S03]  /*49b00*/  IADD3 R4, R0, c[0x0][0x198], RZ ;  /* 0x0000660000047a10 */ /* 0x001fc60007ffe0ff */
[----:B------:R0:W-:Y:S02]  /*49b10*/  @P0 STG.E.U16 [R18.64], R8 ;  /* 0x0000000812000986 */ /* 0x0001e4000c101506 */
[----:B------:R-:W-:Y:S01]  /*49b20*/  IMAD.WIDE R16, R4, 0x2, R2 ;  /* 0x0000000204107825 */ /* 0x000fe200078e0202 */
[----:B------:R-:W-:-:S03]  /*49b30*/  ISETP.LT.AND P5, PT, R7, c[0x0][0x178], !P1 ;  /* 0x00005e0007007a0c */ /* 0x000fc60004fa1270 */
[----:B0-----:R-:W-:Y:S01]  /*49b40*/  IMAD.WIDE R18, R4, 0x2, R12 ;  /* 0x0000000204127825 */ /* 0x001fe200078e020c */
[----:B---3--:R0:W-:Y:S01]  /*49b50*/  @P3 STG.E.U16 [R16.64], R22 ;  /* 0x0000001610003986 */ /* 0x0081e2000c101506 */
[----:B------:R-:W-:Y:S02]  /*49b60*/  PRMT R8, R22, 0x7632, R8 ;  /* 0x0000763216087816 */ /* 0x000fe40000000008 */
[----:B------:R-:W-:Y:S02]  /*49b70*/  ISETP.LT.AND P3, PT, R29, c[0x0][0x178], !P1 ;  /* 0x00005e001d007a0c */ /* 0x000fe40004f61270 */
[----:B0-----:R-:W-:-:S04]  /*49b80*/  IADD3 R22, R26, 0xb, RZ ;  /* 0x0000000b1a167810 */ /* 0x001fc80007ffe0ff */
[----:B------:R-:W-:Y:S01]  /*49b90*/  ISETP.GE.AND P1, PT, R22, c[0x0][0x17c], PT ;  /* 0x00005f0016007a0c */ /* 0x000fe20003f26270 */
[----:B--2---:R0:W-:Y:S01]  /*49ba0*/  @P4 STG.E.U16 [R18.64], R9 ;  /* 0x0000000912004986 */ /* 0x0041e2000c101506 */
[----:B------:R-:W-:-:S03]  /*49bb0*/  PRMT R22, R9, 0x7632, R22 ;  /* 0x0000763209167816 */ /* 0x000fc60000000016 */
[----:B0-----:R-:W2:Y:S01]  /*49bc0*/  LDL.LU R9, [R1+0x64] ;  /* 0x0000640001097983 */ /* 0x001ea20000300800 */
[----:B------:R-:W-:-:S04]  /*49bd0*/  IADD3 R0, R26, 0x9, RZ ;  /* 0x000000091a007810 */ /* 0x000fc80007ffe0ff */
[----:B------:R-:W-:Y:S02]  /*49be0*/  ISETP.GE.AND P0, PT, R0, c[0x0][0x17c], PT ;  /* 0x00005f0000007a0c */ /* 0x000fe40003f06270 */
[----:B------:R-:W-:Y:S01]  /*49bf0*/  IADD3 R0, R26, 0xa, RZ ;  /* 0x0000000a1a007810 */ /* 0x000fe20007ffe0ff */
[----:B------:R-:W-:Y:S01]  /*49c00*/  IMAD.WIDE R16, R4, 0x2, R14 ;  /* 0x0000000204107825 */ /* 0x000fe200078e020e */
[----:B------:R-:W-:Y:S02]  /*49c10*/  ISETP.LT.AND P6, PT, R11, c[0x0][0x178], !P0 ;  /* 0x00005e000b007a0c */ /* 0x000fe400047c1270 */
[----:B------:R-:W-:Y:S02]  /*49c20*/  ISETP.GE.AND P2, PT, R0, c[0x0][0x17c], PT ;  /* 0x00005f0000007a0c */ /* 0x000fe40003f46270 */
[----:B------:R-:W-:Y:S01]  /*49c30*/  IADD3 R0, R4, c[0x0][0x198], RZ ;  /* 0x0000660004007a10 */ /* 0x000fe20007ffe0ff */
[----:B----4-:R0:W-:Y:S01]  /*49c40*/  @P5 STG.E.U16 [R16.64], R25 ;  /* 0x0000001910005986 */ /* 0x0101e2000c101506 */
[----:B------:R-:W-:-:S03]  /*49c50*/  ISETP.LT.AND P4, PT, R27, c[0x0][0x178], !P0 ;  /* 0x00005e001b007a0c */ /* 0x000fc60004781270 */
[----:B------:R-:W-:Y:S01]  /*49c60*/  IMAD.WIDE R18, R0, 0x2, R2 ;  /* 0x0000000200127825 */ /* 0x000fe200078e0202 */
[----:B------:R-:W-:-:S03]  /*49c70*/  ISETP.LT.AND P5, PT, R7, c[0x0][0x178], !P0 ;  /* 0x00005e0007007a0c */ /* 0x000fc600047a1270 */
[----:B0-----:R-:W-:Y:S01]  /*49c80*/  IMAD.WIDE R16, R4, 0x2, R20 ;  /* 0x0000000204107825 */ /* 0x001fe200078e0214 */
[----:B------:R-:W-:-:S04]  /*49c90*/  PRMT R24, R5, 0x7632, R24 ;  /* 0x0000763205187816 */ /* 0x000fc80000000018 */
[----:B------:R0:W-:Y:S04]  /*49ca0*/  @P3 STG.E.U16 [R16.64], R5 ;  /* 0x0000000510003986 */ /* 0x0001e8000c101506 */
[----:B------:R1:W-:Y:S01]  /*49cb0*/  @P6 STG.E.U16 [R18.64], R8 ;  /* 0x0000000812006986 */ /* 0x0003e2000c101506 */
[----:B------:R-:W-:Y:S02]  /*49cc0*/  ISETP.LT.AND P6, PT, R29, c[0x0][0x178], !P0 ;  /* 0x00005e001d007a0c */ /* 0x000fe400047c1270 */
[----:B------:R-:W-:Y:S01]  /*49cd0*/  ISETP.LT.AND P0, PT, R11, c[0x0][0x178], !P2 ;  /* 0x00005e000b007a0c */ /* 0x000fe20005701270 */
[C---:B0-----:R-:W-:Y:S01]  /*49ce0*/  IMAD.WIDE R4, R0.reuse, 0x2, R12 ;  /* 0x0000000200047825 */ /* 0x041fe200078e020c */
[----:B------:R-:W-:Y:S02]  /*49cf0*/  PRMT R23, R25, 0x7632, R23 ;  /* 0x0000763219177816 */ /* 0x000fe40000000017 */
[----:B-1----:R-:W-:-:S02]  /*49d00*/  IADD3 R8, R0, c[0x0][0x198], RZ ;  /* 0x0000660000087a10 */ /* 0x002fc40007ffe0ff */
[----:B------:R0:W-:Y:S01]  /*49d10*/  @P4 STG.E.U16 [R4.64], R22 ;  /* 0x0000001604004986 */ /* 0x0001e2000c101506 */
[----:B------:R-:W-:Y:S01]  /*49d20*/  IMAD.WIDE R16, R0, 0x2, R14 ;  /* 0x0000000200107825 */ /* 0x000fe200078e020e */
[----:B------:R-:W-:Y:S02]  /*49d30*/  ISETP.LT.AND P4, PT, R27, c[0x0][0x178], !P2 ;  /* 0x00005e001b007a0c */ /* 0x000fe40005781270 */
[----:B------:R-:W-:Y:S01]  /*49d40*/  IADD3 R25, R26, 0xc, RZ ;  /* 0x0000000c1a197810 */ /* 0x000fe20007ffe0ff */
[----:B------:R-:W-:Y:S01]  /*49d50*/  IMAD.WIDE R18, R0, 0x2, R20 ;  /* 0x0000000200127825 */ /* 0x000fe200078e0214 */
[----:B------:R-:W-:Y:S02]  /*49d60*/  @P5 STG.E.U16 [R16.64], R23 ;  /* 0x0000001710005986 */ /* 0x000fe4000c101506 */
[----:B------:R-:W-:Y:S01]  /*49d70*/  ISETP.GE.AND P3, PT, R25, c[0x0][0x17c], PT ;  /* 0x00005f0019007a0c */ /* 0x000fe20003f66270 */
[----:B0-----:R-:W-:Y:S01]  /*49d80*/  IMAD.WIDE R4, R8, 0x2, R2 ;  /* 0x0000000208047825 */ /* 0x001fe200078e0202 */
[----:B------:R0:W-:Y:S01]  /*49d90*/  @P6 STG.E.U16 [R18.64], R24 ;  /* 0x0000001812006986 */ /* 0x0001e2000c101506 */
[----:B------:R-:W-:-:S03]  /*49da0*/  IADD3 R25, R26, 0xd, RZ ;  /* 0x0000000d1a197810 */ /* 0x000fc60007ffe0ff */
[----:B------:R1:W-:Y:S01]  /*49db0*/  @P0 STG.E.U16 [R4.64], R10 ;  /* 0x0000000a04000986 */ /* 0x0003e2000c101506 */
[----:B------:R-:W-:Y:S01]  /*49dc0*/  IMAD.MOV.U32 R28, RZ, RZ, R6 ;  /* 0x000000ffff1c7224 */ /* 0x000fe200078e0006 */
[----:B------:R-:W-:Y:S02]  /*49dd0*/  ISETP.GE.AND P0, PT, R25, c[0x0][0x17c], PT ;  /* 0x00005f0019007a0c */ /* 0x000fe40003f06270 */
[----:B0-----:R-:W-:Y:S01]  /*49de0*/  PRMT R24, R10, 0x7632, R24 ;  /* 0x000076320a187816 */ /* 0x001fe20000000018 */
[----:B-1----:R-:W-:Y:S01]  /*49df0*/  IMAD.WIDE R4, R8, 0x2, R12 ;  /* 0x0000000208047825 */ /* 0x002fe200078e020c */
[----:B------:R-:W3:Y:S04]  /*49e00*/  LDL.LU R10, [R1+0xb4] ;  /* 0x0000b400010a7983 */ /* 0x000ee80000300800 */
[----:B------:R-:W4:Y:S04]  /*49e10*/  LDL.LU R6, [R1+0x74] ;  /* 0x0000740001067983 */ /* 0x000f280000300800 */
[----:B------:R-:W3:Y:S04]  /*49e20*/  LDL.LU R25, [R1+0x4] ;  /* 0x0000040001197983 */ /* 0x000ee80000300800 */
[----:B--2---:R0:W-:Y:S04]  /*49e30*/  @P4 STG.E.U16 [R4.64], R9 ;  /* 0x0000000904004986 */ /* 0x0041e8000c101506 */
[----:B0-----:R-:W2:Y:S01]  /*49e40*/  LDL.LU R5, [R1+0x24] ;  /* 0x0000240001057983 */ /* 0x001ea20000300800 */
[----:B------:R-:W-:-:S02]  /*49e50*/  ISETP.LT.AND P5, PT, R7, c[0x0][0x178], !P2 ;  /* 0x00005e0007007a0c */ /* 0x000fc400057a1270 */
[----:B------:R-:W-:Y:S02]  /*49e60*/  ISETP.LT.AND P2, PT, R29, c[0x0][0x178], !P2 ;  /* 0x00005e001d007a0c */ /* 0x000fe40005741270 */
[----:B------:R-:W-:Y:S02]  /*49e70*/  ISETP.LT.AND P6, PT, R11, c[0x0][0x178], !P1 ;  /* 0x00005e000b007a0c */ /* 0x000fe40004fc1270 */
[C---:B------:R-:W-:Y:S01]  /*49e80*/  IADD3 R0, R8.reuse, c[0x0][0x198], RZ ;  /* 0x0000660008007a10 */ /* 0x040fe20007ffe0ff */
[----:B------:R-:W-:Y:S01]  /*49e90*/  IMAD.WIDE R16, R8, 0x2, R14 ;  /* 0x0000000208107825 */ /* 0x000fe200078e020e */
[----:B------:R-:W-:-:S03]  /*49ea0*/  ISETP.LT.AND P4, PT, R27, c[0x0][0x178], !P1 ;  /* 0x00005e001b007a0c */ /* 0x000fc60004f81270 */
[----:B------:R-:W-:-:S04]  /*49eb0*/  IMAD.WIDE R18, R8, 0x2, R20 ;  /* 0x0000000208127825 */ /* 0x000fc800078e0214 */
[----:B------:R-:W-:Y:S01]  /*49ec0*/  IMAD.WIDE R22, R0, 0x2, R2 ;  /* 0x0000000200167825 */ /* 0x000fe200078e0202 */
[----:B------:R-:W-:Y:S02]  /*49ed0*/  PRMT R8, R9, 0x7632, R8 ;  /* 0x0000763209087816 */ /* 0x000fe40000000008 */
[----:B------:R-:W4:Y:S04]  /*49ee0*/  LDL.LU R9, [R1+0x1a80] ;  /* 0x001a800001097983 */ /* 0x000f280000300800 */
[----:B--2---:R0:W-:Y:S01]  /*49ef0*/  @P5 STG.E.U16 [R16.64], R5 ;  /* 0x0000000510005986 */ /* 0x0041e2000c101506 */
[----:B------:R-:W-:-:S03]  /*49f00*/  ISETP.LT.AND P5, PT, R7, c[0x0][0x178], !P1 ;  /* 0x00005e0007007a0c */ /* 0x000fc60004fa1270 */
[----:B---3--:R1:W-:Y:S04]  /*49f10*/  @P2 STG.E.U16 [R18.64], R25 ;  /* 0x0000001912002986 */ /* 0x0083e8000c101506 */
[----:B------:R2:W-:Y:S01]  /*49f20*/  @P6 STG.E.U16 [R22.64], R24 ;  /* 0x0000001816006986 */ /* 0x0005e2000c101506 */
[----:B------:R-:W-:Y:S02]  /*49f30*/  ISETP.LT.AND P6, PT, R29, c[0x0][0x178], !P1 ;  /* 0x00005e001d007a0c */ /* 0x000fe40004fc1270 */
[----:B------:R-:W-:Y:S01]  /*49f40*/  ISETP.LT.AND P1, PT, R11, c[0x0][0x178], !P3 ;  /* 0x00005e000b007a0c */ /* 0x000fe20005f21270 */
[----:B0-----:R-:W-:-:S04]  /*49f50*/  IMAD.WIDE R16, R0, 0x2, R14 ;  /* 0x0000000200107825 */ /* 0x001fc800078e020e */
[----:B-1----:R-:W-:Y:S01]  /*49f60*/  IMAD.WIDE R18, R0, 0x2, R20 ;  /* 0x0000000200127825 */ /* 0x002fe200078e0214 */
[----:B--2---:R-:W-:-:S03]  /*49f70*/  PRMT R22, R5, 0x7632, R22 ;  /* 0x0000763205167816 */ /* 0x004fc60000000016 */
[C---:B------:R-:W-:Y:S01]  /*49f80*/  IMAD.WIDE R4, R0.reuse, 0x2, R12 ;  /* 0x0000000200047825 */ /* 0x040fe200078e020c */
[----:B------:R-:W-:Y:S02]  /*49f90*/  IADD3 R0, R0, c[0x0][0x198], RZ ;  /* 0x0000660000007a10 */ /* 0x000fe40007ffe0ff */
[----:B------:R-:W-:Y:S02]  /*49fa0*/  PRMT R23, R25, 0x7632, R23 ;  /* 0x0000763219177816 */ /* 0x000fe40000000017 */
[----:B------:R0:W-:Y:S01]  /*49fb0*/  @P4 STG.E.U16 [R4.64], R8 ;  /* 0x0000000804004986 */ /* 0x0001e2000c101506 */
[C---:B------:R-:W-:Y:S02]  /*49fc0*/  IADD3 R24, R26.reuse, 0xe, RZ ;  /* 0x0000000e1a187810 */ /* 0x040fe40007ffe0ff */
[----:B------:R-:W-:Y:S01]  /*49fd0*/  IADD3 R25, R26, 0xf, RZ ;  /* 0x0000000f1a197810 */ /* 0x000fe20007ffe0ff */
[----:B------:R-:W-:Y:S01]  /*49fe0*/  @P5 STG.E.U16 [R16.64], R22 ;  /* 0x0000001610005986 */ /* 0x000fe2000c101506 */
[----:B------:R-:W-:-:S02]  /*49ff0*/  ISETP.GE.AND P2, PT, R24, c[0x0][0x17c], PT ;  /* 0x00005f0018007a0c */ /* 0x000fc40003f46270 */
[----:B------:R-:W-:Y:S01]  /*4a000*/  PRMT R24, R10, 0x7632, R24 ;  /* 0x000076320a187816 */ /* 0x000fe20000000018 */
[----:B------:R-:W-:Y:S01]  /*4a010*/  @P6 STG.E.U16 [R18.64], R23 ;  /* 0x0000001712006986 */ /* 0x000fe2000c101506 */
[----:B0-----:R-:W-:-:S05]  /*4a020*/  IMAD.WIDE R4, R0, 0x2, R2 ;  /* 0x0000000200047825 */ /* 0x001fca00078e0202 */
[----:B------:R0:W-:Y:S01]  /*4a030*/  @P1 STG.E.U16 [R4.64], R10 ;  /* 0x0000000a04001986 */ /* 0x0001e2000c101506 */
[----:B------:R-:W-:-:S03]  /*4a040*/  ISETP.GE.AND P1, PT, R25, c[0x0][0x17c], PT ;  /* 0x00005f0019007a0c */ /* 0x000fc60003f26270 */
[----:B0-----:R-:W2:Y:S04]  /*4a050*/  LDL.LU R10, [R1+0x3a4] ;  /* 0x0003a400010a7983 */ /* 0x001ea80000300800 */
[----:B------:R-:W3:Y:S01]  /*4a060*/  LDL.LU R25, [R1+0x34] ;  /* 0x0000340001197983 */ /* 0x000ee20000300800 */
[----:B------:R-:W-:Y:S01]  /*4a070*/  ISETP.LT.AND P4, PT, R27, c[0x0][0x178], !P3 ;  /* 0x00005e001b007a0c */ /* 0x000fe20005f81270 */
[C---:B------:R-:W-:Y:S01]  /*4a080*/  IMAD.WIDE R4, R0.reuse, 0x2, R12 ;  /* 0x0000000200047825 */ /* 0x040fe200078e020c */
[----:B------:R-:W-:-:S03]  /*4a090*/  IADD3 R8, R0, c[0x0][0x198], RZ ;  /* 0x0000660000087a10 */ /* 0x000fc60007ffe0ff */
[----:B------:R-:W-:-:S04]  /*4a0a0*/  IMAD.WIDE R16, R0, 0x2, R14 ;  /* 0x0000000200107825 */ /* 0x000fc800078e020e */
[----:B------:R-:W-:Y:S01]  /*4a0b0*/  IMAD.WIDE R18, R0, 0x2, R20 ;  /* 0x0000000200127825 */ /* 0x000fe200078e0214 */
[----:B----4-:R-:W-:-:S03]  /*4a0c0*/  PRMT R0, R6, 0x7632, R0 ;  /* 0x0000763206007816 */ /* 0x010fc60000000000 */
[----:B------:R0:W-:Y:S04]  /*4a0d0*/  @P4 STG.E.U16 [R4.64], R6 ;  /* 0x0000000604004986 */ /* 0x0001e8000c101506 */
[----:B0-----:R-:W4:Y:S01]  /*4a0e0*/  LDL R6, [R1+0xc4] ;  /* 0x0000c40001067983 */ /* 0x001f220000100800 */
[----:B------:R-:W-:Y:S02]  /*4a0f0*/  ISETP.LT.AND P5, PT, R7, c[0x0][0x178], !P3 ;  /* 0x00005e0007007a0c */ /* 0x000fe40005fa1270 */
[----:B------:R-:W-:Y:S02]  /*4a100*/  ISETP.LT.AND P3, PT, R29, c[0x0][0x178], !P3 ;  /* 0x00005e001d007a0c */ /* 0x000fe40005f61270 */
[----:B------:R-:W-:Y:S01]  /*4a110*/  ISETP.LT.AND P6, PT, R11, c[0x0][0x178], !P0 ;  /* 0x00005e000b007a0c */ /* 0x000fe200047c1270 */
[----:B------:R-:W-:Y:S01]  /*4a120*/  IMAD.WIDE R22, R8, 0x2, R2 ;  /* 0x0000000208167825 */ /* 0x000fe200078e0202 */
[----:B------:R-:W-:-:S03]  /*4a130*/  ISETP.LT.AND P4, PT, R27, c[0x0][0x178], !P0 ;  /* 0x00005e001b007a0c */ /* 0x000fc60004781270 */
[----:B------:R-:W-:-:S04]  /*4a140*/  IMAD.WIDE R4, R8, 0x2, R12 ;  /* 0x0000000208047825 */ /* 0x000fc800078e020c */
[----:B---3--:R0:W-:Y:S01]  /*4a150*/  @P5 STG.E.U16 [R16.64], R25 ;  /* 0x0000001910005986 */ /* 0x0081e2000c101506 */
[----:B------:R-:W-:-:S03]  /*4a160*/  ISETP.LT.AND P5, PT, R7, c[0x0][0x178], !P0 ;  /* 0x00005e0007007a0c */ /* 0x000fc600047a1270 */
[----:B------:R1:W-:Y:S04]  /*4a170*/  @P3 STG.E.U16 [R18.64], R9 ;  /* 0x0000000912003986 */ /* 0x0003e8000c101506 */
[----:B------:R3:W-:Y:S01]  /*4a180*/  @P6 STG.E.U16 [R22.64], R24 ;  /* 0x0000001816006986 */ /* 0x0007e2000c101506 */
[----:B------:R-:W-:Y:S02]  /*4a190*/  ISETP.LT.AND P6, PT, R29, c[0x0][0x178], !P0 ;  /* 0x00005e001d007a0c */ /* 0x000fe400047c1270 */
[----:B------:R-:W-:Y:S01]  /*4a1a0*/  ISETP.LT.AND P0, PT, R11, c[0x0][0x178], !P2 ;  /* 0x00005e000b007a0c */ /* 0x000fe20005701270 */
[----:B------:R2:W-:Y:S01]  /*4a1b0*/  @P4 STG.E.U16 [R4.64], R0 ;  /* 0x0000000004004986 */ /* 0x0005e2000c101506 */
[----:B0-----:R-:W-:Y:S01]  /*4a1c0*/  IMAD.WIDE R16, R8, 0x2, R14 ;  /* 0x0000000208107825 */ /* 0x001fe200078e020e */
[----:B-1----:R-:W-:-:S02]  /*4a1d0*/  PRMT R9, R25, 0x7632, R9 ;  /* 0x0000763219097816 */ /* 0x002fc40000000009 */
[C---:B---3--:R-:W-:Y:S01]  /*4a1e0*/  IADD3 R22, R8.reuse, c[0x0][0x198], RZ ;  /* 0x0000660008167a10 */ /* 0x048fe20007ffe0ff */
[----:B------:R-:W-:Y:S01]  /*4a1f0*/  IMAD.WIDE R18, R8, 0x2, R20 ;  /* 0x0000000208127825 */ /* 0x000fe200078e0214 */
[----:B------:R-:W-:Y:S01]  /*4a200*/  ISETP.LT.AND P4, PT, R27, c[0x0][0x178], !P2 ;  /* 0x00005e001b007a0c */ /* 0x000fe20005781270 */
[----:B------:R-:W3:Y:S01]  /*4a210*/  LDL.LU R25, [R1+0x98] ;  /* 0x0000980001197983 */ /* 0x000ee20000300800 */
[----:B------:R-:W-:Y:S01]  /*4a220*/  PRMT R23, R9, 0x7632, R23 ;  /* 0x0000763209177816 */ /* 0x000fe20000000017 */
[----:B--2---:R-:W-:Y:S01]  /*4a230*/  IMAD.WIDE R4, R22, 0x2, R2 ;  /* 0x0000000216047825 */ /* 0x004fe200078e0202 */
[----:B------:R-:W-:Y:S01]  /*4a240*/  IADD3 R24, R26, 0x10, RZ ;  /* 0x000000101a187810 */ /* 0x000fe20007ffe0ff */
[----:B------:R-:W-:Y:S03]  /*4a250*/  @P5 STG.E.U16 [R16.64], R9 ;  /* 0x0000000910005986 */ /* 0x000fe6000c101506 */
[----:B------:R-:W-:Y:S01]  /*4a260*/  ISETP.GE.AND P3, PT, R24, c[0x0][0x17c], PT ;  /* 0x00005f0018007a0c */ /* 0x000fe20003f66270 */
[----:B------:R0:W-:Y:S01]  /*4a270*/  @P6 STG.E.U16 [R18.64], R23 ;  /* 0x0000001712006986 */ /* 0x0001e2000c101506 */
[----:B------:R-:W-:-:S03]  /*4a280*/  IADD3 R24, R26, 0x11, RZ ;  /* 0x000000111a187810 */ /* 0x000fc60007ffe0ff */
[----:B------:R1:W-:Y:S01]  /*4a290*/  @P0 STG.E.U16 [R4.64], R10 ;  /* 0x0000000a04000986 */ /* 0x0003e2000c101506 */
[----:B------:R-:W-:Y:S02]  /*4a2a0*/  ISETP.GE.AND P0, PT, R24, c[0x0][0x17c], PT ;  /* 0x00005f0018007a0c */ /* 0x000fe40003f06270 */
[----:B0-----:R-:W-:Y:S01]  /*4a2b0*/  PRMT R23, R10, 0x7632, R23 ;  /* 0x000076320a177816 */ /* 0x001fe20000000017 */
[----:B-1----:R-:W-:Y:S01]  /*4a2c0*/  IMAD.WIDE R4, R22, 0x2, R12 ;  /* 0x0000000216047825 */ /* 0x002fe200078e020c */
[----:B------:R-:W2:Y:S04]  /*4a2d0*/  LDL.LU R10, [R1+0x58] ;  /* 0x00005800010a7983 */ /* 0x000ea80000300800 */
[----:B------:R-:W2:Y:S04]  /*4a2e0*/  LDL.LU R24, [R1+0x84] ;  /* 0x0000840001187983 */ /* 0x000ea80000300800 */
[----:B----4-:R0:W-:Y:S04]  /*4a2f0*/  @P4 STG.E.U16 [R4.64], R6 ;  /* 0x0000000604004986 */ /* 0x0101e8000c101506 */
[----:B0-----:R-:W4:Y:S04]  /*4a300*/  LDL.LU R6, [R1+0x1a7c] ;  /* 0x001a7c0001067983 */ /* 0x001f280000300800 */
[----:B------:R-:W3:Y:S01]  /*4a310*/  LDL.LU R5, [R1+0xc4] ;  /* 0x0000c40001057983 */ /* 0x000ee20000300800 */
[----:B------:R-:W-:-:S02]  /*4a320*/  ISETP.LT.AND P5, PT, R7, c[0x0][0x178], !P2 ;  /* 0x00005e0007007a0c */ /* 0x000fc400057a1270 */
[----:B------:R-:W-:Y:S02]  /*4a330*/  ISETP.LT.AND P2, PT, R29, c[0x0][0x178], !P2 ;  /* 0x00005e001d007a0c */ /* 0x000fe40005741270 */
[----:B------:R-:W-:Y:S02]  /*4a340*/  ISETP.LT.AND P6, PT, R11, c[0x0][0x178], !P1 ;  /* 0x00005e000b007a0c */ /* 0x000fe40004fc1270 */
[C---:B------:R-:W-:Y:S01]  /*4a350*/  IADD3 R0, R22.reuse, c[0x0][0x198], RZ ;  /* 0x0000660016007a10 */ /* 0x040fe20007ffe0ff */
[----:B------:R-:W-:-:S04]  /*4a360*/  IMAD.WIDE R8, R22, 0x2, R14 ;  /* 0x0000000216087825 */ /* 0x000fc800078e020e */
[----:B------:R-:W-:-:S04]  /*4a370*/  IMAD.WIDE R16, R22, 0x2, R20 ;  /* 0x0000000216107825 */ /* 0x000fc800078e0214 */
[----:B------:R-:W-:Y:S01]  /*4a380*/  IMAD.WIDE R18, R0, 0x2, R2 ;  /* 0x0000000200127825 */ /* 0x000fe200078e0202 */
[----:B------:R-:W-:Y:S01]  /*4a390*/  ISETP.LT.AND P4, PT, R27, c[0x0][0x178], !P1 ;  /* 0x00005e001b007a0c */ /* 0x000fe20004f81270 */
[----:B--2---:R0:W-:Y:S01]  /*4a3a0*/  @P5 STG.E.U16 [R8.64], R24 ;  /* 0x0000001808005986 */ /* 0x0041e2000c101506 */
[----:B------:R-:W-:Y:S02]  /*4a3b0*/  ISETP.LT.AND P5, PT, R7, c[0x0][0x178], !P1 ;  /* 0x00005e0007007a0c */ /* 0x000fe40004fa1270 */
[----:B------:R-:W-:Y:S01]  /*4a3c0*/  PRMT R22, R24, 0x7632, R22 ;  /* 0x0000763218167816 */ /* 0x000fe20000000016 */
[----:B----4-:R1:W-:Y:S04]  /*4a3d0*/  @P2 STG.E.U16 [R16.64], R6 ;  /* 0x0000000610002986 */ /* 0x0103e8000c101506 */
[----:B------:R3:W-:Y:S01]  /*4a3e0*/  @P6 STG.E.U16 [R18.64], R23 ;  /* 0x0000001712006986 */ /* 0x0007e2000c101506 */
[----:B------:R-:W-:-:S02]  /*4a3f0*/  ISETP.LT.AND P6, PT, R29, c[0x0][0x178], !P1 ;  /* 0x00005e001d007a0c */ /* 0x000fc40004fc1270 */
[----:B------:R-:W-:Y:S01]  /*4a400*/  ISETP.LT.AND P2, PT, R11, c[0x0][0x178], !P3 ;  /* 0x00005e000b007a0c */ /* 0x000fe20005f41270 */
[----:B0-----:R-:W-:-:S04]  /*4a410*/  IMAD.WIDE R8, R0, 0x2, R14 ;  /* 0x0000000200087825 */ /* 0x001fc800078e020e */
[----:B-1----:R-:W-:Y:S01]  /*4a420*/  IMAD.WIDE R16, R0, 0x2, R20 ;  /* 0x0000000200107825 */ /* 0x002fe200078e0214 */
[----:B---3--:R-:W-:-:S03]  /*4a430*/  PRMT R19, R5, 0x7632, R19 ;  /* 0x0000763205137816 */ /* 0x008fc60000000013 */
[----:B------:R-:W-:Y:S01]  /*4a440*/  IMAD.WIDE R4, R0, 0x2, R12 ;  /* 0x0000000200047825 */ /* 0x000fe200078e020c */
[----:B------:R-:W-:Y:S02]  /*4a450*/  PRMT R23, R6, 0x7632, R23 ;  /* 0x0000763206177816 */ /* 0x000fe40000000017 */
[----:B------:R-:W-:Y:S01]  /*4a460*/  IADD3 R18, R0, c[0x0][0x198], RZ ;  /* 0x0000660000127a10 */ /* 0x000fe20007ffe0ff */
[----:B------:R-:W2:Y:S01]  /*4a470*/  LDL.LU R6, [R1+0x1a78] ;  /* 0x001a780001067983 */ /* 0x000ea20000300800 */
[----:B------:R-:W-:-:S03]  /*4a480*/  IADD3 R24, R26, 0x12, RZ ;  /* 0x000000121a187810 */ /* 0x000fc60007ffe0ff */
[----:B------:R0:W-:Y:S04]  /*4a490*/  @P4 STG.E.U16 [R4.64], R19 ;  /* 0x0000001304004986 */ /* 0x0001e8000c101506 */
[----:B------:R-:W-:Y:S04]  /*4a4a0*/  @P5 STG.E.U16 [R8.64], R22 ;  /* 0x0000001608005986 */ /* 0x000fe8000c101506 */
[----:B------:R1:W-:Y:S01]  /*4a4b0*/  @P6 STG.E.U16 [R16.64], R23 ;  /* 0x0000001710006986 */ /* 0x0003e2000c101506 */
[----:B0-----:R-:W-:Y:S01]  /*4a4c0*/  IMAD.WIDE R4, R18, 0x2, R2 ;  /* 0x0000000212047825 */ /* 0x001fe200078e0202 */
[----:B------:R-:W-:-:S02]  /*4a4d0*/  ISETP.GE.AND P1, PT, R24, c[0x0][0x17c], PT ;  /* 0x00005f0018007a0c */ /* 0x000fc40003f26270 */
[----:B------:R-:W3:Y:S01]  /*4a4e0*/  LDL.LU R24, [R1+0xa8] ;  /* 0x0000a80001187983 */ /* 0x000ee20000300800 */
[----:B-1----:R-:W-:-:S03]  /*4a4f0*/  IADD3 R23, R26, 0x13, RZ ;  /* 0x000000131a177810 */ /* 0x002fc60007ffe0ff */
[----:B------:R0:W-:Y:S01]  /*4a500*/  @P2 STG.E.U16 [R4.64], R25 ;  /* 0x0000001904002986 */ /* 0x0001e2000c101506 */
[----:B------:R-:W-:-:S03]  /*4a510*/  ISETP.GE.AND P2, PT, R23, c[0x0][0x17c], PT ;  /* 0x00005f0017007a0c */ /* 0x000fc60003f46270 */
[----:B------:R-:W4:Y:S01]  /*4a520*/  LDL.LU R23, [R1+0x18] ;  /* 0x0000180001177983 */ /* 0x000f220000300800 */
[----:B------:R-:W-:Y:S02]  /*4a530*/  ISETP.LT.AND P4, PT, R27, c[0x0][0x178], !P3 ;  /* 0x00005e001b007a0c */ /* 0x000fe40005f81270 */
[----:B------:R-:W-:Y:S02]  /*4a540*/  ISETP.LT.AND P5, PT, R7, c[0x0][0x178], !P3 ;  /* 0x00005e0007007a0c */ /* 0x000fe40005fa1270 */
[----:B------:R-:W-:Y:S02]  /*4a550*/  ISETP.LT.AND P3, PT, R29, c[0x0][0x178], !P3 ;  /* 0x00005e001d007a0c */ /* 0x000fe40005f61270 */
[----:B------:R-:W-:Y:S01]  /*4a560*/  ISETP.LT.AND P6, PT, R11, c[0x0][0x178], !P0 ;  /* 0x00005e000b007a0c */ /* 0x000fe200047c1270 */
[C---:B0-----:R-:W-:Y:S01]  /*4a570*/  IMAD.WIDE R4, R18.reuse, 0x2, R12 ;  /* 0x0000000212047825 */ /* 0x041fe200078e020c */
[----:B------:R-:W-:-:S03]  /*4a580*/  IADD3 R0, R18, c[0x0][0x198], RZ ;  /* 0x0000660012007a10 */ /* 0x000fc60007ffe0ff */
[C---:B------:R-:W-:Y:S01]  /*4a590*/  IMAD.WIDE R8, R18.reuse, 0x2, R14 ;  /* 0x0000000212087825 */ /* 0x040fe200078e020e */
[----:B------:R-:W-:Y:S01]  /*4a5a0*/  PRMT R22, R25, 0x7632, R22 ;  /* 0x0000763219167816 */ /* 0x000fe20000000016 */
[----:B------:R0:W-:Y:S02]  /*4a5b0*/  @P4 STG.E.U16 [R4.64], R10 ;  /* 0x0000000a04004986 */ /* 0x0001e4000c101506 */
[----:B------:R-:W-:Y:S01]  /*4a5c0*/  IMAD.WIDE R16, R18, 0x2, R20 ;  /* 0x0000000212107825 */ /* 0x000fe200078e0214 */
[----:B------:R-:W-:-:S03]  /*4a5d0*/  ISETP.LT.AND P4, PT, R27, c[0x0][0x178], !P0 ;  /* 0x00005e001b007a0c */ /* 0x000fc60004781270 */
[----:B------:R-:W-:-:S04]  /*4a5e0*/  IMAD.WIDE R18, R0, 0x2, R2 ;  /* 0x0000000200127825 */ /* 0x000fc800078e0202 */
[----:B0-----:R-:W-:Y:S01]  /*4a5f0*/  IMAD.WIDE R4, R0, 0x2, R12 ;  /* 0x0000000200047825 */ /* 0x001fe200078e020c */
[----:B----4-:R0:W-:Y:S01]  /*4a600*/  @P5 STG.E.U16 [R8.64], R23 ;  /* 0x0000001708005986 */ /* 0x0101e2000c101506 */
[----:B------:R-:W-:-:S03]  /*4a610*/  ISETP.LT.AND P5, PT, R7, c[0x0][0x178], !P0 ;  /* 0x00005e0007007a0c */ /* 0x000fc600047a1270 */
[----:B--2---:R-:W-:Y:S01]  /*4a620*/  @P3 STG.E.U16 [R16.64], R6 ;  /* 0x0000000610003986 */ /* 0x004fe2000c101506 */
[----:B------:R-:W-:-:S03]  /*4a630*/  ISETP.LT.AND P3, PT, R11, c[0x0][0x178], !P1 ;  /* 0x00005e000b007a0c */ /* 0x000fc60004f61270 */
[----:B------:R1:W-:Y:S01]  /*4a640*/  @P6 STG.E.U16 [R18.64], R22 ;  /* 0x0000001612006986 */ /* 0x0003e2000c101506 */
[----:B------:R-:W-:Y:S01]  /*4a650*/  ISETP.LT.AND P6, PT, R29, c[0x0][0x178], !P0 ;  /* 0x00005e001d007a0c */ /* 0x000fe200047c1270 */
[----:B0-----:R-:W-:Y:S01]  /*4a660*/  IMAD.WIDE R8, R0, 0x2, R14 ;  /* 0x0000000200087825 */ /* 0x001fe200078e020e */
[----:B-1----:R-:W-:Y:S02]  /*4a670*/  PRMT R18, R10, 0x7632, R18 ;  /* 0x000076320a127816 */ /* 0x002fe40000000012 */
[----:B------:R-:W-:Y:S01]  /*4a680*/  PRMT R22, R6, 0x7632, R22 ;  /* 0x0000763206167816 */ /* 0x000fe20000000016 */
[C---:B------:R-:W-:Y:S01]  /*4a690*/  IMAD.WIDE R16, R0.reuse, 0x2, R20 ;  /* 0x0000000200107825 */ /* 0x040fe200078e0214 */
[----:B------:R-:W-:Y:S01]  /*4a6a0*/  IADD3 R6, R0, c[0x0][0x198], RZ ;  /* 0x0000660000067a10 */ /* 0x000fe20007ffe0ff */
[----:B------:R0:W-:Y:S01]  /*4a6b0*/  @P4 STG.E.U16 [R4.64], R18 ;  /* 0x0000001204004986 */ /* 0x0001e2000c101506 */
[----:B------:R-:W-:-:S03]  /*4a6c0*/  PRMT R19, R23, 0x7632, R19 ;  /* 0x0000763217137816 */ /* 0x000fc60000000013 */
[----:B------:R-:W2:Y:S01]  /*4a6d0*/  LDL.LU R10, [R1+0x68] ;  /* 0x00006800010a7983 */ /* 0x000ea20000300800 */
[----:B------:R-:W-:-:S03]  /*4a6e0*/  IADD3 R0, R6, c[0x0][0x198], RZ ;  /* 0x0000660006007a10 */ /* 0x000fc60007ffe0ff */
[----:B------:R1:W-:Y:S01]  /*4a6f0*/  @P5 STG.E.U16 [R8.64], R19 ;  /* 0x0000001308005986 */ /* 0x0003e2000c101506 */
[----:B0-----:R-:W-:-:S03]  /*4a700*/  IMAD.WIDE R4, R6, 0x2, R2 ;  /* 0x0000000206047825 */ /* 0x001fc600078e0202 */
[----:B------:R0:W-:Y:S04]  /*4a710*/  @P6 STG.E.U16 [R16.64], R22 ;  /* 0x0000001610006986 */ /* 0x0001e8000c101506 */
[----:B------:R-:W4:Y:S01]  /*4a720*/  LDL.LU R25, [R1+0x28] ;  /* 0x0000280001197983 */ /* 0x000f220000300800 */
[----:B-1----:R-:W-:-:S03]  /*4a730*/  IMAD.WIDE R8, R6, 0x2, R14 ;  /* 0x0000000206087825 */ /* 0x002fc600078e020e */
[----:B---3--:R1:W-:Y:S01]  /*4a740*/  @P3 STG.E.U16 [R4.64], R24 ;  /* 0x0000001804003986 */ /* 0x0083e2000c101506 */
[----:B0-----:R-:W-:Y:S01]  /*4a750*/  PRMT R22, R24, 0x7632, R22 ;  /* 0x0000763218167816 */ /* 0x001fe20000000016 */
[C---:B------:R-:W-:Y:S02]  /*4a760*/  IMAD.WIDE R16, R6.reuse, 0x2, R20 ;  /* 0x0000000206107825 */ /* 0x040fe400078e0214 */
[----:B-1----:R-:W3:Y:S02]  /*4a770*/  LDL.LU R24, [R1+0x78] ;  /* 0x0000780001187983 */ /* 0x002ee40000300800 */
[----:B------:R-:W-:Y:S02]  /*4a780*/  IMAD.WIDE R4, R6, 0x2, R12 ;  /* 0x0000000206047825 */ /* 0x000fe400078e020c */
[----:B------:R-:W3:Y:S01]  /*4a790*/  LDL.LU R6, [R1+0x8] ;  /* 0x0000080001067983 */ /* 0x000ee20000300800 */
[----:B------:R-:W-:Y:S02]  /*4a7a0*/  ISETP.LT.AND P4, PT, R27, c[0x0][0x178], !P1 ;  /* 0x00005e001b007a0c */ /* 0x000fe40004f81270 */
[----:B------:R-:W-:-:S02]  /*4a7b0*/  ISETP.LT.AND P5, PT, R7, c[0x0][0x178], !P1 ;  /* 0x00005e0007007a0c */ /* 0x000fc40004fa1270 */
[----:B------:R-:W-:Y:S02]  /*4a7c0*/  ISETP.LT.AND P1, PT, R29, c[0x0][0x178], !P1 ;  /* 0x00005e001d007a0c */ /* 0x000fe40004f21270 */
[----:B------:R-:W-:Y:S02]  /*4a7d0*/  ISETP.LT.AND P6, PT, R11, c[0x0][0x178], !P2 ;  /* 0x00005e000b007a0c */ /* 0x000fe400057c1270 */
[----:B------:R-:W-:Y:S01]  /*4a7e0*/  IADD3 R23, R26, 0x14, RZ ;  /* 0x000000141a177810 */ /* 0x000fe20007ffe0ff */
[----:B------:R-:W-:-:S03]  /*4a7f0*/  IMAD.WIDE R18, R0, 0x2, R2 ;  /* 0x0000000200127825 */ /* 0x000fc600078e0202 */
[----:B------:R-:W-:Y:S02]  /*4a800*/  ISETP.GE.AND P0, PT, R23, c[0x0][0x17c], PT ;  /* 0x00005f0017007a0c */ /* 0x000fe40003f06270 */
[----:B------:R-:W-:-:S04]  /*4a810*/  IADD3 R23, R26, 0x15, RZ ;  /* 0x000000151a177810 */ /* 0x000fc80007ffe0ff */
[----:B------:R-:W-:Y:S01]  /*4a820*/  ISETP.GE.AND P3, PT, R23, c[0x0][0x17c], PT ;  /* 0x00005f0017007a0c */ /* 0x000fe20003f66270 */
[----:B--2---:R0:W-:Y:S01]  /*4a830*/  @P4 STG.E.U16 [R4.64], R10 ;  /* 0x0000000a04004986 */ /* 0x0041e2000c101506 */
[----:B------:R-:W-:Y:S01]  /*4a840*/  PRMT R23, R10, 0x7632, R23 ;  /* 0x000076320a177816 */ /* 0x000fe20000000017 */
[----:B0-----:R-:W-:Y:S02]  /*4a850*/  IMAD.WIDE R4, R0, 0x2, R14 ;  /* 0x0000000200047825 */ /* 0x001fe400078e020e */
[----:B----4-:R0:W-:Y:S01]  /*4a860*/  @P5 STG.E.U16 [R8.64], R25 ;  /* 0x0000001908005986 */ /* 0x0101e2000c101506 */
[----:B------:R-:W-:-:S03]  /*4a870*/  ISETP.LT.AND P5, PT, R7, c[0x0][0x178], !P2 ;  /* 0x00005e0007007a0c */ /* 0x000fc600057a1270 */
[----:B------:R-:W2:Y:S04]  /*4a880*/  LDL.LU R10, [R1+0x1a74] ;  /* 0x001a7400010a7983 */ /* 0x000ea80000300800 */
[----:B---3--:R-:W-:Y:S01]  /*4a890*/  @P1 STG.E.U16 [R16.64], R6 ;  /* 0x0000000610001986 */ /* 0x008fe2000c101506 */
[----:B------:R-:W-:Y:S01]  /*4a8a0*/  ISETP.LT.AND P1, PT, R27, c[0x0][0x178], !P2 ;  /* 0x00005e001b007a0c */ /* 0x000fe20005721270 */
[----:B0-----:R-:W-:Y:S02]  /*4a8b0*/  IMAD.WIDE R8, R0, 0x2, R12 ;  /* 0x0000000200087825 */ /* 0x001fe400078e020c */
[----:B------:R0:W-:Y:S02]  /*4a8c0*/  @P6 STG.E.U16 [R18.64], R22 ;  /* 0x0000001612006986 */ /* 0x0001e4000c101506 */
[----:B0-----:R-:W-:-:S08]  /*4a8d0*/  PRMT R18, R25, 0x7632, R18 ;  /* 0x0000763219127816 */ /* 0x001fd00000000012 */
[----:B------:R-:W-:Y:S04]  /*4a8e0*/  @P1 STG.E.U16 [R8.64], R23 ;  /* 0x0000001708001986 */ /* 0x000fe8000c101506 */
[----:B------:R-:W3:Y:S04]  /*4a8f0*/  LDL.LU R25, [R1+0x38] ;  /* 0x0000380001197983 */ /* 0x000ee80000300800 */
[----:B------:R0:W-:Y:S04]  /*4a900*/  @P5 STG.E.U16 [R4.64], R18 ;  /* 0x0000001204005986 */ /* 0x0001e8000c101506 */
[----:B0-----:R-:W4:Y:S01]  /*4a910*/  LDL.LU R18, [R1+0xb8] ;  /* 0x0000b80001127983 */ /* 0x001f220000300800 */
[----:B------:R-:W-:-:S02]  /*4a920*/  ISETP.LT.AND P2, PT, R29, c[0x0][0x178], !P2 ;  /* 0x00005e001d007a0c */ /* 0x000fc40005741270 */
[----:B------:R-:W-:Y:S02]  /*4a930*/  ISETP.LT.AND P6, PT, R11, c[0x0][0x178], !P0 ;  /* 0x00005e000b007a0c */ /* 0x000fe400047c1270 */
[----:B------:R-:W-:Y:S02]  /*4a940*/  PRMT R19, R6, 0x7632, R19 ;  /* 0x0000763206137816 */ /* 0x000fe40000000013 */
[C---:B------:R-:W-:Y:S02]  /*4a950*/  IADD3 R6, R0.reuse, c[0x0][0x198], RZ ;  /* 0x0000660000067a10 */ /* 0x040fe40007ffe0ff */
[----:B------:R-:W-:Y:S01]  /*4a960*/  ISETP.LT.AND P4, PT, R27, c[0x0][0x178], !P0 ;  /* 0x00005e001b007a0c */ /* 0x000fe20004781270 */
[----:B------:R-:W-:-:S04]  /*4a970*/  IMAD.WIDE R16, R0, 0x2, R20 ;  /* 0x0000000200107825 */ /* 0x000fc800078e0214 */
[----:B------:R-:W-:Y:S01]  /*4a980*/  IMAD.WIDE R8, R6, 0x2, R2 ;  /* 0x0000000206087825 */ /* 0x000fe200078e0202 */
[----:B------:R-:W-:Y:S01]  /*4a990*/  @P2 STG.E.U16 [R16.64], R19 ;  /* 0x0000001310002986 */ /* 0x000fe2000c101506 */
[----:B------:R-:W-:Y:S02]  /*4a9a0*/  IADD3 R0, R26, 0x17, RZ ;  /* 0x000000171a007810 */ /* 0x000fe40007ffe0ff */
[----:B------:R-:W-:Y:S01]  /*4a9b0*/  IMAD.WIDE R4, R6, 0x2, R12 ;  /* 0x0000000206047825 */ /* 0x000fe200078e020c */
[----:B------:R-:W-:Y:S02]  /*4a9c0*/  ISETP.LT.AND P2, PT, R11, c[0x0][0x178], !P3 ;  /* 0x00005e000b007a0c */ /* 0x000fe40005f41270 */
[----:B------:R-:W-:Y:S02]  /*4a9d0*/  ISETP.LT.AND P5, PT, R27, c[0x0][0x178], !P3 ;  /* 0x00005e001b007a0c */ /* 0x000fe40005fa1270 */
[----:B------:R-:W-:-:S04]  /*4a9e0*/  IADD3 R22, R26, 0x16, RZ ;  /* 0x000000161a167810 */ /* 0x000fc80007ffe0ff */
[----:B------:R-:W-:Y:S01]  /*4a9f0*/  ISETP.GE.AND P1, PT, R22, c[0x0][0x17c], PT ;  /* 0x00005f0016007a0c */ /* 0x000fe20003f26270 */
[----:B----4-:R0:W-:Y:S01]  /*4aa00*/  @P6 STG.E.U16 [R8.64], R18 ;  /* 0x0000001208006986 */ /* 0x0101e2000c101506 */
[----:B------:R-:W-:Y:S02]  /*4aa10*/  ISETP.LT.AND P6, PT, R7, c[0x0][0x178], !P0 ;  /* 0x00005e0007007a0c */ /* 0x000fe400047c1270 */
[----:B------:R-:W-:Y:S01]  /*4aa20*/  ISETP.LT.AND P0, PT, R29, c[0x0][0x178], !P0 ;  /* 0x00005e001d007a0c */ /* 0x000fe20004701270 */
[----:B------:R1:W-:Y:S01]  /*4aa30*/  @P4 STG.E.U16 [R4.64], R24 ;  /* 0x0000001804004986 */ /* 0x0003e2000c101506 */
[----:B------:R-:W-:Y:S02]  /*4aa40*/  ISETP.GE.AND P4, PT, R0, c[0x0][0x17c], PT ;  /* 0x00005f0000007a0c */ /* 0x000fe40003f86270 */
[----:B------:R-:W-:Y:S02]  /*4aa50*/  IADD3 R0, R6, c[0x0][0x198], RZ ;  /* 0x0000660006007a10 */ /* 0x000fe40007ffe0ff */
[----:B------:R-:W-:Y:S01]  /*4aa60*/  PRMT R22, R18, 0x7632, R22 ;  /* 0x0000763212167816 */ /* 0x000fe20000000016 */
[----:B0-----:R-:W-:-:S04]  /*4aa70*/  IMAD.WIDE R8, R6, 0x2, R20 ;  /* 0x0000000206087825 */ /* 0x001fc800078e0214 */
[----:B-1----:R-:W-:Y:S01]  /*4aa80*/  IMAD.WIDE R4, R6, 0x2, R14 ;  /* 0x0000000206047825 */ /* 0x002fe200078e020e */
[----:B------:R-:W-:Y:S02]  /*4aa90*/  PRMT R6, R24, 0x7632, R6 ;  /* 0x0000763218067816 */ /* 0x000fe40000000006 */
[----:B------:R-:W4:Y:S01]  /*4aaa0*/  LDL.LU R24, [R1+0x5c] ;  /* 0x00005c0001187983 */ /* 0x000f220000300800 */
[----:B------:R-:W-:-:S04]  /*4aab0*/  IMAD.WIDE R16, R0, 0x2, R2 ;  /* 0x0000000200107825 */ /* 0x000fc800078e0202 */
[C---:B------:R-:W-:Y:S01]  /*4aac0*/  IMAD.WIDE R18, R0.reuse, 0x2, R12 ;  /* 0x0000000200127825 */ /* 0x040fe200078e020c */
[----:B---3--:R0:W-:Y:S04]  /*4aad0*/  @P6 STG.E.U16 [R4.64], R25 ;  /* 0x0000001904006986 */ /* 0x0081e8000c101506 */
[----:B--2---:R1:W-:Y:S04]  /*4aae0*/  @P0 STG.E.U16 [R8.64], R10 ;  /* 0x0000000a08000986 */ /* 0x0043e8000c101506 */
[----:B------:R-:W-:Y:S04]  /*4aaf0*/  @P2 STG.E.U16 [R16.64], R22 ;  /* 0x0000001610002986 */ /* 0x000fe8000c101506 */
[----:B------:R2:W-:Y:S01]  /*4ab00*/  @P5 STG.E.U16 [R18.64], R6 ;  /* 0x0000000612005986 */ /* 0x0005e2000c101506 */
[----:B0-----:R-:W-:Y:S01]  /*4ab10*/  IMAD.WIDE R4, R0, 0x2, R14 ;  /* 0x0000000200047825 */ /* 0x001fe200078e020e */
[----:B-1----:R-:W-:-:S03]  /*4ab20*/  PRMT R10, R25, 0x7632, R10 ;  /* 0x00007632190a7816 */ /* 0x002fc6000000000a */
[C---:B------:R-:W-:Y:S01]  /*4ab30*/  IMAD.WIDE R8, R0.reuse, 0x2, R20 ;  /* 0x0000000200087825 */ /* 0x040fe200078e0214 */
[----:B------:R-:W3:Y:S01]  /*4ab40*/  LDL.LU R25, [R1+0x1c] ;  /* 0x00001c0001197983 */ /* 0x000ee20000300800 */
[----:B--2---:R-:W-:-:S03]  /*4ab50*/  IADD3 R6, R0, c[0x0][0x198], RZ ;  /* 0x0000660000067a10 */ /* 0x004fc60007ffe0ff */
[----:B------:R-:W2:Y:S01]  /*4ab60*/  LDL R0, [R1+0x3a8] ;  /* 0x0003a80001007983 */ /* 0x000ea20000100800 */
[----:B------:R-:W-:Y:S02]  /*4ab70*/  ISETP.LT.AND P0, PT, R7, c[0x0][0x178], !P3 ;  /* 0x00005e0007007a0c */ /* 0x000fe40005f01270 */
[----:B------:R-:W-:Y:S02]  /*4ab80*/  ISETP.LT.AND P3, PT, R29, c[0x0][0x178], !P3 ;  /* 0x00005e001d007a0c */ /* 0x000fe40005f61270 */
[----:B------:R-:W-:Y:S02]  /*4ab90*/  ISETP.LT.AND P6, PT, R11, c[0x0][0x178], !P1 ;  /* 0x00005e000b007a0c */ /* 0x000fe40004fc1270 */
[----:B------:R-:W-:Y:S01]  /*4aba0*/  IADD3 R19, R26, 0x18, RZ ;  /* 0x000000181a137810 */ /* 0x000fe20007ffe0ff */
[----:B------:R-:W-:Y:S01]  /*4abb0*/  IMAD.WIDE R16, R6, 0x2, R2 ;  /* 0x0000000206107825 */ /* 0x000fe200078e0202 */
[----:B------:R-:W-:-:S05]  /*4abc0*/  PRMT R18, R10, 0x7632, R18 ;  /* 0x000076320a127816 */ /* 0x000fca0000000012 */
[----:B------:R-:W-:Y:S01]  /*4abd0*/  @P0 STG.E.U16 [R4.64], R10 ;  /* 0x0000000a04000986 */ /* 0x000fe2000c101506 */
[----:B------:R-:W-:-:S03]  /*4abe0*/  ISETP.GE.AND P0, PT, R19, c[0x0][0x17c], PT ;  /* 0x00005f0013007a0c */ /* 0x000fc60003f06270 */
[----:B------:R-:W3:Y:S04]  /*4abf0*/  LDL.LU R19, [R1+0x9c] ;  /* 0x00009c0001137983 */ /* 0x000ee80000300800 */
[----:B------:R0:W-:Y:S04]  /*4ac00*/  @P3 STG.E.U16 [R8.64], R18 ;  /* 0x0000001208003986 */ /* 0x0001e8000c101506 */
[----:B0-----:R-:W3:Y:S04]  /*4ac10*/  LDL.LU R18, [R1+0x48] ;  /* 0x0000480001127983 */ /* 0x001ee80000300800 */
[----:B--2---:R0:W-:Y:S04]  /*4ac20*/  @P6 STG.E.U16 [R16.64], R0 ;  /* 0x0000000010006986 */ /* 0x0041e8000c101506 */
[----:B0-----:R-:W2:Y:S04]  /*4ac30*/  LDL.LU R16, [R1+0x3a8] ;  /* 0x0003a80001107983 */ /* 0x001ea80000300800 */
[----:B------:R-:W2:Y:S01]  /*4ac40*/  LDL.LU R17, [R1+0xc8] ;  /* 0x0000c80001117983 */ /* 0x000ea20000300800 */
[----:B------:R-:W-:Y:S01]  /*4ac50*/  ISETP.LT.AND P2, PT, R27, c[0x0][0x178], !P1 ;  /* 0x00005e001b007a0c */ /* 0x000fe20004f41270 */
[----:B------:R-:W-:Y:S01]  /*4ac60*/  IMAD.WIDE R8, R6, 0x2, R12 ;  /* 0x0000000206087825 */ /* 0x000fe200078e020c */
[----:B------:R-:W-:-:S02]  /*4ac70*/  ISETP.LT.AND P5, PT, R7, c[0x0][0x178], !P1 ;  /* 0x00005e0007007a0c */ /* 0x000fc40004fa1270 */
[----:B------:R-:W-:-:S09]  /*4ac80*/  ISETP.LT.AND P1, PT, R29, c[0x0][0x178], !P1 ;  /* 0x00005e001d007a0c */ /* 0x000fd20004f21270 */
[----:B--2---:R0:W-:Y:S04]  /*4ac90*/  @P2 STG.E.U16 [R8.64], R17 ;  /* 0x0000001108002986 */ /* 0x0041e8000c101506 */
[----:B0-----:R-:W2:Y:S01]  /*4aca0*/  LDL R9, [R1+0x88] ;  /* 0x0000880001097983 */ /* 0x001ea20000100800 */
[C---:B------:R-:W-:Y:S01]  /*4acb0*/  IMAD.WIDE R4, R6.reuse, 0x2, R14 ;  /* 0x0000000206047825 */ /* 0x040fe200078e020e */
[----:B------:R-:W-:Y:S02]  /*4acc0*/  ISETP.LT.AND P6, PT, R11, c[0x0][0x178], !P4 ;  /* 0x00005e000b007a0c */ /* 0x000fe400067c1270 */
[----:B------:R-:W-:Y:S02]  /*4acd0*/  ISETP.LT.AND P3, PT, R27, c[0x0][0x178], !P4 ;  /* 0x00005e001b007a0c */ /* 0x000fe40006761270 */
[----:B--2---:R0:W-:Y:S02]  /*4ace0*/  @P5 STG.E.U16 [R4.64], R9 ;  /* 0x0000000904005986 */ /* 0x0041e4000c101506 */
[----:B0-----:R-:W-:-:S05]  /*4acf0*/  IMAD.WIDE R4, R6, 0x2, R20 ;  /* 0x0000000206047825 */ /* 0x001fca00078e0214 */
[----:B---3--:R0:W-:Y:S04]  /*4ad00*/  @P1 STG.E.U16 [R4.64], R18 ;  /* 0x0000001204001986 */ /* 0x0081e8000c101506 */
[----:B0-----:R-:W2:Y:S01]  /*4ad10*/  LDL.LU R5, [R1+0x88] ;  /* 0x0000880001057983 */ /* 0x001ea20000300800 */
[----:B------:R-:W-:Y:S02]  /*4ad20*/  IADD3 R10, R26, 0x19, RZ ;  /* 0x000000191a0a7810 */ /* 0x000fe40007ffe0ff */
[----:B------:R-:W-:Y:S02]  /*4ad30*/  IADD3 R0, R6, c[0x0][0x198], RZ ;  /* 0x0000660006007a10 */ /* 0x000fe40007ffe0ff */
[----:B------:R-:W-:Y:S02]  /*4ad40*/  ISETP.GE.AND P2, PT, R10, c[0x0][0x17c], PT ;  /* 0x00005f000a007a0c */ /* 0x000fe40003f46270 */
[----:B------:R-:W-:Y:S01]  /*4ad50*/  PRMT R6, R16, 0x7632, R6 ;  /* 0x0000763210067816 */ /* 0x000fe20000000006 */
[----:B------:R-:W-:Y:S01]  /*4ad60*/  IMAD.WIDE R8, R0, 0x2, R2 ;  /* 0x0000000200087825 */ /* 0x000fe200078e0202 */
[----:B------:R-:W-:-:S02]  /*4ad70*/  PRMT R10, R17, 0x7632, R10 ;  /* 0x00007632110a7816 */ /* 0x000fc4000000000a */
[----:B------:R-:W-:Y:S01]  /*4ad80*/  ISETP.LT.AND P5, PT, R7, c[0x0][0x178], !P4 ;  /* 0x00005e0007007a0c */ /* 0x000fe200067a1270 */
[----:B------:R-:W-:Y:S01]  /*4ad90*/  IMAD.WIDE R16, R0, 0x2, R12 ;  /* 0x0000000200107825 */ /* 0x000fe200078e020c */
[----:B------:R-:W-:Y:S01]  /*4ada0*/  ISETP.LT.AND P4, PT, R29, c[0x0][0x178], !P4 ;  /* 0x00005e001d007a0c */ /* 0x000fe20006781270 */
[----:B------:R0:W-:Y:S01]  /*4adb0*/  @P6 STG.E.U16 [R8.64], R6 ;  /* 0x0000000608006986 */ /* 0x0001e2000c101506 */
[----:B------:R-:W-:-:S03]  /*4adc0*/  ISETP.LT.AND P1, PT, R11, c[0x0][0x178], !P0 ;  /* 0x00005e000b007a0c */ /* 0x000fc60004721270 */
[----:B------:R1:W-:Y:S01]  /*4add0*/  @P3 STG.E.U16 [R16.64], R10 ;  /* 0x0000000a10003986 */ /* 0x0003e2000c101506 */
[----:B------:R-:W-:Y:S02]  /*4ade0*/  ISETP.LT.AND P3, PT, R27, c[0x0][0x178], !P0 ;  /* 0x00005e001b007a0c */ /* 0x000fe40004761270 */
[----:B------:R-:W-:Y:S01]  /*4adf0*/  ISETP.LT.AND P6, PT, R7, c[0x0][0x178], !P0 ;  /* 0x00005e0007007a0c */ /* 0x000fe200047c1270 */
[C---:B0-----:R-:W-:Y:S01]  /*4ae00*/  IMAD.WIDE R8, R0.reuse, 0x2, R20 ;  /* 0x0000000200087825 */ /* 0x041fe200078e0214 */
[----:B------:R-:W-:Y:S02]  /*4ae10*/  IADD3 R6, R0, c[0x0][0x198], RZ ;  /* 0x0000660000067a10 */ /* 0x000fe40007ffe0ff */
[----:B-1----:R-:W-:Y:S02]  /*4ae20*/  PRMT R16, R18, 0x7632, R16 ;  /* 0x0000763212107816 */ /* 0x002fe40000000010 */
[----:B------:R-:W-:Y:S02]  /*4ae30*/  IADD3 R17, R26, 0x1a, RZ ;  /* 0x0000001a1a117810 */ /* 0x000fe40007ffe0ff */
[----:B--2---:R-:W-:Y:S01]  /*4ae40*/  PRMT R10, R5, 0x7632, R10 ;  /* 0x00007632050a7816 */ /* 0x004fe2000000000a */
[----:B------:R-:W-:-:S05]  /*4ae50*/  IMAD.WIDE R4, R0, 0x2, R14 ;  /* 0x0000000200047825 */ /* 0x000fca00078e020e */
[----:B------:R0:W-:Y:S01]  /*4ae60*/  @P5 STG.E.U16 [R4.64], R10 ;  /* 0x0000000a04005986 */ /* 0x0001e2000c101506 */
[----:B------:R-:W-:-:S03]  /*4ae70*/  ISETP.GE.AND P5, PT, R17, c[0x0][0x17c], PT ;  /* 0x00005f0011007a0c */ /* 0x000fc60003fa6270 */
[----:B------:R1:W-:Y:S01]  /*4ae80*/  @P4 STG.E.U16 [R8.64], R16 ;  /* 0x0000001008004986 */ /* 0x0003e2000c101506 */
[----:B0-----:R-:W-:-:S04]  /*4ae90*/  IMAD.WIDE R4, R6, 0x2, R2 ;  /* 0x0000000206047825 */ /* 0x001fc800078e0202 */
[C---:B-1----:R-:W-:Y:S01]  /*4aea0*/  IMAD.WIDE R8, R6.reuse, 0x2, R12 ;  /* 0x0000000206087825 */ /* 0x042fe200078e020c */
[----:B------:R0:W-:Y:S03]  /*4aeb0*/  @P1 STG.E.U16 [R4.64], R19 ;  /* 0x0000001304001986 */ /* 0x0001e6000c101506 */
[----:B------:R-:W-:Y:S01]  /*4aec0*/  IMAD.WIDE R16, R6, 0x2, R14 ;  /* 0x0000000206107825 */ /* 0x000fe200078e020e */
[----:B----4-:R1:W-:Y:S01]  /*4aed0*/  @P3 STG.E.U16 [R8.64], R24 ;  /* 0x0000001808003986 */ /* 0x0103e2000c101506 */
[----:B------:R-:W-:-:S03]  /*4aee0*/  ISETP.LT.AND P1, PT, R11, c[0x0][0x178], !P2 ;  /* 0x00005e000b007a0c */ /* 0x000fc60005721270 */
[----:B------:R2:W-:Y:S01]  /*4aef0*/  @P6 STG.E.U16 [R16.64], R25 ;  /* 0x0000001910006986 */ /* 0x0005e2000c101506 */
[----:B------:R-:W-:-:S03]  /*4af00*/  ISETP.LT.AND P6, PT, R7, c[0x0][0x178], !P2 ;  /* 0x00005e0007007a0c */ /* 0x000fc600057c1270 */
[----:B------:R-:W3:Y:S04]  /*4af10*/  LDL.LU R11, [R1+0x1a70] ;  /* 0x001a7000010b7983 */ /* 0x000ee80000300800 */
[----:B------:R-:W4:Y:S01]  /*4af20*/  LDL.LU R7, [R1+0x1a6c] ;  /* 0x001a6c0001077983 */ /* 0x000f220000300800 */
[----:B------:R-:W-:Y:S02]  /*4af30*/  ISETP.LT.AND P0, PT, R29, c[0x0][0x178], !P0 ;  /* 0x00005e001d007a0c */ /* 0x000fe40004701270 */
[----:B------:R-:W-:Y:S02]  /*4af40*/  ISETP.LT.AND P3, PT, R27, c[0x0][0x178], !P2 ;  /* 0x00005e001b007a0c */ /* 0x000fe40005761270 */
[----:B------:R-:W-:Y:S02]  /*4af50*/  IADD3 R0, R26, 0x1b, RZ ;  /* 0x0000001b1a007810 */ /* 0x000fe40007ffe0ff */
[C---:B------:R-:W-:Y:S01]  /*4af60*/  IADD3 R10, R6.reuse, c[0x0][0x198], RZ ;  /* 0x00006600060a7a10 */ /* 0x040fe20007ffe0ff */
[----:B0-----:R-:W-:Y:S01]  /*4af70*/  IMAD.WIDE R4, R6, 0x2, R20 ;  /* 0x0000000206047825 */ /* 0x001fe200078e0214 */
[----:B------:R-:W-:-:S02]  /*4af80*/  ISETP.GE.AND P4, PT, R0, c[0x0][0x17c], PT ;  /* 0x00005f0000007a0c */ /* 0x000fc40003f86270 */
[----:B------:R-:W-:Y:S01]  /*4af90*/  PRMT R0, R19, 0x7632, R0 ;  /* 0x0000763213007816 */ /* 0x000fe20000000000 */
[----:B-1----:R-:W-:Y:S01]  /*4afa0*/  IMAD.WIDE R8, R10, 0x2, R2 ;  /* 0x000000020a087825 */ /* 0x002fe200078e0202 */
[----:B------:R-:W-:-:S03]  /*4afb0*/  PRMT R23, R24, 0x7632, R23 ;  /* 0x0000763218177816 */ /* 0x000fc60000000017 */
[C---:B--2---:R-:W-:Y:S01]  /*4afc0*/  IMAD.WIDE R16, R10.reuse, 0x2, R12 ;  /* 0x000000020a107825 */ /* 0x044fe200078e020c */
[----:B------:R-:W-:Y:S02]  /*4afd0*/  PRMT R22, R25, 0x7632, R22 ;  /* 0x0000763219167816 */ /* 0x000fe40000000016 */
[----:B------:R-:W2:Y:S01]  /*4afe0*/  LDL.LU R25, [R1+0xc] ;  /* 0x00000c0001197983 */ /* 0x000ea20000300800 */
[----:B------:R-:W-:-:S03]  /*4aff0*/  IMAD.WIDE R18, R10, 0x2, R14 ;  /* 0x000000020a127825 */ /* 0x000fc600078e020e */
[----:B------:R-:W2:Y:S04]  /*4b000*/  LDL.LU R24, [R1+0xbc] ;  /* 0x0000bc0001187983 */ /* 0x000ea80000300800 */
[----:B----4-:R-:W-:Y:S04]  /*4b010*/  @P0 STG.E.U16 [R4.64], R7 ;  /* 0x0000000704000986 */ /* 0x010fe8000c101506 */
[----:B------:R-:W-:Y:S04]  /*4b020*/  @P1 STG.E.U16 [R8.64], R0 ;  /* 0x0000000008001986 */ /* 0x000fe8000c101506 */
[----:B------:R0:W-:Y:S04]  /*4b030*/  @P3 STG.E.U16 [R16.64], R23 ;  /* 0x0000001710003986 */ /* 0x0001e8000c101506 */
[----:B------:R1:W-:Y:S04]  /*4b040*/  @P6 STG.E.U16 [R18.64], R22 ;  /* 0x0000001612006986 */ /* 0x0003e8000c101506 */
[----:B0-----:R-:W4:Y:S04]  /*4b050*/  LDL.LU R17, [R1+0x6c] ;  /* 0x00006c0001117983 */ /* 0x001f280000300800 */
[----:B------:R-:W3:Y:S04]  /*4b060*/  LDL R23, [R1+0xfe8] ;  /* 0x000fe80001177983 */ /* 0x000ee80000100800 */
[----:B-1----:R-:W4:Y:S04]  /*4b070*/  LDL.LU R18, [R1+0x2c] ;  /* 0x00002c0001127983 */ /* 0x002f280000300800 */
[----:B------:R0:W-:Y:S04]  /*4b080*/  STL [R1+0x1a60], R19 ;  /* 0x001a601301007387 */ /* 0x0001e80000100800 */
[----:B0-----:R-:W4:Y:S04]  /*4b090*/  LDL.LU R19, [R1+0xac] ;  /* 0x0000ac0001137983 */ /* 0x001f280000300800 */
[----:B------:R-:W4:Y:S01]  /*4b0a0*/  LDL R22, [R1+0xff0] ;  /* 0x000ff00001167983 */ /* 0x000f220000100800 */
[----:B------:R-:W-:Y:S01]  /*4b0b0*/  ISETP.LT.AND P2, PT, R29, c[0x0][0x178], !P2 ;  /* 0x00005e001d007a0c */ /* 0x000fe20005741270 */
[----:B------:R-:W-:Y:S01]  /*4b0c0*/  IMAD.WIDE R4, R10, 0x2, R20 ;  /* 0x000000020a047825 */ /* 0x000fe200078e0214 */
[----:B------:R-:W-:-:S02]  /*4b0d0*/  ISETP.LT.AND P1, PT, R27, c[0x0][0x178], !P5 ;  /* 0x00005e001b007a0c */ /* 0x000fc40006f21270 */
[----:B------:R-:W-:Y:S02]  /*4b0e0*/  PRMT R6, R7, 0x7632, R6 ;  /* 0x0000763207067816 */ /* 0x000fe40000000006 */
[----:B------:R-:W-:Y:S02]  /*4b0f0*/  IADD3 R0, R10, c[0x0][0x198], RZ ;  /* 0x000066000a007a10 */ /* 0x000fe40007ffe0ff */
[----:B------:R-:W-:-:S04]  /*4b100*/  IADD3 R7, R26, 0x1c, RZ ;  /* 0x0000001c1a077810 */ /* 0x000fc80007ffe0ff */
[----:B------:R-:W-:Y:S01]  /*4b110*/  ISETP.GE.AND P6, PT, R7, c[0x0][0x17c], PT ;  /* 0x00005f0007007a0c */ /* 0x000fe20003fc6270 */
[----:B------:R0:W-:Y:S01]  /*4b120*/  @P2 STG.E.U16 [R4.64], R6 ;  /* 0x0000000604002986 */ /* 0x0001e2000c101506 */
[----:B------:R-:W-:-:S04]  /*4b130*/  IMAD.WIDE R8, R0, 0x2, R14 ;  /* 0x0000000200087825 */ /* 0x000fc800078e020e */
[----:B0-----:R-:W-:-:S04]  /*4b140*/  IMAD.WIDE R4, R0, 0x2, R2 ;  /* 0x0000000200047825 */ /* 0x001fc800078e0202 */
[----:B------:R-:W-:Y:S01]  /*4b150*/  IMAD.WIDE R6, R0, 0x2, R12 ;  /* 0x0000000200067825 */ /* 0x000fe200078e020c */
[----:B------:R-:W-:-:S04]  /*4b160*/  IADD3 R10, R26, 0x1d, RZ ;  /* 0x0000001d1a0a7810 */ /* 0x000fc80007ffe0ff */
[----:B------:R-:W-:Y:S02]  /*4b170*/  ISETP.GE.AND P2, PT, R10, c[0x0][0x17c], PT ;  /* 0x00005f000a007a0c */ /* 0x000fe40003f46270 */
[----:B--2---:R-:W-:Y:S02]  /*4b180*/  PRMT R10, R25, 0x7632, R10 ;  /* 0x00007632190a7816 */ /* 0x004fe4000000000a */
[----:B---3--:R-:W-:Y:S02]  /*4b190*/  ISETP.LT.AND P0, PT, R23, c[0x0][0x178], !P5 ;  /* 0x00005e0017007a0c */ /* 0x008fe40006f01270 */
[----:B----4-:R-:W-:-:S11]  /*4b1a0*/  ISETP.LT.AND P3, PT, R22, c[0x0][0x178], !P5 ;  /* 0x00005e0016007a0c */ /* 0x010fd60006f61270 */
[----:B------:R-:W-:Y:S04]  /*4b1b0*/  @P0 STG.E.U16 [R4.64], R19 ;  /* 0x0000001304000986 */ /* 0x000fe8000c101506 */
[----:B------:R-:W-:Y:S04]  /*4b1c0*/  @P1 STG.E.U16 [R6.64], R17 ;  /* 0x0000001106001986 */ /* 0x000fe8000c101506 */
[----:B------:R0:W-:Y:S02]  /*4b1d0*/  @P3 STG.E.U16 [R8.64], R18 ;  /* 0x0000001208003986 */ /* 0x0001e4000c101506 */
[----:B0-----:R-:W-:-:S02]  /*4b1e0*/  PRMT R9, R19, 0x7632, R9 ;  /* 0x0000763213097816 */ /* 0x001fc40000000009 */
[----:B------:R-:W2:Y:S01]  /*4b1f0*/  LDL.LU R19, [R1+0x7c] ;  /* 0x00007c0001137983 */ /* 0x000ea20000300800 */
[----:B------:R-:W-:-:S03]  /*4b200*/  PRMT R8, R17, 0x7632, R8 ;  /* 0x0000763211087816 */ /* 0x000fc60000000008 */
[----:B------:R-:W3:Y:S01]  /*4b210*/  LDL.LU R17, [R1+0x3c] ;  /* 0x00003c0001117983 */ /* 0x000ee20000300800 */
[----:B------:R-:W-:Y:S01]  /*4b220*/  ISETP.LT.AND P5, PT, R29, c[0x0][0x178], !P5 ;  /* 0x00005e001d007a0c */ /* 0x000fe20006fa1270 */
[----:B------:R-:W-:-:S12]  /*4b230*/  IMAD.WIDE R4, R0, 0x2, R20 ;  /* 0x0000000200047825 */ /* 0x000fd800078e0214 */
[----:B------:R0:W-:Y:S04]  /*4b240*/  @P5 STG.E.U16 [R4.64], R25 ;  /* 0x0000001904005986 */ /* 0x0001e8000c101506 */
[----:B0-----:R-:W4:Y:S01]  /*4b250*/  LDL.LU R25, [R1+0x3ac] ;  /* 0x0003ac0001197983 */ /* 0x001f220000300800 */
[----:B------:R-:W-:Y:S02]  /*4b260*/  ISETP.LT.AND P1, PT, R23, c[0x0][0x178], !P4 ;  /* 0x00005e0017007a0c */ /* 0x000fe40006721270 */
[----:B------:R-:W-:Y:S02]  /*4b270*/  ISETP.LT.AND P3, PT, R27, c[0x0][0x178], !P4 ;  /* 0x00005e001b007a0c */ /* 0x000fe40006761270 */
[----:B------:R-:W-:Y:S02]  /*4b280*/  IADD3 R0, R0, c[0x0][0x198], RZ ;  /* 0x0000660000007a10 */ /* 0x000fe40007ffe0ff */
[----:B------:R-:W-:-:S02]  /*4b290*/  ISETP.LT.AND P5, PT, R22, c[0x0][0x178], !P4 ;  /* 0x00005e0016007a0c */ /* 0x000fc400067a1270 */
[----:B------:R-:W-:Y:S01]  /*4b2a0*/  IADD3 R16, R26, 0x1e, RZ ;  /* 0x0000001e1a107810 */ /* 0x000fe20007ffe0ff */
[----:B------:R-:W-:Y:S01]  /*4b2b0*/  IMAD.WIDE R4, R0, 0x2, R2 ;  /* 0x0000000200047825 */ /* 0x000fe200078e0202 */
[----:B------:R-:W-:-:S03]  /*4b2c0*/  ISETP.LT.AND P4, PT, R29, c[0x0][0x178], !P4 ;  /* 0x00005e001d007a0c */ /* 0x000fc60006781270 */
[----:B------:R-:W-:Y:S01]  /*4b2d0*/  IMAD.WIDE R6, R0, 0x2, R12 ;  /* 0x0000000200067825 */ /* 0x000fe200078e020c */
[----:B------:R-:W-:Y:S01]  /*4b2e0*/  ISETP.GE.AND P0, PT, R16, c[0x0][0x17c], PT ;  /* 0x00005f0010007a0c */ /* 0x000fe20003f06270 */
[----:B------:R0:W-:Y:S01]  /*4b2f0*/  @P1 STG.E.U16 [R4.64], R9 ;  /* 0x0000000904001986 */ /* 0x0001e2000c101506 */
[----:B------:R-:W-:Y:S02]  /*4b300*/  PRMT R16, R18, 0x7632, R16 ;  /* 0x0000763212107816 */ /* 0x000fe40000000010 */
[----:B------:R-:W-:Y:S01]  /*4b310*/  ISETP.LT.AND P1, PT, R23, c[0x0][0x178], !P6 ;  /* 0x00005e0017007a0c */ /* 0x000fe20007721270 */
[----:B------:R1:W-:Y:S01]  /*4b320*/  @P3 STG.E.U16 [R6.64], R8 ;  /* 0x0000000806003986 */ /* 0x0003e2000c101506 */
[----:B------:R-:W-:-:S03]  /*4b330*/  ISETP.LT.AND P3, PT, R27, c[0x0][0x178], !P6 ;  /* 0x00005e001b007a0c */ /* 0x000fc60007761270 */
[----:B------:R-:W4:Y:S01]  /*4b340*/  LDL.LU R18, [R1+0xcc] ;  /* 0x0000cc0001127983 */ /* 0x000f220000300800 */
[C---:B0-----:R-:W-:Y:S01]  /*4b350*/  IMAD.WIDE R4, R0.reuse, 0x2, R14 ;  /* 0x0000000200047825 */ /* 0x041fe200078e020e */
[----:B-1----:R-:W-:-:S04]  /*4b360*/  IADD3 R6, R0, c[0x0][0x198], RZ ;  /* 0x0000660000067a10 */ /* 0x002fc80007ffe0ff */
[----:B------:R0:W-:Y:S01]  /*4b370*/  @P5 STG.E.U16 [R4.64], R16 ;  /* 0x0000001004005986 */ /* 0x0001e2000c101506 */
[----:B------:R-:W-:Y:S01]  /*4b380*/  ISETP.LT.AND P5, PT, R22, c[0x0][0x178], !P6 ;  /* 0x00005e0016007a0c */ /* 0x000fe200077a1270 */
[----:B------:R-:W-:Y:S01]  /*4b390*/  IMAD.WIDE R8, R0, 0x2, R20 ;  /* 0x0000000200087825 */ /* 0x000fe200078e0214 */
[----:B------:R-:W-:Y:S02]  /*4b3a0*/  IADD3 R0, R26, 0x1f, RZ ;  /* 0x0000001f1a007810 */ /* 0x000fe40007ffe0ff */
[----:B------:R-:W-:Y:S02]  /*4b3b0*/  ISETP.LT.AND P6, PT, R29, c[0x0][0x178], !P6 ;  /* 0x00005e001d007a0c */ /* 0x000fe400077c1270 */
[----:B------:R1:W-:Y:S01]  /*4b3c0*/  @P4 STG.E.U16 [R8.64], R10 ;  /* 0x0000000a08004986 */ /* 0x0003e2000c101506 */
[----:B0-----:R-:W-:Y:S01]  /*4b3d0*/  IMAD.WIDE R4, R6, 0x2, R2 ;  /* 0x0000000206047825 */ /* 0x001fe200078e0202 */
[----:B------:R-:W-:Y:S02]  /*4b3e0*/  ISETP.GE.AND P4, PT, R0, c[0x0][0x17c], PT ;  /* 0x00005f0000007a0c */ /* 0x000fe40003f86270 */
[----:B------:R-:W-:-:S02]  /*4b3f0*/  IADD3 R0, R26, 0x20, RZ ;  /* 0x000000201a007810 */ /* 0x000fc40007ffe0ff */
[----:B------:R0:W-:Y:S01]  /*4b400*/  @P1 STG.E.U16 [R4.64], R24 ;  /* 0x0000001804001986 */ /* 0x0001e2000c101506 */
[----:B-1----:R-:W-:Y:S01]  /*4b410*/  IMAD.WIDE R8, R6, 0x2, R12 ;  /* 0x0000000206087825 */ /* 0x002fe200078e020c */
[----:B------:R-:W-:-:S03]  /*4b420*/  ISETP.LT.AND P1, PT, R23, c[0x0][0x178], !P2 ;  /* 0x00005e0017007a0c */ /* 0x000fc60005721270 */
[----:B0-----:R-:W-:Y:S01]  /*4b430*/  IMAD.WIDE R4, R6, 0x2, R14 ;  /* 0x0000000206047825 */ /* 0x001fe200078e020e */
[----:B------:R-:W-:Y:S02]  /*4b440*/  PRMT R10, R24, 0x7632, R10 ;  /* 0x00007632180a7816 */ /* 0x000fe4000000000a */
[----:B------:R-:W4:Y:S04]  /*4b450*/  LDL.LU R24, [R1+0x8c] ;  /* 0x00008c0001187983 */ /* 0x000f280000300800 */
[----:B--2---:R0:W-:Y:S01]  /*4b460*/  @P3 STG.E.U16 [R8.64], R19 ;  /* 0x0000001308003986 */ /* 0x0041e2000c101506 */
[----:B------:R-:W-:Y:S02]  /*4b470*/  ISETP.GE.AND P3, PT, R0, c[0x0][0x17c], PT ;  /* 0x00005f0000007a0c */ /* 0x000fe40003f66270 */
[C---:B------:R-:W-:Y:S01]  /*4b480*/  IADD3 R0, R6.reuse, c[0x0][0x198], RZ ;  /* 0x0000660006007a10 */ /* 0x040fe20007ffe0ff */
[----:B---3--:R1:W-:Y:S01]  /*4b490*/  @P5 STG.E.U16 [R4.64], R17 ;  /* 0x0000001104005986 */ /* 0x0083e2000c101506 */
[----:B------:R-:W-:Y:S01]  /*4b4a0*/  ISETP.LT.AND P5, PT, R27, c[0x0][0x178], !P2 ;  /* 0x00005e001b007a0c */ /* 0x000fe200057a1270 */
[----:B0-----:R-:W-:-:S04]  /*4b4b0*/  IMAD.WIDE R8, R6, 0x2, R20 ;  /* 0x0000000206087825 */ /* 0x001fc800078e0214 */
[----:B-1----:R-:W-:Y:S01]  /*4b4c0*/  IMAD.WIDE R4, R0, 0x2, R2 ;  /* 0x0000000200047825 */ /* 0x002fe200078e0202 */
[----:B------:R0:W-:Y:S01]  /*4b4d0*/  @P6 STG.E.U16 [R8.64], R11 ;  /* 0x0000000b08006986 */ /* 0x0001e2000c101506 */
[----:B------:R-:W-:Y:S02]  /*4b4e0*/  ISETP.LT.AND P6, PT, R22, c[0x0][0x178], !P2 ;  /* 0x00005e0016007a0c */ /* 0x000fe400057c1270 */
[----:B------:R-:W-:Y:S01]  /*4b4f0*/  IMAD.WIDE R6, R0, 0x2, R12 ;  /* 0x0000000200067825 */ /* 0x000fe200078e020c */
[----:B------:R-:W-:Y:S01]  /*4b500*/  ISETP.LT.AND P2, PT, R29, c[0x0][0x178], !P2 ;  /* 0x00005e001d007a0c */ /* 0x000fe20005741270 */
[----:B------:R1:W-:Y:S01]  /*4b510*/  @P1 STG.E.U16 [R4.64], R10 ;  /* 0x0000000a04001986 */ /* 0x0003e2000c101506 */
[----:B------:R-:W-:Y:S02]  /*4b520*/  ISETP.LT.AND P1, PT, R23, c[0x0][0x178], !P0 ;  /* 0x00005e0017007a0c */ /* 0x000fe40004721270 */
[----:B0-----:R-:W-:Y:S02]  /*4b530*/  PRMT R9, R19, 0x7632, R9 ;  /* 0x0000763213097816 */ /* 0x001fe40000000009 */
[----:B------:R-:W-:-:S02]  /*4b540*/  PRMT R8, R17, 0x7632, R8 ;  /* 0x0000763211087816 */ /* 0x000fc40000000008 */
[----:B------:R-:W2:Y:S01]  /*4b550*/  LDL.LU R17, [R1+0x4c] ;  /* 0x00004c0001117983 */ /* 0x000ea20000300800 */
[----:B-1----:R-:W-:-:S03]  /*4b560*/  IMAD.WIDE R4, R0, 0x2, R14 ;  /* 0x0000000200047825 */ /* 0x002fc600078e020e */
[----:B------:R0:W-:Y:S01]  /*4b570*/  @P5 STG.E.U16 [R6.64], R9 ;  /* 0x0000000906005986 */ /* 0x0001e2000c101506 */
[----:B------:R-:W-:-:S03]  /*4b580*/  PRMT R11, R11, 0x7632, R11 ;  /* 0x000076320b0b7816 */ /* 0x000fc6000000000b */
[----:B------:R1:W-:Y:S01]  /*4b590*/  @P6 STG.E.U16 [R4.64], R8 ;  /* 0x0000000804006986 */ /* 0x0003e2000c101506 */
[C---:B0-----:R-:W-:Y:S01]  /*4b5a0*/  IADD3 R9, R0.reuse, c[0x0][0x198], RZ ;  /* 0x0000660000097a10 */ /* 0x041fe20007ffe0ff */
[----:B------:R-:W-:-:S04]  /*4b5b0*/  IMAD.WIDE R6, R0, 0x2, R20 ;  /* 0x0000000200067825 */ /* 0x000fc800078e0214 */
[----:B-1----:R-:W-:Y:S01]  /*4b5c0*/  IMAD.WIDE R4, R9, 0x2, R2 ;  /* 0x0000000209047825 */ /* 0x002fe200078e0202 */
[----:B------:R-:W-:Y:S01]  /*4b5d0*/  @P2 STG.E.U16 [R6.64], R11 ;  /* 0x0000000b06002986 */ /* 0x000fe2000c101506 */
[----:B----4-:R-:W-:-:S03]  /*4b5e0*/  PRMT R8, R25, 0x7632, R8 ;  /* 0x0000763219087816 */ /* 0x010fc60000000008 */
[----:B------:R0:W-:Y:S04]  /*4b5f0*/  @P1 STG.E.U16 [R4.64], R25 ;  /* 0x0000001904001986 */ /* 0x0001e8000c101506 */
[----:B0-----:R-:W3:Y:S01]  /*4b600*/  LDL.LU R25, [R1+0x3b0] ;  /* 0x0003b00001197983 */ /* 0x001ee20000300800 */
[----:B------:R-:W-:Y:S02]  /*4b610*/  ISETP.LT.AND P5, PT, R27, c[0x0][0x178], !P0 ;  /* 0x00005e001b007a0c */ /* 0x000fe400047a1270 */
[----:B------:R-:W-:Y:S01]  /*4b620*/  ISETP.LT.AND P6, PT, R22, c[0x0][0x178], !P0 ;  /* 0x00005e0016007a0c */ /* 0x000fe200047c1270 */
[----:B------:R-:W-:Y:S01]  /*4b630*/  IMAD.WIDE R6, R9, 0x2, R12 ;  /* 0x0000000209067825 */ /* 0x000fe200078e020c */
[----:B------:R-:W-:Y:S02]  /*4b640*/  ISETP.LT.AND P0, PT, R29, c[0x0][0x178], !P0 ;  /* 0x00005e001d007a0c */ /* 0x000fe40004701270 */
[----:B------:R-:W-:Y:S01]  /*4b650*/  ISETP.LT.AND P1, PT, R23, c[0x0][0x178], !P4 ;  /* 0x00005e0017007a0c */ /* 0x000fe20006721270 */
[C---:B------:R-:W-:Y:S01]  /*4b660*/  IMAD.WIDE R4, R9.reuse, 0x2, R14 ;  /* 0x0000000209047825 */ /* 0x040fe200078e020e */
[----:B------:R-:W-:-:S05]  /*4b670*/  IADD3 R10, R9, c[0x0][0x198], RZ ;  /* 0x00006600090a7a10 */ /* 0x000fca0007ffe0ff */
[----:B------:R0:W-:Y:S01]  /*4b680*/  @P5 STG.E.U16 [R6.64], R18 ;  /* 0x0000001206005986 */ /* 0x0001e2000c101506 */
[----:B------:R-:W-:Y:S02]  /*4b690*/  ISETP.LT.AND P5, PT, R27, c[0x0][0x178], !P4 ;  /* 0x00005e001b007a0c */ /* 0x000fe400067a1270 */
[----:B------:R-:W-:Y:S01]  /*4b6a0*/  IADD3 R0, R26, 0x21, RZ ;  /* 0x000000211a007810 */ /* 0x000fe20007ffe0ff */
[----:B------:R1:W-:Y:S01]  /*4b6b0*/  @P6 STG.E.U16 [R4.64], R24 ;  /* 0x0000001804006986 */ /* 0x0003e2000c101506 */
[----:B0-----:R-:W-:Y:S01]  /*4b6c0*/  IMAD.WIDE R6, R10, 0x2, R2 ;  /* 0x000000020a067825 */ /* 0x001fe200078e0202 */
[----:B------:R-:W-:Y:S02]  /*4b6d0*/  ISETP.LT.AND P6, PT, R22, c[0x0][0x178], !P4 ;  /* 0x00005e0016007a0c */ /* 0x000fe400067c1270 */
[----:B------:R-:W-:Y:S01]  /*4b6e0*/  ISETP.LT.AND P4, PT, R29, c[0x0][0x178], !P4 ;  /* 0x00005e001d007a0c */ /* 0x000fe20006781270 */
[----:B-1----:R-:W-:Y:S01]  /*4b6f0*/  IMAD.WIDE R4, R9, 0x2, R20 ;  /* 0x0000000209047825 */ /* 0x002fe200078e0214 */
[----:B------:R-:W-:-:S02]  /*4b700*/  ISETP.GE.AND P2, PT, R0, c[0x0][0x17c], PT ;  /* 0x00005f0000007a0c */ /* 0x000fc40003f46270 */
[----:B------:R-:W-:Y:S02]  /*4b710*/  PRMT R0, R18, 0x7632, R0 ;  /* 0x0000763212007816 */ /* 0x000fe40000000000 */
[----:B------:R-:W-:Y:S02]  /*4b720*/  PRMT R11, R24, 0x7632, R11 ;  /* 0x00007632180b7816 */ /* 0x000fe4000000000b */
[----:B------:R-:W4:Y:S04]  /*4b730*/  LDL.LU R24, [R1+0x100] ;  /* 0x0001000001187983 */ /* 0x000f280000300800 */
[----:B------:R-:W4:Y:S04]  /*4b740*/  LDL.LU R18, [R1+0xe0] ;  /* 0x0000e00001127983 */ /* 0x000f280000300800 */
[----:B--2---:R0:W-:Y:S01]  /*4b750*/  @P0 STG.E.U16 [R4.64], R17 ;  /* 0x0000001104000986 */ /* 0x0041e2000c101506 */
[----:B------:R-:W-:-:S03]  /*4b760*/  ISETP.LT.AND P0, PT, R23, c[0x0][0x178], !P3 ;  /* 0x00005e0017007a0c */ /* 0x000fc60005f01270 */
[----:B------:R1:W-:Y:S01]  /*4b770*/  @P1 STG.E.U16 [R6.64], R8 ;  /* 0x0000000806001986 */ /* 0x0003e2000c101506 */
[----:B------:R-:W-:Y:S01]  /*4b780*/  PRMT R16, R17, 0x7632, R16 ;  /* 0x0000763211107816 */ /* 0x000fe20000000010 */
[----:B0-----:R-:W-:Y:S01]  /*4b790*/  IMAD.WIDE R4, R10, 0x2, R12 ;  /* 0x000000020a047825 */ /* 0x001fe200078e020c */
[----:B------:R-:W-:-:S03]  /*4b7a0*/  IADD3 R17, R26, 0x22, RZ ;  /* 0x000000221a117810 */ /* 0x000fc60007ffe0ff */
[----:B-1----:R-:W-:-:S04]  /*4b7b0*/  IMAD.WIDE R6, R10, 0x2, R14 ;  /* 0x000000020a067825 */ /* 0x002fc800078e020e */
[C---:B------:R-:W-:Y:S01]  /*4b7c0*/  IMAD.WIDE R8, R10.reuse, 0x2, R20 ;  /* 0x000000020a087825 */ /* 0x040fe200078e0214 */
[----:B------:R-:W-:Y:S01]  /*4b7d0*/  IADD3 R10, R10, c[0x0][0x198], RZ ;  /* 0x000066000a0a7a10 */ /* 0x000fe20007ffe0ff */
[----:B------:R0:W-:Y:S01]  /*4b7e0*/  @P5 STG.E.U16 [R4.64], R0 ;  /* 0x0000000004005986 */ /* 0x0001e2000c101506 */
[----:B------:R-:W-:Y:S02]  /*4b7f0*/  ISETP.GE.AND P1, PT, R17, c[0x0][0x17c], PT ;  /* 0x00005f0011007a0c */ /* 0x000fe40003f26270 */
[----:B------:R-:W-:Y:S01]  /*4b800*/  IADD3 R17, R26, 0x23, RZ ;  /* 0x000000231a117810 */ /* 0x000fe20007ffe0ff */
[----:B------:R-:W-:Y:S04]  /*4b810*/  @P6 STG.E.U16 [R6.64], R11 ;  /* 0x0000000b06006986 */ /* 0x000fe8000c101506 */
[----:B------:R1:W-:Y:S01]  /*4b820*/  @P4 STG.E.U16 [R8.64], R16 ;  /* 0x0000001008004986 */ /* 0x0003e2000c101506 */
[----:B0-----:R-:W-:-:S05]  /*4b830*/  IMAD.WIDE R4, R10, 0x2, R2 ;  /* 0x000000020a047825 */ /* 0x001fca00078e0202 */
[----:B---3--:R0:W-:Y:S01]  /*4b840*/  @P0 STG.E.U16 [R4.64], R25 ;  /* 0x0000001904000986 */ /* 0x0081e2000c101506 */
[----:B------:R-:W-:Y:S02]  /*4b850*/  ISETP.GE.AND P0, PT, R17, c[0x0][0x17c], PT ;  /* 0x00005f0011007a0c */ /* 0x000fe40003f06270 */
[----:B-1----:R-:W-:Y:S02]  /*4b860*/  PRMT R16, R25, 0x7632, R16 ;  /* 0x0000763219107816 */ /* 0x002fe40000000010 */
[----:B0-----:R-:W2:Y:S04]  /*4b870*/  LDL.LU R25, [R1+0x3d0] ;  /* 0x0003d00001197983 */ /* 0x001ea80000300800 */
[----:B------:R-:W3:Y:S01]  /*4b880*/  LDL.LU R17, [R1+0xf0] ;  /* 0x0000f00001117983 */ /* 0x000ee20000300800 */
[----:B------:R-:W-:-:S02]  /*4b890*/  ISETP.LT.AND P4, PT, R27, c[0x0][0x178], !P3 ;  /* 0x00005e001b007a0c */ /* 0x000fc40005f81270 */
[----:B------:R-:W-:Y:S02]  /*4b8a0*/  ISETP.LT.AND P5, PT, R22, c[0x0][0x178], !P3 ;  /* 0x00005e0016007a0c */ /* 0x000fe40005fa1270 */
[----:B------:R-:W-:Y:S01]  /*4b8b0*/  ISETP.LT.AND P6, PT, R23, c[0x0][0x178], !P2 ;  /* 0x00005e0017007a0c */ /* 0x000fe200057c1270 */
[C---:B------:R-:W-:Y:S01]  /*4b8c0*/  IMAD.WIDE R6, R10.reuse, 0x2, R12 ;  /* 0x000000020a067825 */ /* 0x040fe200078e020c */
[----:B------:R-:W-:Y:S01]  /*4b8d0*/  ISETP.LT.AND P3, PT, R29, c[0x0][0x178], !P3 ;  /* 0x00005e001d007a0c */ /* 0x000fe20005f61270 */
[----:B------:R-:W2:Y:S01]  /*4b8e0*/  LDL.LU R19, [R1+0x120] ;  /* 0x0001200001137983 */ /* 0x000ea20000300800 */
[C---:B------:R-:W-:Y:S01]  /*4b8f0*/  IADD3 R0, R10.reuse, c[0x0][0x198], RZ ;  /* 0x000066000a007a10 */ /* 0x040fe20007ffe0ff */
[----:B------:R-:W-:-:S04]  /*4b900*/  IMAD.WIDE R4, R10, 0x2, R14 ;  /* 0x000000020a047825 */ /* 0x000fc800078e020e */
[----:B------:R-:W-:-:S04]  /*4b910*/  IMAD.WIDE R10, R10, 0x2, R20 ;  /* 0x000000020a0a7825 */ /* 0x000fc800078e0214 */
[C---:B------:R-:W-:Y:S01]  /*4b920*/  IMAD.WIDE R8, R0.reuse, 0x2, R2 ;  /* 0x0000000200087825 */ /* 0x040fe200078e0202 */
[----:B----4-:R0:W-:Y:S01]  /*4b930*/  @P4 STG.E.U16 [R6.64], R24 ;  /* 0x0000001806004986 */ /* 0x0101e2000c101506 */
[----:B------:R-:W-:Y:S02]  /*4b940*/  ISETP.LT.AND P4, PT, R27, c[0x0][0x178], !P2 ;  /* 0x00005e001b007a0c */ /* 0x000fe40005781270 */
[----:B0-----:R-:W-:Y:S01]  /*4b950*/  IMAD.WIDE R6, R0, 0x2, R14 ;  /* 0x0000000200067825 */ /* 0x001fe200078e020e */
[----:B---3--:R0:W-:Y:S01]  /*4b960*/  @P5 STG.E.U16 [R4.64], R17 ;  /* 0x0000001104005986 */ /* 0x0081e2000c101506 */
[----:B------:R-:W-:-:S03]  /*4b970*/  ISETP.LT.AND P5, PT, R22, c[0x0][0x178], !P2 ;  /* 0x00005e0016007a0c */ /* 0x000fc600057a1270 */
[----:B------:R1:W-:Y:S04]  /*4b980*/  @P3 STG.E.U16 [R10.64], R18 ;  /* 0x000000120a003986 */ /* 0x0003e8000c101506 */
[----:B------:R3:W-:Y:S01]  /*4b990*/  @P6 STG.E.U16 [R8.64], R16 ;  /* 0x0000001008006986 */ /* 0x0007e2000c101506 */
[----:B------:R-:W-:Y:S02]  /*4b9a0*/  ISETP.LT.AND P6, PT, R29, c[0x0][0x178], !P2 ;  /* 0x00005e001d007a0c */ /* 0x000fe400057c1270 */
[----:B------:R-:W-:Y:S01]  /*4b9b0*/  ISETP.LT.AND P2, PT, R23, c[0x0][0x178], !P1 ;  /* 0x00005e0017007a0c */ /* 0x000fe20004f41270 */
[----:B0-----:R-:W-:Y:S01]  /*4b9c0*/  IMAD.WIDE R4, R0, 0x2, R12 ;  /* 0x0000000200047825 */ /* 0x001fe200078e020c */
[----:B-1----:R-:W-:Y:S02]  /*4b9d0*/  PRMT R10, R24, 0x7632, R10 ;  /* 0x00007632180a7816 */ /* 0x002fe4000000000a */
[----:B------:R-:W-:Y:S01]  /*4b9e0*/  PRMT R11, R17, 0x7632, R11 ;  /* 0x00007632110b7816 */ /* 0x000fe2000000000b */
[----:B------:R-:W4:Y:S01]  /*4b9f0*/  LDL.LU R24, [R1+0x110] ;  /* 0x0001100001187983 */ /* 0x000f220000300800 */
[C---:B---3--:R-:W-:Y:S01]  /*4ba00*/  IMAD.WIDE R8, R0.reuse, 0x2, R20 ;  /* 0x0000000200087825 */ /* 0x048fe200078e0214 */
[----:B------:R-:W-:-:S02]  /*4ba10*/  IADD3 R0, R0, c[0x0][0x198], RZ ;  /* 0x0000660000007a10 */ /* 0x000fc40007ffe0ff */
[----:B------:R-:W-:Y:S01]  /*4ba20*/  PRMT R16, R18, 0x7632, R16 ;  /* 0x0000763212107816 */ /* 0x000fe20000000010 */
[----:B------:R0:W-:Y:S01]  /*4ba30*/  @P4 STG.E.U16 [R4.64], R10 ;  /* 0x0000000a04004986 */ /* 0x0001e2000c101506 */
[C---:B------:R-:W-:Y:S02]  /*4ba40*/  IADD3 R17, R26.reuse, 0x24, RZ ;  /* 0x000000241a117810 */ /* 0x040fe40007ffe0ff */
[----:B------:R-:W-:Y:S01]  /*4ba50*/  IADD3 R18, R26, 0x25, RZ ;  /* 0x000000251a127810 */ /* 0x000fe20007ffe0ff */
[----:B------:R-:W-:Y:S01]  /*4ba60*/  @P5 STG.E.U16 [R6.64], R11 ;  /* 0x0000000b06005986 */ /* 0x000fe2000c101506 */
[----:B------:R-:W-:Y:S02]  /*4ba70*/  ISETP.GE.AND P3, PT, R17, c[0x0][0x17c], PT ;  /* 0x00005f0011007a0c */ /* 0x000fe40003f66270 */
[----:B--2---:R-:W-:Y:S01]  /*4ba80*/  PRMT R17, R25, 0x7632, R17 ;  /* 0x0000763219117816 */ /* 0x004fe20000000011 */
[----:B------:R-:W-:Y:S01]  /*4ba90*/  @P6 STG.E.U16 [R8.64], R16 ;  /* 0x0000001008006986 */ /* 0x000fe2000c101506 */
[----:B0-----:R-:W-:-:S05]  /*4baa0*/  IMAD.WIDE R4, R0, 0x2, R2 ;  /* 0x0000000200047825 */ /* 0x001fca00078e0202 */
[----:B------:R0:W-:Y:S01]  /*4bab0*/  @P2 STG.E.U16 [R4.64], R25 ;  /* 0x0000001904002986 */ /* 0x0001e2000c101506 */
[----:B------:R-:W-:-:S03]  /*4bac0*/  ISETP.GE.AND P2, PT, R18, c[0x0][0x17c], PT ;  /* 0x00005f0012007a0c */ /* 0x000fc60003f46270 */
[----:B0-----:R-:W2:Y:S04]  /*4bad0*/  LDL.LU R25, [R1+0x3f0] ;  /* 0x0003f00001197983 */ /* 0x001ea80000300800 */
[----:B------:R-:W3:Y:S01]  /*4bae0*/  LDL.LU R18, [R1+0x3c0] ;  /* 0x0003c00001127983 */ /* 0x000ee20000300800 */
[----:B------:R-:W-:Y:S02]  /*4baf0*/  ISETP.LT.AND P4, PT, R27, c[0x0][0x178], !P1 ;  /* 0x00005e001b007a0c */ /* 0x000fe40004f81270 */
[----:B------:R-:W-:Y:S02]  /*4bb00*/  ISETP.LT.AND P5, PT, R22, c[0x0][0x178], !P1 ;  /* 0x00005e0016007a0c */ /* 0x000fe40004fa1270 */
[----:B------:R-:W-:Y:S02]  /*4bb10*/  ISETP.LT.AND P1, PT, R29, c[0x0][0x178], !P1 ;  /* 0x00005e001d007a0c */ /* 0x000fe40004f21270 */
[----:B------:R-:W-:-:S02]  /*4bb20*/  ISETP.LT.AND P6, PT, R23, c[0x0][0x178], !P0 ;  /* 0x00005e0017007a0c */ /* 0x000fc400047c1270 */
[C---:B------:R-:W-:Y:S01]  /*4bb30*/  IADD3 R16, R0.reuse, c[0x0][0x198], RZ ;  /* 0x0000660000107a10 */ /* 0x040fe20007ffe0ff */
[----:B------:R-:W-:-:S04]  /*4bb40*/  IMAD.WIDE R6, R0, 0x2, R12 ;  /* 0x0000000200067825 */ /* 0x000fc800078e020c */
[----:B------:R-:W-:-:S04]  /*4bb50*/  IMAD.WIDE R4, R0, 0x2, R14 ;  /* 0x0000000200047825 */ /* 0x000fc800078e020e */
[----:B------:R-:W-:-:S04]  /*4bb60*/  IMAD.WIDE R8, R0, 0x2, R20 ;  /* 0x0000000200087825 */ /* 0x000fc800078e0214 */
[----:B------:R-:W-:Y:S01]  /*4bb70*/  IMAD.WIDE R10, R16, 0x2, R2 ;  /* 0x00000002100a7825 */ /* 0x000fe200078e0202 */
[----:B---3--:R-:W-:Y:S04]  /*4bb80*/  @P4 STG.E.U16 [R6.64], R18 ;  /* 0x0000001206004986 */ /* 0x008fe8000c101506 */
[----:B------:R-:W-:Y:S04]  /*4bb90*/  @P5 STG.E.U16 [R4.64], R19 ;  /* 0x0000001304005986 */ /* 0x000fe8000c101506 */
[----:B----4-:R-:W-:Y:S04]  /*4bba0*/  @P1 STG.E.U16 [R8.64], R24 ;  /* 0x0000001808001986 */ /* 0x010fe8000c101506 */
[----:B------:R0:W-:Y:S02]  /*4bbb0*/  @P6 STG.E.U16 [R10.64], R17 ;  /* 0x000000110a006986 */ /* 0x0001e4000c101506 */
[----:B0-----:R-:W-:-:S02]  /*4bbc0*/  PRMT R10, R19, 0x7632, R10 ;  /* 0x00007632130a7816 */ /* 0x001fc4000000000a */
[----:B------:R-:W3:Y:S01]  /*4bbd0*/  LDL.LU R19, [R1+0xd0] ;  /* 0x0000d00001137983 */ /* 0x000ee20000300800 */
[----:B------:R-:W-:Y:S01]  /*4bbe0*/  ISETP.LT.AND P4, PT, R27, c[0x0][0x178], !P0 ;  /* 0x00005e001b007a0c */ /* 0x000fe20004781270 */
[----:B------:R-:W-:Y:S01]  /*4bbf0*/  IMAD.WIDE R4, R16, 0x2, R12 ;  /* 0x0000000210047825 */ /* 0x000fe200078e020c */
[----:B------:R-:W-:Y:S02]  /*4bc00*/  ISETP.LT.AND P5, PT, R22, c[0x0][0x178], !P0 ;  /* 0x00005e0016007a0c */ /* 0x000fe400047a1270 */
[----:B------:R-:W-:Y:S02]  /*4bc10*/  PRMT R0, R18, 0x7632, R0 ;  /* 0x0000763212007816 */ /* 0x000fe40000000000 */
[----:B------:R-:W-:Y:S02]  /*4bc20*/  ISETP.LT.AND P6, PT, R29, c[0x0][0x178], !P0 ;  /* 0x00005e001d007a0c */ /* 0x000fe400047c1270 */
[----:B------:R-:W-:Y:S01]  /*4bc30*/  ISETP.LT.AND P0, PT, R23, c[0x0][0x178], !P3 ;  /* 0x00005e0017007a0c */ /* 0x000fe20005f01270 */
[C---:B------:R-:W-:Y:S01]  /*4bc40*/  IMAD.WIDE R6, R16.reuse, 0x2, R14 ;  /* 0x0000000210067825 */ /* 0x040fe200078e020e */
[----:B---3--:R0:W-:Y:S04]  /*4bc50*/  STL [R1+0x1a68], R19 ;  /* 0x001a681301007387 */ /* 0x0081e80000100800 */
[----:B0-----:R-:W3:Y:S01]  /*4bc60*/  LDL R19, [R1+0x3e0] ;  /* 0x0003e00001137983 */ /* 0x001ee20000100800 */
[C---:B------:R-:W-:Y:S01]  /*4bc70*/  IMAD.WIDE R8, R16.reuse, 0x2, R20 ;  /* 0x0000000210087825 */ /* 0x040fe200078e0214 */
[----:B------:R-:W-:-:S02]  /*4bc80*/  IADD3 R16, R16, c[0x0][0x198], RZ ;  /* 0x0000660010107a10 */ /* 0x000fc40007ffe0ff */
[----:B------:R0:W-:Y:S01]  /*4bc90*/  @P4 STG.E.U16 [R4.64], R0 ;  /* 0x0000000004004986 */ /* 0x0001e2000c101506 */
[----:B------:R-:W-:Y:S02]  /*4bca0*/  ISETP.LT.AND P4, PT, R27, c[0x0][0x178], !P3 ;  /* 0x00005e001b007a0c */ /* 0x000fe40005f81270 */
[----:B------:R-:W-:Y:S02]  /*4bcb0*/  PRMT R11, R24, 0x7632, R11 ;  /* 0x00007632180b7816 */ /* 0x000fe4000000000b */
[C---:B------:R-:W-:Y:S01]  /*4bcc0*/  IADD3 R17, R26.reuse, 0x26, RZ ;  /* 0x000000261a117810 */ /* 0x040fe20007ffe0ff */
[----:B------:R1:W-:Y:S01]  /*4bcd0*/  @P5 STG.E.U16 [R6.64], R10 ;  /* 0x0000000a06005986 */ /* 0x0003e2000c101506 */
[----:B------:R-:W-:Y:S01]  /*4bce0*/  IADD3 R18, R26, 0x27, RZ ;  /* 0x000000271a127810 */ /* 0x000fe20007ffe0ff */
[C---:B0-----:R-:W-:Y:S01]  /*4bcf0*/  IMAD.WIDE R4, R16.reuse, 0x2, R2 ;  /* 0x0000000210047825 */ /* 0x041fe200078e0202 */
[----:B------:R-:W-:Y:S01]  /*4bd00*/  ISETP.GE.AND P1, PT, R17, c[0x0][0x17c], PT ;  /* 0x00005f0011007a0c */ /* 0x000fe20003f26270 */
[----:B------:R-:W-:Y:S01]  /*4bd10*/  @P6 STG.E.U16 [R8.64], R11 ;  /* 0x0000000b08006986 */ /* 0x000fe2000c101506 */
[----:B--2---:R-:W-:Y:S01]  /*4bd20*/  PRMT R17, R25, 0x7632, R17 ;  /* 0x0000763219117816 */ /* 0x004fe20000000011 */
[----:B-1----:R-:W-:-:S02]  /*4bd30*/  IMAD.WIDE R6, R16, 0x2, R12 ;  /* 0x0000000210067825 */ /* 0x002fc400078e020c */
[----:B------:R0:W-:Y:S01]  /*4bd40*/  @P0 STG.E.U16 [R4.64], R25 ;  /* 0x0000001904000986 */ /* 0x0001e2000c101506 */
[----:B------:R-:W-:-:S03]  /*4bd50*/  ISETP.GE.AND P0, PT, R18, c[0x0][0x17c], PT ;  /* 0x00005f0012007a0c */ /* 0x000fc60003f06270 */
[----:B0-----:R-:W2:Y:S04]  /*4bd60*/  LDL.LU R25, [R1+0x410] ;  /* 0x0004100001197983 */ /* 0x001ea80000300800 */
[----:B------:R-:W4:Y:S04]  /*4bd70*/  LDL.LU R24, [R1+0x400] ;  /* 0x0004000001187983 */ /* 0x000f280000300800 */
[----:B------:R-:W2:Y:S04]  /*4bd80*/  LDL.LU R18, [R1+0x130] ;  /* 0x0001300001127983 */ /* 0x000ea80000300800 */
[----:B---3--:R0:W-:Y:S04]  /*4bd90*/  @P4 STG.E.U16 [R6.64], R19 ;  /* 0x0000001306004986 */ /* 0x0081e8000c101506 */
[----:B0-----:R-:W3:Y:S04]  /*4bda0*/  LDL.LU R19, [R1+0x1a68] ;  /* 0x001a680001137983 */ /* 0x001ee80000300800 */
[----:B------:R-:W4:Y:S01]  /*4bdb0*/  LDL.LU R7, [R1+0x3e0] ;  /* 0x0003e00001077983 */ /* 0x000f220000300800 */
        /* <DEDUP_REMOVED lines=8> */
[----:B--2---:R0:W-:Y:S01]  /*4be40*/  @P5 STG.E.U16 [R4.64], R18 ;  /* 0x0000001204005986 */ /* 0x0041e2000c101506 */
[----:B------:R-:W-:Y:S02]  /*4be50*/  ISETP.LT.AND P5, PT, R22, c[0x0][0x178], !P2 ;  /* 0x00005e0016007a0c */ /* 0x000fe400057a1270 */
[----:B------:R-:W-:Y:S01]  /*4be60*/  PRMT R16, R18, 0x7632, R16 ;  /* 0x0000763212107816 */ /* 0x000fe20000000010 */
[----:B0-----:R-:W-:Y:S01]  /*4be70*/  IMAD.WIDE R4, R0, 0x2, R12 ;  /* 0x0000000200047825 */ /* 0x001fe200078e020c */
[----:B------:R-:W-:Y:S01]  /*4be80*/  IADD3 R18, R26, 0x28, RZ ;  /* 0x000000281a127810 */ /* 0x000fe20007ffe0ff */
[----:B---3--:R-:W-:Y:S04]  /*4be90*/  @P3 STG.E.U16 [R8.64], R19 ;  /* 0x0000001308003986 */ /* 0x008fe8000c101506 */
[----:B------:R4:W-:Y:S01]  /*4bea0*/  @P6 STG.E.U16 [R10.64], R17 ;  /* 0x000000110a006986 */ /* 0x0009e2000c101506 */
[----:B------:R-:W-:-:S02]  /*4beb0*/  ISETP.LT.AND P6, PT, R29, c[0x0][0x178], !P2 ;  /* 0x00005e001d007a0c */ /* 0x000fc400057c1270 */
[----:B------:R-:W-:Y:S02]  /*4bec0*/  ISETP.LT.AND P2, PT, R23, c[0x0][0x178], !P1 ;  /* 0x00005e0017007a0c */ /* 0x000fe40004f41270 */
[----:B----4-:R-:W-:Y:S02]  /*4bed0*/  PRMT R11, R7, 0x7632, R11 ;  /* 0x00007632070b7816 */ /* 0x010fe4000000000b */
[C---:B------:R-:W-:Y:S01]  /*4bee0*/  IADD3 R10, R0.reuse, c[0x0][0x198], RZ ;  /* 0x00006600000a7a10 */ /* 0x040fe20007ffe0ff */
[C---:B------:R-:W-:Y:S02]  /*4bef0*/  IMAD.WIDE R6, R0.reuse, 0x2, R14 ;  /* 0x0000000200067825 */ /* 0x040fe400078e020e */
[----:B------:R0:W-:Y:S01]  /*4bf00*/  @P4 STG.E.U16 [R4.64], R11 ;  /* 0x0000000b04004986 */ /* 0x0001e2000c101506 */
[----:B------:R-:W-:Y:S01]  /*4bf10*/  ISETP.LT.AND P4, PT, R27, c[0x0][0x178], !P1 ;  /* 0x00005e001b007a0c */ /* 0x000fe20004f81270 */
[----:B------:R-:W-:Y:S01]  /*4bf20*/  IMAD.WIDE R8, R0, 0x2, R20 ;  /* 0x0000000200087825 */ /* 0x000fe200078e0214 */
[----:B------:R-:W-:Y:S01]  /*4bf30*/  PRMT R17, R19, 0x7632, R17 ;  /* 0x0000763213117816 */ /* 0x000fe20000000011 */
[----:B------:R1:W-:Y:S04]  /*4bf40*/  @P5 STG.E.U16 [R6.64], R16 ;  /* 0x0000001006005986 */ /* 0x0003e8000c101506 */
[----:B------:R-:W-:Y:S01]  /*4bf50*/  @P6 STG.E.U16 [R8.64], R17 ;  /* 0x0000001108006986 */ /* 0x000fe2000c101506 */
[----:B0-----:R-:W-:Y:S01]  /*4bf60*/  IMAD.WIDE R4, R10, 0x2, R2 ;  /* 0x000000020a047825 */ /* 0x001fe200078e0202 */
[----:B------:R-:W-:-:S02]  /*4bf70*/  ISETP.GE.AND P3, PT, R18, c[0x0][0x17c], PT ;  /* 0x00005f0012007a0c */ /* 0x000fc40003f66270 */
[----:B------:R-:W2:Y:S04]  /*4bf80*/  LDL.LU R18, [R1+0x140] ;  /* 0x0001400001127983 */ /* 0x000ea80000300800 */
[----:B------:R0:W-:Y:S01]  /*4bf90*/  @P2 STG.E.U16 [R4.64], R25 ;  /* 0x0000001904002986 */ /* 0x0001e2000c101506 */
[----:B-1----:R-:W-:Y:S01]  /*4bfa0*/  PRMT R16, R25, 0x7632, R16 ;  /* 0x0000763219107816 */ /* 0x002fe20000000010 */
[----:B0-----:R-:W-:Y:S02]  /*4bfb0*/  IMAD.WIDE R4, R10, 0x2, R12 ;  /* 0x000000020a047825 */ /* 0x001fe400078e020c */
[----:B------:R-:W3:Y:S04]  /*4bfc0*/  LDL.LU R25, [R1+0x3b4] ;  /* 0x0003b40001197983 */ /* 0x000ee80000300800 */
[----:B------:R0:W-:Y:S04]  /*4bfd0*/  @P4 STG.E.U16 [R4.64], R24 ;  /* 0x0000001804004986 */ /* 0x0001e8000c101506 */
[----:B0-----:R-:W4:Y:S01]  /*4bfe0*/  LDL.LU R5, [R1+0x150] ;  /* 0x0001500001057983 */ /* 0x001f220000300800 */
[----:B------:R-:W-:-:S02]  /*4bff0*/  ISETP.LT.AND P5, PT, R22, c[0x0][0x178], !P1 ;  /* 0x00005e0016007a0c */ /* 0x000fc40004fa1270 */
[----:B------:R-:W-:Y:S01]  /*4c000*/  ISETP.LT.AND P1, PT, R29, c[0x0][0x178], !P1 ;  /* 0x00005e001d007a0c */ /* 0x000fe20004f21270 */
[C---:B------:R-:W-:Y:S01]  /*4c010*/  IMAD.WIDE R6, R10.reuse, 0x2, R14 ;  /* 0x000000020a067825 */ /* 0x040fe200078e020e */
[----:B------:R-:W-:Y:S01]  /*4c020*/  ISETP.LT.AND P6, PT, R23, c[0x0][0x178], !P0 ;  /* 0x00005e0017007a0c */ /* 0x000fe200047c1270 */
[----:B------:R-:W3:Y:S01]  /*4c030*/  LDL.LU R19, [R1+0xf4] ;  /* 0x0000f40001137983 */ /* 0x000ee20000300800 */
[C---:B------:R-:W-:Y:S01]  /*4c040*/  IADD3 R0, R10.reuse, c[0x0][0x198], RZ ;  /* 0x000066000a007a10 */ /* 0x040fe20007ffe0ff */
[----:B------:R-:W-:Y:S01]  /*4c050*/  IMAD.WIDE R8, R10, 0x2, R20 ;  /* 0x000000020a087825 */ /* 0x000fe200078e0214 */
[----:B------:R-:W-:-:S03]  /*4c060*/  IADD3 R17, R26, 0x29, RZ ;  /* 0x000000291a117810 */ /* 0x000fc60007ffe0ff */
[----:B------:R-:W-:Y:S01]  /*4c070*/  IMAD.WIDE R10, R0, 0x2, R2 ;  /* 0x00000002000a7825 */ /* 0x000fe200078e0202 */
[----:B------:R-:W-:Y:S02]  /*4c080*/  ISETP.GE.AND P2, PT, R17, c[0x0][0x17c], PT ;  /* 0x00005f0011007a0c */ /* 0x000fe40003f46270 */
[----:B--2---:R-:W-:Y:S01]  /*4c090*/  PRMT R17, R18, 0x7632, R17 ;  /* 0x0000763212117816 */ /* 0x004fe20000000011 */
[----:B----4-:R-:W-:Y:S04]  /*4c0a0*/  @P5 STG.E.U16 [R6.64], R5 ;  /* 0x0000000506005986 */ /* 0x010fe8000c101506 */
[----:B------:R0:W-:Y:S04]  /*4c0b0*/  @P1 STG.E.U16 [R8.64], R18 ;  /* 0x0000001208001986 */ /* 0x0001e8000c101506 */
[----:B------:R1:W-:Y:S01]  /*4c0c0*/  @P6 STG.E.U16 [R10.64], R16 ;  /* 0x000000100a006986 */ /* 0x0003e2000c101506 */
[----:B0-----:R-:W-:-:S02]  /*4c0d0*/  IADD3 R18, R26, 0x2a, RZ ;  /* 0x0000002a1a127810 */ /* 0x001fc40007ffe0ff */
[----:B-1----:R-:W-:Y:S02]  /*4c0e0*/  PRMT R11, R24, 0x7632, R11 ;  /* 0x00007632180b7816 */ /* 0x002fe4000000000b */
[----:B------:R-:W2:Y:S01]  /*4c0f0*/  LDL.LU R24, [R1+0xe4] ;  /* 0x0000e40001187983 */ /* 0x000ea20000300800 */
[----:B------:R-:W-:-:S03]  /*4c100*/  ISETP.GE.AND P1, PT, R18, c[0x0][0x17c], PT ;  /* 0x00005f0012007a0c */ /* 0x000fc60003f26270 */
[----:B------:R-:W4:Y:S01]  /*4c110*/  LDL.LU R18, [R1+0x104] ;  /* 0x0001040001127983 */ /* 0x000f220000300800 */
[----:B------:R-:W-:Y:S02]  /*4c120*/  ISETP.LT.AND P4, PT, R27, c[0x0][0x178], !P0 ;  /* 0x00005e001b007a0c */ /* 0x000fe40004781270 */
[----:B------:R-:W-:Y:S02]  /*4c130*/  ISETP.LT.AND P5, PT, R22, c[0x0][0x178], !P0 ;  /* 0x00005e0016007a0c */ /* 0x000fe400047a1270 */
[----:B------:R-:W-:Y:S02]  /*4c140*/  ISETP.LT.AND P6, PT, R29, c[0x0][0x178], !P0 ;  /* 0x00005e001d007a0c */ /* 0x000fe400047c1270 */
[----:B------:R-:W-:Y:S01]  /*4c150*/  PRMT R16, R5, 0x7632, R16 ;  /* 0x0000763205107816 */ /* 0x000fe20000000010 */
[----:B------:R-:W-:Y:S01]  /*4c160*/  IMAD.WIDE R4, R0, 0x2, R12 ;  /* 0x0000000200047825 */ /* 0x000fe200078e020c */
[----:B------:R-:W-:-:S03]  /*4c170*/  ISETP.LT.AND P0, PT, R23, c[0x0][0x178], !P3 ;  /* 0x00005e0017007a0c */ /* 0x000fc60005f01270 */
[C---:B------:R-:W-:Y:S01]  /*4c180*/  IMAD.WIDE R6, R0.reuse, 0x2, R14 ;  /* 0x0000000200067825 */ /* 0x040fe200078e020e */
[C---:B------:R-:W-:Y:S01]  /*4c190*/  IADD3 R10, R0.reuse, c[0x0][0x198], RZ ;  /* 0x00006600000a7a10 */ /* 0x040fe20007ffe0ff */
[----:B------:R0:W-:Y:S02]  /*4c1a0*/  @P4 STG.E.U16 [R4.64], R11 ;  /* 0x0000000b04004986 */ /* 0x0001e4000c101506 */
[----:B------:R-:W-:Y:S01]  /*4c1b0*/  IMAD.WIDE R8, R0, 0x2, R20 ;  /* 0x0000000200087825 */ /* 0x000fe200078e0214 */
[----:B------:R-:W-:Y:S01]  /*4c1c0*/  ISETP.LT.AND P4, PT, R27, c[0x0][0x178], !P3 ;  /* 0x00005e001b007a0c */ /* 0x000fe20005f81270 */
[----:B------:R1:W-:Y:S01]  /*4c1d0*/  @P5 STG.E.U16 [R6.64], R16 ;  /* 0x0000001006005986 */ /* 0x0003e2000c101506 */
[----:B------:R-:W-:Y:S02]  /*4c1e0*/  ISETP.LT.AND P5, PT, R22, c[0x0][0x178], !P3 ;  /* 0x00005e0016007a0c */ /* 0x000fe40005fa1270 */
[----:B------:R-:W-:Y:S01]  /*4c1f0*/  ISETP.LT.AND P3, PT, R29, c[0x0][0x178], !P3 ;  /* 0x00005e001d007a0c */ /* 0x000fe20005f61270 */
[----:B------:R1:W-:Y:S01]  /*4c200*/  @P6 STG.E.U16 [R8.64], R17 ;  /* 0x0000001108006986 */ /* 0x0003e2000c101506 */
[----:B------:R-:W-:Y:S01]  /*4c210*/  ISETP.LT.AND P6, PT, R23, c[0x0][0x178], !P2 ;  /* 0x00005e0017007a0c */ /* 0x000fe200057c1270 */
[C---:B0-----:R-:W-:Y:S01]  /*4c220*/  IMAD.WIDE R4, R10.reuse, 0x2, R2 ;  /* 0x000000020a047825 */ /* 0x041fe200078e0202 */
[----:B------:R-:W-:-:S04]  /*4c230*/  IADD3 R0, R10, c[0x0][0x198], RZ ;  /* 0x000066000a007a10 */ /* 0x000fc80007ffe0ff */
[----:B---3--:R0:W-:Y:S01]  /*4c240*/  @P0 STG.E.U16 [R4.64], R25 ;  /* 0x0000001904000986 */ /* 0x0081e2000c101506 */
[----:B-1----:R-:W-:Y:S01]  /*4c250*/  IMAD.WIDE R6, R10, 0x2, R14 ;  /* 0x000000020a067825 */ /* 0x002fe200078e020e */
[----:B------:R-:W-:-:S03]  /*4c260*/  PRMT R16, R25, 0x7632, R16 ;  /* 0x0000763219107816 */ /* 0x000fc60000000010 */
[----:B------:R-:W-:-:S04]  /*4c270*/  IMAD.WIDE R8, R10, 0x2, R20 ;  /* 0x000000020a087825 */ /* 0x000fc800078e0214 */
[----:B0-----:R-:W-:Y:S01]  /*4c280*/  IMAD.WIDE R4, R10, 0x2, R12 ;  /* 0x000000020a047825 */ /* 0x001fe200078e020c */
[----:B------:R-:W3:Y:S03]  /*4c290*/  LDL.LU R25, [R1+0x3d4] ;  /* 0x0003d40001197983 */ /* 0x000ee60000300800 */
[----:B------:R-:W-:Y:S01]  /*4c2a0*/  IMAD.WIDE R10, R0, 0x2, R2 ;  /* 0x00000002000a7825 */ /* 0x000fe200078e0202 */
[----:B----4-:R-:W-:Y:S04]  /*4c2b0*/  @P4 STG.E.U16 [R4.64], R18 ;  /* 0x0000001204004986 */ /* 0x010fe8000c101506 */
[----:B------:R-:W-:Y:S04]  /*4c2c0*/  @P5 STG.E.U16 [R6.64], R19 ;  /* 0x0000001306005986 */ /* 0x000fe8000c101506 */
[----:B--2---:R-:W-:Y:S04]  /*4c2d0*/  @P3 STG.E.U16 [R8.64], R24 ;  /* 0x0000001808003986 */ /* 0x004fe8000c101506 */
[----:B------:R0:W-:Y:S02]  /*4c2e0*/  @P6 STG.E.U16 [R10.64], R16 ;  /* 0x000000100a006986 */ /* 0x0001e4000c101506 */
[----:B0-----:R-:W-:-:S02]  /*4c2f0*/  PRMT R16, R19, 0x7632, R16 ;  /* 0x0000763213107816 */ /* 0x001fc40000000010 */
[----:B------:R-:W2:Y:S01]  /*4c300*/  LDL.LU R19, [R1+0x114] ;  /* 0x0001140001137983 */ /* 0x000ea20000300800 */
[----:B------:R-:W-:Y:S02]  /*4c310*/  ISETP.LT.AND P4, PT, R27, c[0x0][0x178], !P2 ;  /* 0x00005e001b007a0c */ /* 0x000fe40005781270 */
[----:B------:R-:W-:Y:S01]  /*4c320*/  ISETP.LT.AND P5, PT, R22, c[0x0][0x178], !P2 ;  /* 0x00005e0016007a0c */ /* 0x000fe200057a1270 */
[----:B------:R-:W-:Y:S01]  /*4c330*/  IMAD.WIDE R4, R0, 0x2, R12 ;  /* 0x0000000200047825 */ /* 0x000fe200078e020c */
[----:B------:R-:W-:Y:S02]  /*4c340*/  ISETP.LT.AND P6, PT, R29, c[0x0][0x178], !P2 ;  /* 0x00005e001d007a0c */ /* 0x000fe400057c1270 */
[----:B------:R-:W-:Y:S02]  /*4c350*/  PRMT R11, R18, 0x7632, R11 ;  /* 0x00007632120b7816 */ /* 0x000fe4000000000b */
[----:B------:R-:W-:Y:S02]  /*4c360*/  ISETP.LT.AND P2, PT, R23, c[0x0][0x178], !P1 ;  /* 0x00005e0017007a0c */ /* 0x000fe40004f41270 */
[----:B------:R-:W-:-:S02]  /*4c370*/  IADD3 R17, R26, 0x2b, RZ ;  /* 0x0000002b1a117810 */ /* 0x000fc40007ffe0ff */
[C---:B------:R-:W-:Y:S01]  /*4c380*/  IADD3 R10, R0.reuse, c[0x0][0x198], RZ ;  /* 0x00006600000a7a10 */ /* 0x040fe20007ffe0ff */
[----:B--2---:R0:W-:Y:S04]  /*4c390*/  STL [R1+0x1a64], R19 ;  /* 0x001a641301007387 */ /* 0x0041e80000100800 */
[----:B0-----:R-:W2:Y:S01]  /*4c3a0*/  LDL R19, [R1+0x3c4] ;  /* 0x0003c40001137983 */ /* 0x001ea20000100800 */
[----:B------:R-:W-:Y:S01]  /*4c3b0*/  ISETP.GE.AND P0, PT, R17, c[0x0][0x17c], PT ;  /* 0x00005f0011007a0c */ /* 0x000fe20003f06270 */
[C---:B------:R-:W-:Y:S02]  /*4c3c0*/  IMAD.WIDE R6, R0.reuse, 0x2, R14 ;  /* 0x0000000200067825 */ /* 0x040fe400078e020e */
[----:B------:R0:W-:Y:S01]  /*4c3d0*/  @P4 STG.E.U16 [R4.64], R11 ;  /* 0x0000000b04004986 */ /* 0x0001e2000c101506 */
[----:B------:R-:W-:Y:S01]  /*4c3e0*/  ISETP.LT.AND P4, PT, R27, c[0x0][0x178], !P1 ;  /* 0x00005e001b007a0c */ /* 0x000fe20004f81270 */
[----:B------:R-:W-:Y:S01]  /*4c3f0*/  IMAD.WIDE R8, R0, 0x2, R20 ;  /* 0x0000000200087825 */ /* 0x000fe200078e0214 */
[----:B------:R-:W-:Y:S01]  /*4c400*/  PRMT R17, R24, 0x7632, R17 ;  /* 0x0000763218117816 */ /* 0x000fe20000000011 */
[----:B------:R1:W-:Y:S01]  /*4c410*/  @P5 STG.E.U16 [R6.64], R16 ;  /* 0x0000001006005986 */ /* 0x0003e2000c101506 */
[----:B------:R-:W-:-:S03]  /*4c420*/  IADD3 R18, R26, 0x2c, RZ ;  /* 0x0000002c1a127810 */ /* 0x000fc60007ffe0ff */
[----:B------:R-:W-:Y:S01]  /*4c430*/  @P6 STG.E.U16 [R8.64], R17 ;  /* 0x0000001108006986 */ /* 0x000fe2000c101506 */
[----:B0-----:R-:W-:Y:S01]  /*4c440*/  IMAD.WIDE R4, R10, 0x2, R2 ;  /* 0x000000020a047825 */ /* 0x001fe200078e0202 */
[----:B------:R-:W-:Y:S02]  /*4c450*/  ISETP.GE.AND P3, PT, R18, c[0x0][0x17c], PT ;  /* 0x00005f0012007a0c */ /* 0x000fe40003f66270 */
[----:B------:R-:W4:Y:S04]  /*4c460*/  LDL.LU R18, [R1+0x124] ;  /* 0x0001240001127983 */ /* 0x000f280000300800 */
[----:B---3--:R0:W-:Y:S01]  /*4c470*/  @P2 STG.E.U16 [R4.64], R25 ;  /* 0x0000001904002986 */ /* 0x0081e2000c101506 */
[----:B-1----:R-:W-:Y:S01]  /*4c480*/  PRMT R16, R25, 0x7632, R16 ;  /* 0x0000763219107816 */ /* 0x002fe20000000010 */
[----:B0-----:R-:W-:-:S02]  /*4c490*/  IMAD.WIDE R4, R10, 0x2, R12 ;  /* 0x000000020a047825 */ /* 0x001fc400078e020c */
[----:B------:R-:W3:Y:S04]  /*4c4a0*/  LDL.LU R25, [R1+0x3f4] ;  /* 0x0003f40001197983 */ /* 0x000ee80000300800 */
[----:B------:R-:W3:Y:S04]  /*4c4b0*/  LDL.LU R24, [R1+0x3e4] ;  /* 0x0003e40001187983 */ /* 0x000ee80000300800 */
[----:B--2---:R0:W-:Y:S04]  /*4c4c0*/  @P4 STG.E.U16 [R4.64], R19 ;  /* 0x0000001304004986 */ /* 0x0041e8000c101506 */
[----:B0-----:R-:W2:Y:S04]  /*4c4d0*/  LDL.LU R19, [R1+0x1a64] ;  /* 0x001a640001137983 */ /* 0x001ea80000300800 */
[----:B------:R-:W3:Y:S01]  /*4c4e0*/  LDL.LU R5, [R1+0x3c4] ;  /* 0x0003c40001057983 */ /* 0x000ee20000300800 */
        /* <DEDUP_REMOVED lines=8> */
[----:B----4-:R0:W-:Y:S01]  /*4c570*/  @P5 STG.E.U16 [R6.64], R18 ;  /* 0x0000001206005986 */ /* 0x0101e2000c101506 */
[----:B------:R-:W-:Y:S02]  /*4c580*/  ISETP.LT.AND P5, PT, R22, c[0x0][0x178], !P0 ;  /* 0x00005e0016007a0c */ /* 0x000fe400047a1270 */
[----:B------:R-:W-:-:S04]  /*4c590*/  IADD3 R17, R26, 0x2d, RZ ;  /* 0x0000002d1a117810 */ /* 0x000fc80007ffe0ff */
[----:B------:R-:W-:Y:S01]  /*4c5a0*/  ISETP.GE.AND P2, PT, R17, c[0x0][0x17c], PT ;  /* 0x00005f0011007a0c */ /* 0x000fe20003f46270 */
[C---:B0-----:R-:W-:Y:S01]  /*4c5b0*/  IMAD.WIDE R6, R0.reuse, 0x2, R14 ;  /* 0x0000000200067825 */ /* 0x041fe200078e020e */
[----:B--2---:R-:W-:Y:S04]  /*4c5c0*/  @P1 STG.E.U16 [R8.64], R19 ;  /* 0x0000001308001986 */ /* 0x004fe8000c101506 */
[----:B------:R3:W-:Y:S01]  /*4c5d0*/  @P6 STG.E.U16 [R10.64], R16 ;  /* 0x000000100a006986 */ /* 0x0007e2000c101506 */
[----:B------:R-:W-:Y:S02]  /*4c5e0*/  ISETP.LT.AND P6, PT, R29, c[0x0][0x178], !P0 ;  /* 0x00005e001d007a0c */ /* 0x000fe400047c1270 */
[----:B------:R-:W-:Y:S02]  /*4c5f0*/  ISETP.LT.AND P0, PT, R23, c[0x0][0x178], !P3 ;  /* 0x00005e0017007a0c */ /* 0x000fe40005f01270 */
[----:B---3--:R-:W-:Y:S01]  /*4c600*/  PRMT R11, R5, 0x7632, R11 ;  /* 0x00007632050b7816 */ /* 0x008fe2000000000b */
[C---:B------:R-:W-:Y:S01]  /*4c610*/  IMAD.WIDE R4, R0.reuse, 0x2, R12 ;  /* 0x0000000200047825 */ /* 0x040fe200078e020c */
[----:B------:R-:W-:-:S02]  /*4c620*/  IADD3 R10, R0, c[0x0][0x198], RZ ;  /* 0x00006600000a7a10 */ /* 0x000fc40007ffe0ff */
[----:B------:R-:W-:Y:S02]  /*4c630*/  PRMT R16, R18, 0x7632, R16 ;  /* 0x0000763212107816 */ /* 0x000fe40000000010 */
        /* <DEDUP_REMOVED lines=9> */
[----:B------:R-:W2:Y:S04]  /*4c6d0*/  LDL.LU R18, [R1+0xd4] ;  /* 0x0000d40001127983 */ /* 0x000ea80000300800 */
[----:B------:R0:W-:Y:S01]  /*4c6e0*/  @P0 STG.E.U16 [R4.64], R25 ;  /* 0x0000001904000986 */ /* 0x0001e2000c101506 */
[----:B-1----:R-:W-:Y:S01]  /*4c6f0*/  PRMT R16, R25, 0x7632, R16 ;  /* 0x0000763219107816 */ /* 0x002fe20000000010 */
[----:B0-----:R-:W-:-:S02]  /*4c700*/  IMAD.WIDE R4, R10, 0x2, R12 ;  /* 0x000000020a047825 */ /* 0x001fc400078e020c */
[----:B------:R-:W3:Y:S04]  /*4c710*/  LDL.LU R25, [R1+0x414] ;  /* 0x0004140001197983 */ /* 0x000ee80000300800 */
[----:B------:R0:W-:Y:S04]  /*4c720*/  @P4 STG.E.U16 [R4.64], R24 ;  /* 0x0000001804004986 */ /* 0x0001e8000c101506 */
[----:B0-----:R-:W4:Y:S01]  /*4c730*/  LDL.LU R5, [R1+0x134] ;  /* 0x0001340001057983 */ /* 0x001f220000300800 */
[----:B------:R-:W-:Y:S02]  /*4c740*/  ISETP.LT.AND P5, PT, R22, c[0x0][0x178], !P3 ;  /* 0x00005e0016007a0c */ /* 0x000fe40005fa1270 */
        /* <DEDUP_REMOVED lines=43> */
[----:B------:R-:W-:Y:S04]  /*4ca00*/  @P4 STG.E.U16 [R4.64], R19 ;  /* 0x0000001304004986 */ /* 0x000fe8000c101506 */
[----:B----4-:R-:W-:Y:S04]  /*4ca10*/  @P5 STG.E.U16 [R6.64], R18 ;  /* 0x0000001206005986 */ /* 0x010fe8000c101506 */
[----:B--2---:R-:W-:Y:S04]  /*4ca20*/  @P1 STG.E.U16 [R8.64], R24 ;  /* 0x0000001808001986 */ /* 0x004fe8000c101506 */
[----:B------:R0:W-:Y:S02]  /*4ca30*/  @P6 STG.E.U16 [R10.64], R16 ;  /* 0x000000100a006986 */ /* 0x0001e4000c101506 */
[----:B0-----:R-:W-:-:S02]  /*4ca40*/  PRMT R11, R19, 0x7632, R11 ;  /* 0x00007632130b7816 */ /* 0x001fc4000000000b */
[----:B------:R-:W2:Y:S01]  /*4ca50*/  LDL R19, [R1+0x108] ;  /* 0x0001080001137983 */ /* 0x000ea20000100800 */
[----:B------:R-:W-:Y:S02]  /*4ca60*/  ISETP.LT.AND P4, PT, R27, c[0x0][0x178], !P0 ;  /* 0x00005e001b007a0c */ /* 0x000fe40004781270 */
[----:B------:R-:W-:Y:S01]  /*4ca70*/  ISETP.LT.AND P5, PT, R22, c[0x0][0x178], !P0 ;  /* 0x00005e0016007a0c */ /* 0x000fe200047a1270 */
[----:B------:R-:W-:Y:S01]  /*4ca80*/  IMAD.WIDE R4, R0, 0x2, R12 ;  /* 0x0000000200047825 */ /* 0x000fe200078e020c */
[----:B------:R-:W-:Y:S02]  /*4ca90*/  ISETP.LT.AND P6, PT, R29, c[0x0][0x178], !P0 ;  /* 0x00005e001d007a0c */ /* 0x000fe400047c1270 */
[----:B------:R-:W-:Y:S02]  /*4caa0*/  ISETP.LT.AND P0, PT, R23, c[0x0][0x178], !P3 ;  /* 0x00005e0017007a0c */ /* 0x000fe40005f01270 */
[----:B------:R-:W-:Y:S02]  /*4cab0*/  IADD3 R17, R26, 0x31, RZ ;  /* 0x000000311a117810 */ /* 0x000fe40007ffe0ff */
[C---:B------:R-:W-:Y:S01]  /*4cac0*/  IADD3 R10, R0.reuse, c[0x0][0x198], RZ ;  /* 0x00006600000a7a10 */ /* 0x040fe20007ffe0ff */
[----:B------:R-:W-:Y:S01]  /*4cad0*/  IMAD.WIDE R6, R0, 0x2, R14 ;  /* 0x0000000200067825 */ /* 0x000fe200078e020e */
[----:B------:R-:W-:Y:S01]  /*4cae0*/  ISETP.GE.AND P2, PT, R17, c[0x0][0x17c], PT ;  /* 0x00005f0011007a0c */ /* 0x000fe20003f46270 */
[----:B------:R0:W-:Y:S01]  /*4caf0*/  @P4 STG.E.U16 [R4.64], R11 ;  /* 0x0000000b04004986 */ /* 0x0001e2000c101506 */
[----:B------:R-:W-:Y:S01]  /*4cb00*/  PRMT R16, R18, 0x7632, R16 ;  /* 0x0000763212107816 */ /* 0x000fe20000000010 */
[----:B------:R-:W-:Y:S01]  /*4cb10*/  IMAD.WIDE R8, R0, 0x2, R20 ;  /* 0x0000000200087825 */ /* 0x000fe200078e0214 */
[----:B------:R-:W-:-:S02]  /*4cb20*/  ISETP.LT.AND P4, PT, R27, c[0x0][0x178], !P3 ;  /* 0x00005e001b007a0c */ /* 0x000fc40005f81270 */
[----:B------:R-:W-:Y:S01]  /*4cb30*/  PRMT R17, R24, 0x7632, R17 ;  /* 0x0000763218117816 */ /* 0x000fe20000000011 */
[----:B------:R1:W-:Y:S01]  /*4cb40*/  @P5 STG.E.U16 [R6.64], R16 ;  /* 0x0000001006005986 */ /* 0x0003e2000c101506 */
[----:B------:R-:W-:Y:S01]  /*4cb50*/  IADD3 R18, R26, 0x32, RZ ;  /* 0x000000321a127810 */ /* 0x000fe20007ffe0ff */
[----:B0-----:R-:W-:Y:S02]  /*4cb60*/  IMAD.WIDE R4, R10, 0x2, R2 ;  /* 0x000000020a047825 */ /* 0x001fe400078e0202 */
[----:B------:R-:W-:Y:S01]  /*4cb70*/  @P6 STG.E.U16 [R8.64], R17 ;  /* 0x0000001108006986 */ /* 0x000fe2000c101506 */
[----:B------:R-:W-:-:S03]  /*4cb80*/  ISETP.GE.AND P1, PT, R18, c[0x0][0x17c], PT ;  /* 0x00005f0012007a0c */ /* 0x000fc60003f26270 */
[----:B---3--:R0:W-:Y:S01]  /*4cb90*/  @P0 STG.E.U16 [R4.64], R25 ;  /* 0x0000001904000986 */ /* 0x0081e2000c101506 */
[----:B-1----:R-:W-:-:S03]  /*4cba0*/  PRMT R16, R25, 0x7632, R16 ;  /* 0x0000763219107816 */ /* 0x002fc60000000010 */
[----:B------:R-:W3:Y:S04]  /*4cbb0*/  LDL.LU R18, [R1+0xe8] ;  /* 0x0000e80001127983 */ /* 0x000ee80000300800 */
[----:B------:R-:W4:Y:S01]  /*4cbc0*/  LDL.LU R24, [R1+0x128] ;  /* 0x0001280001187983 */ /* 0x000f220000300800 */
[----:B0-----:R-:W-:-:S03]  /*4cbd0*/  IMAD.WIDE R4, R10, 0x2, R12 ;  /* 0x000000020a047825 */ /* 0x001fc600078e020c */
[----:B------:R-:W3:Y:S04]  /*4cbe0*/  LDL.LU R25, [R1+0x118] ;  /* 0x0001180001197983 */ /* 0x000ee80000300800 */
[----:B--2---:R0:W-:Y:S04]  /*4cbf0*/  @P4 STG.E.U16 [R4.64], R19 ;  /* 0x0000001304004986 */ /* 0x0041e8000c101506 */
[----:B0-----:R-:W2:Y:S04]  /*4cc00*/  LDL.LU R19, [R1+0x1a60] ;  /* 0x001a600001137983 */ /* 0x001ea80000300800 */
[----:B------:R-:W2:Y:S04]  /*4cc10*/  LDL.LU R4, [R1+0x108] ;  /* 0x0001080001047983 */ /* 0x000ea80000300800 */
[----:B------:R-:W2:Y:S01]  /*4cc20*/  LDL.LU R5, [R1+0xf8] ;  /* 0x0000f80001057983 */ /* 0x000ea20000300800 */
[----:B------:R-:W-:-:S02]  /*4cc30*/  ISETP.LT.AND P5, PT, R22, c[0x0][0x178], !P3 ;  /* 0x00005e0016007a0c */ /* 0x000fc40005fa1270 */
[----:B------:R-:W-:Y:S02]  /*4cc40*/  ISETP.LT.AND P3, PT, R29, c[0x0][0x178], !P3 ;  /* 0x00005e001d007a0c */ /* 0x000fe40005f61270 */
[----:B------:R-:W-:Y:S02]  /*4cc50*/  ISETP.LT.AND P6, PT, R23, c[0x0][0x178], !P2 ;  /* 0x00005e0017007a0c */ /* 0x000fe400057c1270 */
[C---:B------:R-:W-:Y:S01]  /*4cc60*/  IADD3 R0, R10.reuse, c[0x0][0x198], RZ ;  /* 0x000066000a007a10 */ /* 0x040fe20007ffe0ff */
[----:B------:R-:W-:-:S04]  /*4cc70*/  IMAD.WIDE R6, R10, 0x2, R14 ;  /* 0x000000020a067825 */ /* 0x000fc800078e020e */
[----:B------:R-:W-:-:S04]  /*4cc80*/  IMAD.WIDE R8, R10, 0x2, R20 ;  /* 0x000000020a087825 */ /* 0x000fc800078e0214 */
[C---:B------:R-:W-:Y:S01]  /*4cc90*/  IMAD.WIDE R10, R0.reuse, 0x2, R2 ;  /* 0x00000002000a7825 */ /* 0x040fe200078e0202 */
[----:B--2---:R0:W-:Y:S04]  /*4cca0*/  @P5 STG.E.U16 [R6.64], R5 ;  /* 0x0000000506005986 */ /* 0x0041e8000c101506 */
[----:B---3--:R1:W-:Y:S04]  /*4ccb0*/  @P3 STG.E.U16 [R8.64], R18 ;  /* 0x0000001208003986 */ /* 0x0083e8000c101506 */
[----:B------:R2:W-:Y:S01]  /*4ccc0*/  @P6 STG.E.U16 [R10.64], R16 ;  /* 0x000000100a006986 */ /* 0x0005e2000c101506 */
[----:B0-----:R-:W-:-:S04]  /*4ccd0*/  IMAD.WIDE R6, R0, 0x2, R14 ;  /* 0x0000000200067825 */ /* 0x001fc800078e020e */
[----:B-1----:R-:W-:Y:S01]  /*4cce0*/  IMAD.WIDE R8, R0, 0x2, R20 ;  /* 0x0000000200087825 */ /* 0x002fe200078e0214 */
[----:B--2---:R-:W-:Y:S02]  /*4ccf0*/  PRMT R11, R4, 0x7632, R11 ;  /* 0x00007632040b7816 */ /* 0x004fe4000000000b */
[----:B------:R-:W-:Y:S01]  /*4cd00*/  PRMT R16, R5, 0x7632, R16 ;  /* 0x0000763205107816 */ /* 0x000fe20000000010 */
[C---:B------:R-:W-:Y:S01]  /*4cd10*/  IMAD.WIDE R4, R0.reuse, 0x2, R12 ;  /* 0x0000000200047825 */ /* 0x040fe200078e020c */
[----:B------:R-:W-:Y:S02]  /*4cd20*/  IADD3 R10, R0, c[0x0][0x198], RZ ;  /* 0x00006600000a7a10 */ /* 0x000fe40007ffe0ff */
[----:B------:R-:W2:Y:S01]  /*4cd30*/  LDL.LU R0, [R1+0x3d8] ;  /* 0x0003d80001007983 */ /* 0x000ea20000300800 */
[----:B------:R-:W-:Y:S02]  /*4cd40*/  ISETP.LT.AND P3, PT, R27, c[0x0][0x178], !P2 ;  /* 0x00005e001b007a0c */ /* 0x000fe40005761270 */
[----:B------:R-:W-:-:S02]  /*4cd50*/  ISETP.LT.AND P5, PT, R22, c[0x0][0x178], !P2 ;  /* 0x00005e0016007a0c */ /* 0x000fc400057a1270 */
[----:B------:R-:W-:Y:S02]  /*4cd60*/  ISETP.LT.AND P6, PT, R29, c[0x0][0x178], !P2 ;  /* 0x00005e001d007a0c */ /* 0x000fe400057c1270 */
[----:B------:R-:W-:Y:S02]  /*4cd70*/  IADD3 R17, R26, 0x33, RZ ;  /* 0x000000331a117810 */ /* 0x000fe40007ffe0ff */
[----:B------:R-:W-:Y:S02]  /*4cd80*/  ISETP.LT.AND P4, PT, R23, c[0x0][0x178], !P1 ;  /* 0x00005e0017007a0c */ /* 0x000fe40004f81270 */
[----:B------:R-:W-:Y:S02]  /*4cd90*/  ISETP.GE.AND P0, PT, R17, c[0x0][0x17c], PT ;  /* 0x00005f0011007a0c */ /* 0x000fe40003f06270 */
[----:B------:R-:W-:Y:S01]  /*4cda0*/  PRMT R17, R18, 0x7632, R17 ;  /* 0x0000763212117816 */ /* 0x000fe20000000011 */
[----:B------:R0:W-:Y:S04]  /*4cdb0*/  @P3 STG.E.U16 [R4.64], R11 ;  /* 0x0000000b04003986 */ /* 0x0001e8000c101506 */
[----:B------:R-:W-:Y:S04]  /*4cdc0*/  @P5 STG.E.U16 [R6.64], R16 ;  /* 0x0000001006005986 */ /* 0x000fe8000c101506 */
[----:B------:R1:W-:Y:S01]  /*4cdd0*/  @P6 STG.E.U16 [R8.64], R17 ;  /* 0x0000001108006986 */ /* 0x0003e2000c101506 */
[----:B0-----:R-:W-:Y:S01]  /*4cde0*/  IMAD.WIDE R4, R10, 0x2, R2 ;  /* 0x000000020a047825 */ /* 0x001fe200078e0202 */
[----:B-1----:R-:W-:-:S04]  /*4cdf0*/  IADD3 R17, R26, 0x35, RZ ;  /* 0x000000351a117810 */ /* 0x002fc80007ffe0ff */
[----:B--2---:R0:W-:Y:S01]  /*4ce00*/  @P4 STG.E.U16 [R4.64], R0 ;  /* 0x0000000004004986 */ /* 0x0041e2000c101506 */
[----:B------:R-:W-:-:S03]  /*4ce10*/  ISETP.GE.AND P4, PT, R17, c[0x0][0x17c], PT ;  /* 0x00005f0011007a0c */ /* 0x000fc60003f86270 */
[----:B------:R-:W2:Y:S01]  /*4ce20*/  LDL.LU R17, [R1+0x3c8] ;  /* 0x0003c80001117983 */ /* 0x000ea20000300800 */
[----:B------:R-:W-:Y:S02]  /*4ce30*/  ISETP.LT.AND P3, PT, R27, c[0x0][0x178], !P1 ;  /* 0x00005e001b007a0c */ /* 0x000fe40004f61270 */
[----:B------:R-:W-:Y:S02]  /*4ce40*/  ISETP.LT.AND P5, PT, R22, c[0x0][0x178], !P1 ;  /* 0x00005e0016007a0c */ /* 0x000fe40004fa1270 */
[----:B------:R-:W-:Y:S01]  /*4ce50*/  ISETP.LT.AND P1, PT, R29, c[0x0][0x178], !P1 ;  /* 0x00005e001d007a0c */ /* 0x000fe20004f21270 */
[----:B------:R-:W-:Y:S01]  /*4ce60*/  IMAD.WIDE R6, R10, 0x2, R14 ;  /* 0x000000020a067825 */ /* 0x000fe200078e020e */
[----:B------:R-:W-:-:S03]  /*4ce70*/  ISETP.LT.AND P6, PT, R23, c[0x0][0x178], !P0 ;  /* 0x00005e0017007a0c */ /* 0x000fc600047c1270 */
[----:B0-----:R-:W-:Y:S01]  /*4ce80*/  IMAD.WIDE R4, R10, 0x2, R12 ;  /* 0x000000020a047825 */ /* 0x001fe200078e020c */
[----:B------:R-:W-:-:S03]  /*4ce90*/  PRMT R16, R0, 0x7632, R16 ;  /* 0x0000763200107816 */ /* 0x000fc60000000010 */
[C---:B------:R-:W-:Y:S01]  /*4cea0*/  IMAD.WIDE R8, R10.reuse, 0x2, R20 ;  /* 0x000000020a087825 */ /* 0x040fe200078e0214 */
[----:B------:R-:W-:Y:S02]  /*4ceb0*/  IADD3 R0, R10, c[0x0][0x198], RZ ;  /* 0x000066000a007a10 */ /* 0x000fe40007ffe0ff */
[----:B------:R-:W-:-:S03]  /*4cec0*/  IADD3 R18, R26, 0x34, RZ ;  /* 0x000000341a127810 */ /* 0x000fc60007ffe0ff */
[----:B------:R-:W-:Y:S01]  /*4ced0*/  IMAD.WIDE R10, R0, 0x2, R2 ;  /* 0x00000002000a7825 */ /* 0x000fe200078e0202 */
[----:B------:R-:W-:Y:S01]  /*4cee0*/  ISETP.GE.AND P2, PT, R18, c[0x0][0x17c], PT ;  /* 0x00005f0012007a0c */ /* 0x000fe20003f46270 */
[----:B--2---:R0:W-:Y:S01]  /*4cef0*/  @P3 STG.E.U16 [R4.64], R17 ;  /* 0x0000001104003986 */ /* 0x0041e2000c101506 */
[----:B------:R-:W-:-:S03]  /*4cf00*/  ISETP.LT.AND P3, PT, R22, c[0x0][0x178], !P0 ;  /* 0x00005e0016007a0c */ /* 0x000fc60004761270 */
[----:B----4-:R1:W-:Y:S04]  /*4cf10*/  @P5 STG.E.U16 [R6.64], R24 ;  /* 0x0000001806005986 */ /* 0x0103e8000c101506 */
[----:B------:R2:W-:Y:S01]  /*4cf20*/  @P1 STG.E.U16 [R8.64], R25 ;  /* 0x0000001908001986 */ /* 0x0005e2000c101506 */
[----:B------:R-:W-:Y:S02]  /*4cf30*/  ISETP.LT.AND P1, PT, R27, c[0x0][0x178], !P0 ;  /* 0x00005e001b007a0c */ /* 0x000fe40004721270 */
[----:B------:R-:W-:Y:S01]  /*4cf40*/  ISETP.LT.AND P0, PT, R29, c[0x0][0x178], !P0 ;  /* 0x00005e001d007a0c */ /* 0x000fe20004701270 */
[----:B------:R3:W-:Y:S01]  /*4cf50*/  @P6 STG.E.U16 [R10.64], R16 ;  /* 0x000000100a006986 */ /* 0x0007e2000c101506 */
[----:B------:R-:W-:Y:S01]  /*4cf60*/  PRMT R18, R17, 0x7632, R18 ;  /* 0x0000763211127816 */ /* 0x000fe20000000012 */
[----:B0-----:R-:W-:-:S04]  /*4cf70*/  IMAD.WIDE R4, R0, 0x2, R14 ;  /* 0x0000000200047825 */ /* 0x001fc800078e020e */
[----:B-1----:R-:W-:-:S04]  /*4cf80*/  IMAD.WIDE R6, R0, 0x2, R12 ;  /* 0x0000000200067825 */ /* 0x002fc800078e020c */
[----:B--2---:R-:W-:Y:S01]  /*4cf90*/  IMAD.WIDE R8, R0, 0x2, R20 ;  /* 0x0000000200087825 */ /* 0x004fe200078e0214 */
[----:B---3--:R-:W-:Y:S02]  /*4cfa0*/  PRMT R11, R24, 0x7632, R11 ;  /* 0x00007632180b7816 */ /* 0x008fe4000000000b */
[----:B------:R-:W-:Y:S01]  /*4cfb0*/  PRMT R16, R25, 0x7632, R16 ;  /* 0x0000763219107816 */ /* 0x000fe20000000010 */
[----:B------:R-:W-:Y:S04]  /*4cfc0*/  @P1 STG.E.U16 [R6.64], R18 ;  /* 0x0000001206001986 */ /* 0x000fe8000c101506 */
[----:B------:R-:W2:Y:S04]  /*4cfd0*/  LDL.LU R25, [R1+0x138] ;  /* 0x0001380001197983 */ /* 0x000ea80000300800 */
[----:B------:R-:W3:Y:S04]  /*4cfe0*/  LDL.LU R24, [R1+0x418] ;  /* 0x0004180001187983 */ /* 0x000ee80000300800 */
[----:B------:R0:W-:Y:S04]  /*4cff0*/  @P3 STG.E.U16 [R4.64], R11 ;  /* 0x0000000b04003986 */ /* 0x0001e8000c101506 */
[----:B------:R1:W-:Y:S04]  /*4d000*/  @P0 STG.E.U16 [R8.64], R16 ;  /* 0x0000001008000986 */ /* 0x0003e8000c101506 */
[----:B0-----:R-:W4:Y:S04]  /*4d010*/  LDL.LU R11, [R1+0x3e8] ;  /* 0x0003e800010b7983 */ /* 0x001f280000300800 */
[----:B-1----:R-:W2:Y:S01]  /*4d020*/  LDL.LU R9, [R1+0x3f8] ;  /* 0x0003f80001097983 */ /* 0x002ea20000300800 */
[----:B------:R-:W-:-:S02]  /*4d030*/  ISETP.LT.AND P6, PT, R23, c[0x0][0x178], !P2 ;  /* 0x00005e0017007a0c */ /* 0x000fc400057c1270 */
[----:B------:R-:W-:Y:S02]  /*4d040*/  ISETP.LT.AND P5, PT, R27, c[0x0][0x178], !P2 ;  /* 0x00005e001b007a0c */ /* 0x000fe400057a1270 */
[----:B------:R-:W-:Y:S02]  /*4d050*/  IADD3 R10, R0, c[0x0][0x198], RZ ;  /* 0x00006600000a7a10 */ /* 0x000fe40007ffe0ff */
[----:B------:R-:W-:-:S03]  /*4d060*/  ISETP.LT.AND P3, PT, R22, c[0x0][0x178], !P2 ;  /* 0x00005e0016007a0c */ /* 0x000fc60005761270 */
[----:B------:R-:W-:-:S04]  /*4d070*/  IMAD.WIDE R6, R10, 0x2, R2 ;  /* 0x000000020a067825 */ /* 0x000fc800078e0202 */
[C---:B------:R-:W-:Y:S01]  /*4d080*/  IMAD.WIDE R4, R10.reuse, 0x2, R12 ;  /* 0x000000020a047825 */ /* 0x040fe200078e020c */
[----:B--2---:R-:W-:Y:S04]  /*4d090*/  @P6 STG.E.U16 [R6.64], R9 ;  /* 0x0000000906006986 */ /* 0x004fe8000c101506 */
[----:B----4-:R0:W-:Y:S02]  /*4d0a0*/  @P5 STG.E.U16 [R4.64], R11 ;  /* 0x0000000b04005986 */ /* 0x0101e4000c101506 */
[----:B0-----:R-:W-:-:S05]  /*4d0b0*/  IMAD.WIDE R4, R10, 0x2, R14 ;  /* 0x000000020a047825 */ /* 0x001fca00078e020e */
[----:B------:R0:W-:Y:S04]  /*4d0c0*/  @P3 STG.E.U16 [R4.64], R25 ;  /* 0x0000001904003986 */ /* 0x0001e8000c101506 */
[----:B0-----:R-:W2:Y:S01]  /*4d0d0*/  LDL.LU R5, [R1+0xd8] ;  /* 0x0000d80001057983 */ /* 0x001ea20000300800 */
[----:B------:R-:W-:Y:S02]  /*4d0e0*/  IADD3 R0, R26, 0x37, RZ ;  /* 0x000000371a007810 */ /* 0x000fe40007ffe0ff */
[----:B------:R-:W-:Y:S02]  /*4d0f0*/  ISETP.LT.AND P2, PT, R29, c[0x0][0x178], !P2 ;  /* 0x00005e001d007a0c */ /* 0x000fe40005741270 */
[----:B------:R-:W-:Y:S02]  /*4d100*/  ISETP.LT.AND P5, PT, R23, c[0x0][0x178], !P4 ;  /* 0x00005e0017007a0c */ /* 0x000fe400067a1270 */
[----:B------:R-:W-:-:S02]  /*4d110*/  ISETP.GE.AND P0, PT, R0, c[0x0][0x17c], PT ;  /* 0x00005f0000007a0c */ /* 0x000fc40003f06270 */
[----:B------:R-:W-:Y:S02]  /*4d120*/  ISETP.LT.AND P6, PT, R27, c[0x0][0x178], !P4 ;  /* 0x00005e001b007a0c */ /* 0x000fe400067c1270 */
[----:B------:R-:W-:Y:S02]  /*4d130*/  IADD3 R0, R10, c[0x0][0x198], RZ ;  /* 0x000066000a007a10 */ /* 0x000fe40007ffe0ff */
[----:B------:R-:W-:Y:S01]  /*4d140*/  IADD3 R17, R26, 0x36, RZ ;  /* 0x000000361a117810 */ /* 0x000fe20007ffe0ff */
[----:B------:R-:W-:Y:S01]  /*4d150*/  IMAD.WIDE R6, R10, 0x2, R20 ;  /* 0x000000020a067825 */ /* 0x000fe200078e0214 */
[----:B------:R-:W-:Y:S02]  /*4d160*/  PRMT R16, R9, 0x7632, R16 ;  /* 0x0000763209107816 */ /* 0x000fe40000000010 */
[----:B------:R-:W-:Y:S01]  /*4d170*/  ISETP.GE.AND P1, PT, R17, c[0x0][0x17c], PT ;  /* 0x00005f0011007a0c */ /* 0x000fe20003f26270 */
[----:B------:R-:W-:Y:S01]  /*4d180*/  IMAD.WIDE R8, R0, 0x2, R2 ;  /* 0x0000000200087825 */ /* 0x000fe200078e0202 */
[----:B------:R-:W-:-:S02]  /*4d190*/  PRMT R17, R11, 0x7632, R17 ;  /* 0x000076320b117816 */ /* 0x000fc40000000011 */
[----:B------:R-:W-:Y:S01]  /*4d1a0*/  ISETP.LT.AND P3, PT, R22, c[0x0][0x178], !P4 ;  /* 0x00005e0016007a0c */ /* 0x000fe20006761270 */
[----:B------:R-:W-:Y:S01]  /*4d1b0*/  IMAD.WIDE R10, R0, 0x2, R12 ;  /* 0x00000002000a7825 */ /* 0x000fe200078e020c */
[----:B------:R-:W-:Y:S01]  /*4d1c0*/  ISETP.LT.AND P4, PT, R29, c[0x0][0x178], !P4 ;  /* 0x00005e001d007a0c */ /* 0x000fe20006781270 */
[----:B--2---:R0:W-:Y:S04]  /*4d1d0*/  @P2 STG.E.U16 [R6.64], R5 ;  /* 0x0000000506002986 */ /* 0x0041e8000c101506 */
[----:B------:R1:W-:Y:S01]  /*4d1e0*/  @P5 STG.E.U16 [R8.64], R16 ;  /* 0x0000001008005986 */ /* 0x0003e2000c101506 */
[----:B------:R-:W-:-:S03]  /*4d1f0*/  ISETP.LT.AND P5, PT, R23, c[0x0][0x178], !P1 ;  /* 0x00005e0017007a0c */ /* 0x000fc60004fa1270 */
[----:B------:R2:W-:Y:S01]  /*4d200*/  @P6 STG.E.U16 [R10.64], R17 ;  /* 0x000000110a006986 */ /* 0x0005e2000c101506 */
[----:B0-----:R-:W-:Y:S01]  /*4d210*/  IMAD.WIDE R6, R0, 0x2, R20 ;  /* 0x0000000200067825 */ /* 0x001fe200078e0214 */
[----:B-1----:R-:W-:-:S03]  /*4d220*/  PRMT R16, R5, 0x7632, R16 ;  /* 0x0000763205107816 */ /* 0x002fc60000000010 */
[C---:B------:R-:W-:Y:S01]  /*4d230*/  IMAD.WIDE R4, R0.reuse, 0x2, R14 ;  /* 0x0000000200047825 */ /* 0x040fe200078e020e */
[----:B--2---:R-:W-:Y:S02]  /*4d240*/  IADD3 R10, R0, c[0x0][0x198], RZ ;  /* 0x00006600000a7a10 */ /* 0x004fe40007ffe0ff */
[----:B------:R-:W-:Y:S02]  /*4d250*/  PRMT R11, R25, 0x7632, R11 ;  /* 0x00007632190b7816 */ /* 0x000fe4000000000b */
[----:B------:R-:W2:Y:S01]  /*4d260*/  LDL.LU R25, [R1+0x148] ;  /* 0x0001480001197983 */ /* 0x000ea20000300800 */
[----:B------:R-:W-:-:S03]  /*4d270*/  IMAD.WIDE R8, R10, 0x2, R2 ;  /* 0x000000020a087825 */ /* 0x000fc600078e0202 */
[----:B------:R-:W-:Y:S04]  /*4d280*/  @P3 STG.E.U16 [R4.64], R11 ;  /* 0x0000000b04003986 */ /* 0x000fe8000c101506 */
[----:B------:R0:W-:Y:S04]  /*4d290*/  @P4 STG.E.U16 [R6.64], R16 ;  /* 0x0000001006004986 */ /* 0x0001e8000c101506 */
[----:B---3--:R1:W-:Y:S04]  /*4d2a0*/  @P5 STG.E.U16 [R8.64], R24 ;  /* 0x0000001808005986 */ /* 0x0083e8000c101506 */
[----:B0-----:R-:W3:Y:S04]  /*4d2b0*/  LDL.LU R16, [R1+0x3bc] ;  /* 0x0003bc0001107983 */ /* 0x001ee80000300800 */
[----:B-1----:R-:W4:Y:S01]  /*4d2c0*/  LDL.LU R9, [R1+0x408] ;  /* 0x0004080001097983 */ /* 0x002f220000300800 */
[----:B------:R-:W-:Y:S01]  /*4d2d0*/  ISETP.LT.AND P2, PT, R27, c[0x0][0x178], !P1 ;  /* 0x00005e001b007a0c */ /* 0x000fe20004f41270 */
[----:B------:R-:W-:Y:S01]  /*4d2e0*/  IMAD.WIDE R6, R10, 0x2, R12 ;  /* 0x000000020a067825 */ /* 0x000fe200078e020c */
[----:B------:R-:W-:-:S02]  /*4d2f0*/  ISETP.LT.AND P6, PT, R22, c[0x0][0x178], !P1 ;  /* 0x00005e0016007a0c */ /* 0x000fc40004fc1270 */
[----:B------:R-:W-:-:S09]  /*4d300*/  ISETP.LT.AND P1, PT, R29, c[0x0][0x178], !P1 ;  /* 0x00005e001d007a0c */ /* 0x000fd20004f21270 */
[----:B----4-:R0:W-:Y:S04]  /*4d310*/  @P2 STG.E.U16 [R6.64], R9 ;  /* 0x0000000906002986 */ /* 0x0101e8000c101506 */
[----:B0-----:R-:W4:Y:S01]  /*4d320*/  LDL R7, [R1+0x158] ;  /* 0x0001580001077983 */ /* 0x001f220000100800 */
[C---:B------:R-:W-:Y:S01]  /*4d330*/  IMAD.WIDE R4, R10.reuse, 0x2, R14 ;  /* 0x000000020a047825 */ /* 0x040fe200078e020e */
[C---:B------:R-:W-:Y:S02]  /*4d340*/  IADD3 R0, R10.reuse, c[0x0][0x198], RZ ;  /* 0x000066000a007a10 */ /* 0x040fe40007ffe0ff */
[----:B------:R-:W-:Y:S02]  /*4d350*/  ISETP.LT.AND P5, PT, R23, c[0x0][0x178], !P0 ;  /* 0x00005e0017007a0c */ /* 0x000fe400047a1270 */
[----:B------:R-:W-:Y:S01]  /*4d360*/  ISETP.LT.AND P4, PT, R27, c[0x0][0x178], !P0 ;  /* 0x00005e001b007a0c */ /* 0x000fe20004781270 */
[----:B----4-:R0:W-:Y:S02]  /*4d370*/  @P6 STG.E.U16 [R4.64], R7 ;  /* 0x0000000704006986 */ /* 0x0101e4000c101506 */
[----:B0-----:R-:W-:Y:S01]  /*4d380*/  IMAD.WIDE R4, R10, 0x2, R20 ;  /* 0x000000020a047825 */ /* 0x001fe200078e0214 */
[----:B------:R-:W-:-:S02]  /*4d390*/  PRMT R10, R24, 0x7632, R10 ;  /* 0x00007632180a7816 */ /* 0x000fc4000000000a */
[----:B------:R-:W4:Y:S04]  /*4d3a0*/  LDL.LU R24, [R1+0xfc] ;  /* 0x0000fc0001187983 */ /* 0x000f280000300800 */
[----:B--2---:R0:W-:Y:S04]  /*4d3b0*/  @P1 STG.E.U16 [R4.64], R25 ;  /* 0x0000001904001986 */ /* 0x0041e8000c101506 */
[----:B0-----:R-:W2:Y:S01]  /*4d3c0*/  LDL.LU R5, [R1+0x158] ;  /* 0x0001580001057983 */ /* 0x001ea20000300800 */
[----:B------:R-:W-:Y:S01]  /*4d3d0*/  IADD3 R8, R26, 0x39, RZ ;  /* 0x000000391a087810 */ /* 0x000fe20007ffe0ff */
[----:B------:R-:W-:Y:S01]  /*4d3e0*/  IMAD.WIDE R6, R0, 0x2, R2 ;  /* 0x0000000200067825 */ /* 0x000fe200078e0202 */
[----:B------:R-:W-:-:S02]  /*4d3f0*/  PRMT R11, R9, 0x7632, R11 ;  /* 0x00007632090b7816 */ /* 0x000fc4000000000b */
[----:B------:R-:W-:Y:S01]  /*4d400*/  ISETP.GE.AND P2, PT, R8, c[0x0][0x17c], PT ;  /* 0x00005f0008007a0c */ /* 0x000fe20003f46270 */
[----:B------:R-:W-:Y:S01]  /*4d410*/  IMAD.WIDE R8, R0, 0x2, R12 ;  /* 0x0000000200087825 */ /* 0x000fe200078e020c */
[----:B------:R-:W-:Y:S01]  /*4d420*/  ISETP.LT.AND P1, PT, R22, c[0x0][0x178], !P0 ;  /* 0x00005e0016007a0c */ /* 0x000fe20004721270 */
[----:B------:R-:W-:Y:S04]  /*4d430*/  @P5 STG.E.U16 [R6.64], R10 ;  /* 0x0000000a06005986 */ /* 0x000fe8000c101506 */
[----:B------:R0:W-:Y:S02]  /*4d440*/  @P4 STG.E.U16 [R8.64], R11 ;  /* 0x0000000b08004986 */ /* 0x0001e4000c101506 */
[----:B0-----:R-:W-:Y:S02]  /*4d450*/  IADD3 R11, R26, 0x3a, RZ ;  /* 0x0000003a1a0b7810 */ /* 0x001fe40007ffe0ff */
[----:B------:R-:W-:-:S02]  /*4d460*/  PRMT R9, R25, 0x7632, R9 ;  /* 0x0000763219097816 */ /* 0x000fc40000000009 */
[----:B------:R-:W3:Y:S01]  /*4d470*/  LDL.LU R25, [R1+0xec] ;  /* 0x0000ec0001197983 */ /* 0x000ee20000300800 */
[----:B--2---:R-:W-:Y:S01]  /*4d480*/  PRMT R8, R5, 0x7632, R8 ;  /* 0x0000763205087816 */ /* 0x004fe20000000008 */
[----:B------:R-:W-:-:S05]  /*4d490*/  IMAD.WIDE R4, R0, 0x2, R14 ;  /* 0x0000000200047825 */ /* 0x000fca00078e020e */
[----:B------:R0:W-:Y:S01]  /*4d4a0*/  @P1 STG.E.U16 [R4.64], R8 ;  /* 0x0000000804001986 */ /* 0x0001e2000c101506 */
[----:B------:R-:W-:-:S03]  /*4d4b0*/  ISETP.GE.AND P1, PT, R11, c[0x0][0x17c], PT ;  /* 0x00005f000b007a0c */ /* 0x000fc60003f26270 */
[----:B------:R-:W2:Y:S01]  /*4d4c0*/  LDL.LU R11, [R1+0x10c] ;  /* 0x00010c00010b7983 */ /* 0x000ea20000300800 */
[----:B------:R-:W-:Y:S02]  /*4d4d0*/  IADD3 R17, R26, 0x38, RZ ;  /* 0x000000381a117810 */ /* 0x000fe40007ffe0ff */
[----:B------:R-:W-:Y:S02]  /*4d4e0*/  ISETP.LT.AND P0, PT, R29, c[0x0][0x178], !P0 ;  /* 0x00005e001d007a0c */ /* 0x000fe40004701270 */
[----:B------:R-:W-:Y:S01]  /*4d4f0*/  ISETP.GE.AND P3, PT, R17, c[0x0][0x17c], PT ;  /* 0x00005f0011007a0c */ /* 0x000fe20003f66270 */
[----:B------:R-:W-:-:S03]  /*4d500*/  IMAD.WIDE R6, R0, 0x2, R20 ;  /* 0x0000000200067825 */ /* 0x000fc600078e0214 */
[----:B------:R-:W-:Y:S02]  /*4d510*/  ISETP.LT.AND P4, PT, R23, c[0x0][0x178], !P3 ;  /* 0x00005e0017007a0c */ /* 0x000fe40005f81270 */
[----:B------:R-:W-:Y:S02]  /*4d520*/  ISETP.LT.AND P5, PT, R27, c[0x0][0x178], !P3 ;  /* 0x00005e001b007a0c */ /* 0x000fe40005fa1270 */
[----:B------:R-:W-:Y:S02]  /*4d530*/  ISETP.LT.AND P6, PT, R22, c[0x0][0x178], !P3 ;  /* 0x00005e0016007a0c */ /* 0x000fe40005fc1270 */
[----:B------:R-:W-:Y:S01]  /*4d540*/  IADD3 R10, R0, c[0x0][0x198], RZ ;  /* 0x00006600000a7a10 */ /* 0x000fe20007ffe0ff */
[----:B------:R1:W-:Y:S04]  /*4d550*/  @P0 STG.E.U16 [R6.64], R9 ;  /* 0x0000000906000986 */ /* 0x0003e8000c101506 */
[----:B0-----:R-:W-:Y:S01]  /*4d560*/  IMAD.WIDE R4, R10, 0x2, R2 ;  /* 0x000000020a047825 */ /* 0x001fe200078e0202 */
[----:B------:R-:W-:-:S02]  /*4d570*/  IADD3 R0, R26, 0x3b, RZ ;  /* 0x0000003b1a007810 */ /* 0x000fc40007ffe0ff */
[----:B------:R-:W-:Y:S01]  /*4d580*/  ISETP.LT.AND P3, PT, R29, c[0x0][0x178], !P3 ;  /* 0x00005e001d007a0c */ /* 0x000fe20005f61270 */
[C---:B-1----:R-:W-:Y:S01]  /*4d590*/  IMAD.WIDE R6, R10.reuse, 0x2, R12 ;  /* 0x000000020a067825 */ /* 0x042fe200078e020c */
[----:B---3--:R0:W-:Y:S03]  /*4d5a0*/  @P4 STG.E.U16 [R4.64], R16 ;  /* 0x0000001004004986 */ /* 0x0081e6000c101506 */
[----:B------:R-:W-:Y:S01]  /*4d5b0*/  IMAD.WIDE R8, R10, 0x2, R14 ;  /* 0x000000020a087825 */ /* 0x000fe200078e020e */
[----:B------:R-:W-:Y:S02]  /*4d5c0*/  ISETP.GE.AND P0, PT, R0, c[0x0][0x17c], PT ;  /* 0x00005f0000007a0c */ /* 0x000fe40003f06270 */
[----:B------:R-:W-:Y:S02]  /*4d5d0*/  PRMT R0, R16, 0x7632, R0 ;  /* 0x0000763210007816 */ /* 0x000fe40000000000 */
[----:B------:R-:W-:-:S02]  /*4d5e0*/  ISETP.LT.AND P4, PT, R22, c[0x0][0x178], !P2 ;  /* 0x00005e0016007a0c */ /* 0x000fc40005781270 */
[C---:B0-----:R-:W-:Y:S01]  /*4d5f0*/  IADD3 R16, R10.reuse, c[0x0][0x198], RZ ;  /* 0x000066000a107a10 */ /* 0x041fe20007ffe0ff */
[----:B------:R-:W-:Y:S01]  /*4d600*/  IMAD.WIDE R4, R10, 0x2, R20 ;  /* 0x000000020a047825 */ /* 0x000fe200078e0214 */
[----:B----4-:R-:W-:Y:S02]  /*4d610*/  PRMT R17, R24, 0x7632, R17 ;  /* 0x0000763218117816 */ /* 0x010fe40000000011 */
[----:B------:R-:W-:Y:S01]  /*4d620*/  PRMT R19, R25, 0x7632, R19 ;  /* 0x0000763219137816 */ /* 0x000fe20000000013 */
[----:B--2---:R0:W-:Y:S01]  /*4d630*/  @P5 STG.E.U16 [R6.64], R11 ;  /* 0x0000000b06005986 */ /* 0x0041e2000c101506 */
[----:B------:R-:W-:-:S03]  /*4d640*/  ISETP.LT.AND P5, PT, R27, c[0x0][0x178], !P2 ;  /* 0x00005e001b007a0c */ /* 0x000fc600057a1270 */
[----:B------:R1:W-:Y:S01]  /*4d650*/  @P6 STG.E.U16 [R8.64], R24 ;  /* 0x0000001808006986 */ /* 0x0003e2000c101506 */
[----:B------:R-:W-:Y:S02]  /*4d660*/  ISETP.LT.AND P6, PT, R23, c[0x0][0x178], !P2 ;  /* 0x00005e0017007a0c */ /* 0x000fe400057c1270 */
[----:B------:R-:W-:Y:S02]  /*4d670*/  ISETP.LT.AND P2, PT, R29, c[0x0][0x178], !P2 ;  /* 0x00005e001d007a0c */ /* 0x000fe40005741270 */
[----:B------:R-:W-:Y:S01]  /*4d680*/  PRMT R18, R11, 0x7632, R18 ;  /* 0x000076320b127816 */ /* 0x000fe20000000012 */
[C---:B0-----:R-:W-:Y:S01]  /*4d690*/  IMAD.WIDE R6, R16.reuse, 0x2, R2 ;  /* 0x0000000210067825 */ /* 0x041fe200078e0202 */
[----:B------:R0:W-:Y:S03]  /*4d6a0*/  @P3 STG.E.U16 [R4.64], R25 ;  /* 0x0000001904003986 */ /* 0x0001e6000c101506 */
[----:B-1----:R-:W-:-:S04]  /*4d6b0*/  IMAD.WIDE R8, R16, 0x2, R12 ;  /* 0x0000000210087825 */ /* 0x002fc800078e020c */
[C---:B------:R-:W-:Y:S01]  /*4d6c0*/  IMAD.WIDE R10, R16.reuse, 0x2, R14 ;  /* 0x00000002100a7825 */ /* 0x040fe200078e020e */
[----:B------:R-:W-:Y:S03]  /*4d6d0*/  @P6 STG.E.U16 [R6.64], R0 ;  /* 0x0000000006006986 */ /* 0x000fe6000c101506 */
[----:B0-----:R-:W-:Y:S01]  /*4d6e0*/  IMAD.WIDE R4, R16, 0x2, R20 ;  /* 0x0000000210047825 */ /* 0x001fe200078e0214 */
[----:B------:R-:W2:Y:S04]  /*4d6f0*/  LDL.LU R25, [R1+0x11c] ;  /* 0x00011c0001197983 */ /* 0x000ea80000300800 */
[----:B------:R-:W3:Y:S04]  /*4d700*/  LDL.LU R24, [R1+0x3fc] ;  /* 0x0003fc0001187983 */ /* 0x000ee80000300800 */
[----:B------:R0:W-:Y:S04]  /*4d710*/  @P5 STG.E.U16 [R8.64], R18 ;  /* 0x0000001208005986 */ /* 0x0001e8000c101506 */
[----:B------:R1:W-:Y:S04]  /*4d720*/  @P4 STG.E.U16 [R10.64], R17 ;  /* 0x000000110a004986 */ /* 0x0003e8000c101506 */
[----:B------:R-:W-:Y:S04]  /*4d730*/  @P2 STG.E.U16 [R4.64], R19 ;  /* 0x0000001304002986 */ /* 0x000fe8000c101506 */
[----:B0-----:R-:W4:Y:S04]  /*4d740*/  LDL.LU R18, [R1+0x12c] ;  /* 0x00012c0001127983 */ /* 0x001f280000300800 */
[----:B-1----:R-:W3:Y:S04]  /*4d750*/  LDL.LU R17, [R1+0x3cc] ;  /* 0x0003cc0001117983 */ /* 0x002ee80000300800 */
[----:B------:R0:W-:Y:S04]  /*4d760*/  STL [R1+0x1a50], R19 ;  /* 0x001a501301007387 */ /* 0x0001e80000100800 */
[----:B0-----:R-:W3:Y:S01]  /*4d770*/  LDL.LU R19, [R1+0x3dc] ;  /* 0x0003dc0001137983 */ /* 0x001ee20000300800 */
[----:B------:R-:W-:-:S02]  /*4d780*/  ISETP.LT.AND P5, PT, R23, c[0x0][0x178], !P1 ;  /* 0x00005e0017007a0c */ /* 0x000fc40004fa1270 */
[----:B------:R-:W-:Y:S02]  /*4d790*/  ISETP.LT.AND P4, PT, R27, c[0x0][0x178], !P1 ;  /* 0x00005e001b007a0c */ /* 0x000fe40004f81270 */
[----:B------:R-:W-:Y:S02]  /*4d7a0*/  ISETP.LT.AND P6, PT, R22, c[0x0][0x178], !P1 ;  /* 0x00005e0016007a0c */ /* 0x000fe40004fc1270 */
[----:B------:R-:W-:Y:S02]  /*4d7b0*/  IADD3 R0, R16, c[0x0][0x198], RZ ;  /* 0x0000660010007a10 */ /* 0x000fe40007ffe0ff */
[----:B------:R-:W-:Y:S02]  /*4d7c0*/  IADD3 R6, R26, 0x3c, RZ ;  /* 0x0000003c1a067810 */ /* 0x000fe40007ffe0ff */
[----:B------:R-:W-:Y:S01]  /*4d7d0*/  ISETP.LT.AND P1, PT, R29, c[0x0][0x178], !P1 ;  /* 0x00005e001d007a0c */ /* 0x000fe20004f21270 */
[----:B------:R-:W-:Y:S01]  /*4d7e0*/  IMAD.WIDE R4, R0, 0x2, R2 ;  /* 0x0000000200047825 */ /* 0x000fe200078e0202 */
[----:B------:R-:W-:-:S03]  /*4d7f0*/  ISETP.GE.AND P3, PT, R6, c[0x0][0x17c], PT ;  /* 0x00005f0006007a0c */ /* 0x000fc60003f66270 */
[----:B------:R-:W-:-:S04]  /*4d800*/  IMAD.WIDE R6, R0, 0x2, R12 ;  /* 0x0000000200067825 */ /* 0x000fc800078e020c */
[----:B------:R-:W-:Y:S01]  /*4d810*/  IMAD.WIDE R8, R0, 0x2, R14 ;  /* 0x0000000200087825 */ /* 0x000fe200078e020e */
[C---:B------:R-:W-:Y:S02]  /*4d820*/  IADD3 R10, R26.reuse, 0x3d, RZ ;  /* 0x0000003d1a0a7810 */ /* 0x040fe40007ffe0ff */
[----:B------:R-:W-:Y:S02]  /*4d830*/  IADD3 R11, R26, 0x3e, RZ ;  /* 0x0000003e1a0b7810 */ /* 0x000fe40007ffe0ff */
[----:B------:R-:W-:Y:S02]  /*4d840*/  ISETP.GE.AND P2, PT, R10, c[0x0][0x17c], PT ;  /* 0x00005f000a007a0c */ /* 0x000fe40003f46270 */
[----:B--2---:R-:W-:Y:S01]  /*4d850*/  PRMT R10, R25, 0x7632, R10 ;  /* 0x00007632190a7816 */ /* 0x004fe2000000000a */
[----:B---3--:R0:W-:Y:S04]  /*4d860*/  @P5 STG.E.U16 [R4.64], R19 ;  /* 0x0000001304005986 */ /* 0x0081e8000c101506 */
[----:B------:R1:W-:Y:S01]  /*4d870*/  @P4 STG.E.U16 [R6.64], R17 ;  /* 0x0000001106004986 */ /* 0x0003e2000c101506 */
[----:B------:R-:W-:-:S03]  /*4d880*/  ISETP.LT.AND P4, PT, R23, c[0x0][0x178], !P0 ;  /* 0x00005e0017007a0c */ /* 0x000fc60004781270 */
[----:B----4-:R2:W-:Y:S01]  /*4d890*/  @P6 STG.E.U16 [R8.64], R18 ;  /* 0x0000001208006986 */ /* 0x0105e2000c101506 */
[----:B------:R-:W-:Y:S01]  /*4d8a0*/  ISETP.LT.AND P6, PT, R27, c[0x0][0x178], !P0 ;  /* 0x00005e001b007a0c */ /* 0x000fe200047c1270 */
[C---:B0-----:R-:W-:Y:S01]  /*4d8b0*/  IMAD.WIDE R4, R0.reuse, 0x2, R20 ;  /* 0x0000000200047825 */ /* 0x041fe200078e0214 */
[----:B------:R-:W-:-:S04]  /*4d8c0*/  IADD3 R0, R0, c[0x0][0x198], RZ ;  /* 0x0000660000007a10 */ /* 0x000fc80007ffe0ff */
[----:B------:R0:W-:Y:S01]  /*4d8d0*/  @P1 STG.E.U16 [R4.64], R25 ;  /* 0x0000001904001986 */ /* 0x0001e2000c101506 */
[C---:B-1----:R-:W-:Y:S01]  /*4d8e0*/  IMAD.WIDE R6, R0.reuse, 0x2, R12 ;  /* 0x0000000200067825 */ /* 0x042fe200078e020c */
[----:B--2---:R-:W-:Y:S02]  /*4d8f0*/  PRMT R9, R19, 0x7632, R9 ;  /* 0x0000763213097816 */ /* 0x004fe40000000009 */
[----:B------:R-:W-:Y:S01]  /*4d900*/  PRMT R8, R17, 0x7632, R8 ;  /* 0x0000763211087816 */ /* 0x000fe20000000008 */
[----:B------:R-:W2:Y:S01]  /*4d910*/  LDL.LU R19, [R1+0x13c] ;  /* 0x00013c0001137983 */ /* 0x000ea20000300800 */
[----:B------:R-:W-:Y:S01]  /*4d920*/  ISETP.GE.AND P5, PT, R11, c[0x0][0x17c], PT ;  /* 0x00005f000b007a0c */ /* 0x000fe20003fa6270 */
[----:B0-----:R-:W-:Y:S01]  /*4d930*/  IMAD.WIDE R4, R0, 0x2, R2 ;  /* 0x0000000200047825 */ /* 0x001fe200078e0202 */
[----:B------:R-:W-:Y:S01]  /*4d940*/  PRMT R11, R18, 0x7632, R11 ;  /* 0x00007632120b7816 */ /* 0x000fe2000000000b */
[----:B------:R-:W3:Y:S02]  /*4d950*/  LDL.LU R17, [R1+0xdc] ;  /* 0x0000dc0001117983 */ /* 0x000ee40000300800 */
[----:B------:R-:W-:-:S02]  /*4d960*/  IMAD.MOV.U32 R25, RZ, RZ, R28 ;  /* 0x000000ffff197224 */ /* 0x000fc400078e001c */
[----:B------:R-:W4:Y:S04]  /*4d970*/  LDL.LU R18, [R1+0x41c] ;  /* 0x00041c0001127983 */ /* 0x000f280000300800 */
[----:B------:R-:W-:Y:S04]  /*4d980*/  @P4 STG.E.U16 [R4.64], R9 ;  /* 0x0000000904004986 */ /* 0x000fe8000c101506 */
[----:B------:R-:W2:Y:S04]  /*4d990*/  LDL.LU R28, [R1+0x40c] ;  /* 0x00040c00011c7983 */ /* 0x000ea80000300800 */
[----:B------:R0:W-:Y:S04]  /*4d9a0*/  @P6 STG.E.U16 [R6.64], R8 ;  /* 0x0000000806006986 */ /* 0x0001e8000c101506 */
[----:B0-----:R-:W2:Y:S01]  /*4d9b0*/  LDL.LU R7, [R1+0x3ec] ;  /* 0x0003ec0001077983 */ /* 0x001ea20000300800 */
[----:B------:R-:W-:-:S02]  /*4d9c0*/  ISETP.LT.AND P1, PT, R22, c[0x0][0x178], !P0 ;  /* 0x00005e0016007a0c */ /* 0x000fc40004721270 */
[----:B------:R-:W-:Y:S01]  /*4d9d0*/  ISETP.LT.AND P0, PT, R29, c[0x0][0x178], !P0 ;  /* 0x00005e001d007a0c */ /* 0x000fe20004701270 */
[C---:B------:R-:W-:Y:S01]  /*4d9e0*/  IMAD.WIDE R4, R0.reuse, 0x2, R14 ;  /* 0x0000000200047825 */ /* 0x040fe200078e020e */
[----:B------:R-:W-:Y:S02]  /*4d9f0*/  ISETP.LT.AND P4, PT, R23, c[0x0][0x178], !P3 ;  /* 0x00005e0017007a0c */ /* 0x000fe40005f81270 */
[----:B------:R-:W-:Y:S01]  /*4da00*/  ISETP.LT.AND P6, PT, R27, c[0x0][0x178], !P3 ;  /* 0x00005e001b007a0c */ /* 0x000fe20005fc1270 */
[C---:B------:R-:W-:Y:S01]  /*4da10*/  IMAD.WIDE R8, R0.reuse, 0x2, R20 ;  /* 0x0000000200087825 */ /* 0x040fe200078e0214 */
[----:B------:R-:W-:-:S05]  /*4da20*/  IADD3 R6, R0, c[0x0][0x198], RZ ;  /* 0x0000660000067a10 */ /* 0x000fca0007ffe0ff */
[----:B------:R0:W-:Y:S01]  /*4da30*/  @P1 STG.E.U16 [R4.64], R11 ;  /* 0x0000000b04001986 */ /* 0x0001e2000c101506 */
[----:B------:R-:W-:Y:S02]  /*4da40*/  ISETP.LT.AND P1, PT, R22, c[0x0][0x178], !P3 ;  /* 0x00005e0016007a0c */ /* 0x000fe40005f21270 */
[----:B------:R-:W-:Y:S01]  /*4da50*/  ISETP.LT.AND P3, PT, R29, c[0x0][0x178], !P3 ;  /* 0x00005e001d007a0c */ /* 0x000fe20005f61270 */
[----:B------:R1:W-:Y:S01]  /*4da60*/  @P0 STG.E.U16 [R8.64], R10 ;  /* 0x0000000a08000986 */ /* 0x0003e2000c101506 */
[----:B0-----:R-:W-:-:S04]  /*4da70*/  IMAD.WIDE R4, R6, 0x2, R2 ;  /* 0x0000000206047825 */ /* 0x001fc800078e0202 */
[C---:B-1----:R-:W-:Y:S01]  /*4da80*/  IMAD.WIDE R8, R6.reuse, 0x2, R12 ;  /* 0x0000000206087825 */ /* 0x042fe200078e020c */
[----:B------:R0:W-:Y:S03]  /*4da90*/  @P4 STG.E.U16 [R4.64], R24 ;  /* 0x0000001804004986 */ /* 0x0001e6000c101506 */
[C---:B0-----:R-:W-:Y:S01]  /*4daa0*/  IMAD.WIDE R4, R6.reuse, 0x2, R14 ;  /* 0x0000000206047825 */ /* 0x041fe200078e020e */
[----:B--2---:R0:W-:Y:S04]  /*4dab0*/  @P6 STG.E.U16 [R8.64], R7 ;  /* 0x0000000708006986 */ /* 0x0041e8000c101506 */
[----:B------:R-:W-:Y:S01]  /*4dac0*/  @P1 STG.E.U16 [R4.64], R19 ;  /* 0x0000001304001986 */ /* 0x000fe2000c101506 */
[----:B0-----:R-:W-:-:S05]  /*4dad0*/  IMAD.WIDE R8, R6, 0x2, R20 ;  /* 0x0000000206087825 */ /* 0x001fca00078e0214 */
[----:B---3--:R0:W-:Y:S02]  /*4dae0*/  @P3 STG.E.U16 [R8.64], R17 ;  /* 0x0000001108003986 */ /* 0x0081e4000c101506 */
[----:B0-----:R-:W-:Y:S02]  /*4daf0*/  PRMT R8, R24, 0x7632, R8 ;  /* 0x0000763218087816 */ /* 0x001fe40000000008 */
[----:B------:R-:W2:Y:S01]  /*4db00*/  LDL.LU R24, [R1+0x15c] ;  /* 0x00015c0001187983 */ /* 0x000ea20000300800 */
[----:B------:R-:W-:-:S04]  /*4db10*/  IADD3 R0, R26, 0x3f, RZ ;  /* 0x0000003f1a007810 */ /* 0x000fc80007ffe0ff */
[----:B------:R-:W-:Y:S02]  /*4db20*/  ISETP.GE.AND P0, PT, R0, c[0x0][0x17c], PT ;  /* 0x00005f0000007a0c */ /* 0x000fe40003f06270 */
[----:B------:R-:W-:Y:S02]  /*4db30*/  IADD3 R0, R26, 0x40, RZ ;  /* 0x000000401a007810 */ /* 0x000fe40007ffe0ff */
[----:B------:R-:W-:Y:S02]  /*4db40*/  ISETP.LT.AND P6, PT, R23, c[0x0][0x178], !P2 ;  /* 0x00005e0017007a0c */ /* 0x000fe400057c1270 */
[----:B------:R-:W-:Y:S02]  /*4db50*/  ISETP.GE.AND P4, PT, R0, c[0x0][0x17c], PT ;  /* 0x00005f0000007a0c */ /* 0x000fe40003f86270 */
[----:B------:R-:W-:Y:S02]  /*4db60*/  IADD3 R0, R6, c[0x0][0x198], RZ ;  /* 0x0000660006007a10 */ /* 0x000fe40007ffe0ff */
[----:B------:R-:W-:-:S03]  /*4db70*/  ISETP.LT.AND P1, PT, R27, c[0x0][0x178], !P2 ;  /* 0x00005e001b007a0c */ /* 0x000fc60005721270 */
[----:B------:R-:W-:Y:S01]  /*4db80*/  IMAD.WIDE R4, R0, 0x2, R2 ;  /* 0x0000000200047825 */ /* 0x000fe200078e0202 */
[----:B------:R-:W-:Y:S02]  /*4db90*/  ISETP.LT.AND P3, PT, R22, c[0x0][0x178], !P2 ;  /* 0x00005e0016007a0c */ /* 0x000fe40005761270 */
[----:B------:R-:W-:Y:S01]  /*4dba0*/  PRMT R9, R7, 0x7632, R9 ;  /* 0x0000763207097816 */ /* 0x000fe20000000009 */
[----:B------:R-:W-:Y:S01]  /*4dbb0*/  IMAD.WIDE R6, R0, 0x2, R12 ;  /* 0x0000000200067825 */ /* 0x000fe200078e020c */
[----:B------:R-:W-:Y:S01]  /*4dbc0*/  ISETP.LT.AND P2, PT, R29, c[0x0][0x178], !P2 ;  /* 0x00005e001d007a0c */ /* 0x000fe20005741270 */
[----:B------:R0:W-:Y:S01]  /*4dbd0*/  @P6 STG.E.U16 [R4.64], R8 ;  /* 0x0000000804006986 */ /* 0x0001e2000c101506 */
[----:B------:R-:W-:-:S03]  /*4dbe0*/  ISETP.LT.AND P6, PT, R23, c[0x0][0x178], !P5 ;  /* 0x00005e0017007a0c */ /* 0x000fc60006fc1270 */
[----:B------:R1:W-:Y:S01]  /*4dbf0*/  @P1 STG.E.U16 [R6.64], R9 ;  /* 0x0000000906001986 */ /* 0x0003e2000c101506 */
[----:B------:R-:W-:Y:S02]  /*4dc00*/  ISETP.LT.AND P1, PT, R27, c[0x0][0x178], !P5 ;  /* 0x00005e001b007a0c */ /* 0x000fe40006f21270 */
[----:B------:R-:W-:Y:S02]  /*4dc10*/  PRMT R10, R19, 0x7632, R10 ;  /* 0x00007632130a7816 */ /* 0x000fe4000000000a */
[----:B0-----:R-:W-:Y:S02]  /*4dc20*/  PRMT R8, R17, 0x7632, R8 ;  /* 0x0000763211087816 */ /* 0x001fe40000000008 */
[----:B------:R-:W3:Y:S01]  /*4dc30*/  LDL.LU R17, [R1+0x14c] ;  /* 0x00014c0001117983 */ /* 0x000ee20000300800 */
[C---:B------:R-:W-:Y:S01]  /*4dc40*/  IMAD.WIDE R4, R0.reuse, 0x2, R14 ;  /* 0x0000000200047825 */ /* 0x040fe200078e020e */
[----:B-1----:R-:W-:-:S03]  /*4dc50*/  IADD3 R9, R0, c[0x0][0x198], RZ ;  /* 0x0000660000097a10 */ /* 0x002fc60007ffe0ff */
[----:B------:R-:W-:Y:S01]  /*4dc60*/  IMAD.WIDE R6, R0, 0x2, R20 ;  /* 0x0000000200067825 */ /* 0x000fe200078e0214 */
[----:B------:R0:W-:Y:S01]  /*4dc70*/  @P3 STG.E.U16 [R4.64], R10 ;  /* 0x0000000a04003986 */ /* 0x0001e2000c101506 */
[----:B------:R-:W-:Y:S02]  /*4dc80*/  ISETP.LT.AND P3, PT, R22, c[0x0][0x178], !P5 ;  /* 0x00005e0016007a0c */ /* 0x000fe40006f61270 */
[----:B------:R-:W-:Y:S01]  /*4dc90*/  IADD3 R0, R26, 0x41, RZ ;  /* 0x000000411a007810 */ /* 0x000fe20007ffe0ff */
[----:B------:R1:W-:Y:S03]  /*4dca0*/  @P2 STG.E.U16 [R6.64], R8 ;  /* 0x0000000806002986 */ /* 0x0003e6000c101506 */
[----:B------:R-:W-:Y:S01]  /*4dcb0*/  ISETP.GE.AND P2, PT, R0, c[0x0][0x17c], PT ;  /* 0x00005f0000007a0c */ /* 0x000fe20003f46270 */
[----:B0-----:R-:W-:-:S04]  /*4dcc0*/  IMAD.WIDE R4, R9, 0x2, R2 ;  /* 0x0000000209047825 */ /* 0x001fc800078e0202 */
[----:B-1----:R-:W-:Y:S01]  /*4dcd0*/  IMAD.WIDE R6, R9, 0x2, R12 ;  /* 0x0000000209067825 */ /* 0x002fe200078e020c */
[----:B----4-:R0:W-:Y:S01]  /*4dce0*/  @P6 STG.E.U16 [R4.64], R18 ;  /* 0x0000001204006986 */ /* 0x0101e2000c101506 */
[----:B------:R-:W-:-:S03]  /*4dcf0*/  PRMT R0, R28, 0x7632, R0 ;  /* 0x000076321c007816 */ /* 0x000fc60000000000 */
[----:B------:R1:W-:Y:S01]  /*4dd00*/  @P1 STG.E.U16 [R6.64], R28 ;  /* 0x0000001c06001986 */ /* 0x0003e2000c101506 */
[----:B------:R-:W-:Y:S01]  /*4dd10*/  PRMT R8, R18, 0x7632, R8 ;  /* 0x0000763212087816 */ /* 0x000fe20000000008 */
[----:B0-----:R-:W-:Y:S02]  /*4dd20*/  IMAD.WIDE R4, R9, 0x2, R14 ;  /* 0x0000000209047825 */ /* 0x001fe400078e020e */
[----:B-1----:R-:W4:Y:S04]  /*4dd30*/  LDL.LU R28, [R1+0x1b0] ;  /* 0x0001b000011c7983 */ /* 0x002f280000300800 */
[----:B------:R-:W4:Y:S04]  /*4dd40*/  LDL.LU R19, [R1+0x1a0] ;  /* 0x0001a00001137983 */ /* 0x000f280000300800 */
[----:B------:R-:W4:Y:S01]  /*4dd50*/  LDL.LU R18, [R1+0x180] ;  /* 0x0001800001127983 */ /* 0x000f220000300800 */
[----:B--2---:R-:W-:-:S03]  /*4dd60*/  PRMT R11, R24, 0x7632, R11 ;  /* 0x00007632180b7816 */ /* 0x004fc6000000000b */
[----:B------:R0:W-:Y:S04]  /*4dd70*/  @P3 STG.E.U16 [R4.64], R24 ;  /* 0x0000001804003986 */ /* 0x0001e8000c101506 */
[----:B0-----:R-:W2:Y:S01]  /*4dd80*/  LDL.LU R24, [R1+0x170] ;  /* 0x0001700001187983 */ /* 0x001ea20000300800 */
[----:B------:R-:W-:Y:S02]  /*4dd90*/  ISETP.LT.AND P5, PT, R29, c[0x0][0x178], !P5 ;  /* 0x00005e001d007a0c */ /* 0x000fe40006fa1270 */
[----:B------:R-:W-:Y:S02]  /*4dda0*/  ISETP.LT.AND P6, PT, R23, c[0x0][0x178], !P0 ;  /* 0x00005e0017007a0c */ /* 0x000fe400047c1270 */
[----:B------:R-:W-:Y:S02]  /*4ddb0*/  IADD3 R10, R9, c[0x0][0x198], RZ ;  /* 0x00006600090a7a10 */ /* 0x000fe40007ffe0ff */
[----:B------:R-:W-:Y:S01]  /*4ddc0*/  ISETP.LT.AND P1, PT, R27, c[0x0][0x178], !P0 ;  /* 0x00005e001b007a0c */ /* 0x000fe20004721270 */
[----:B------:R-:W-:Y:S01]  /*4ddd0*/  IMAD.WIDE R4, R9, 0x2, R20 ;  /* 0x0000000209047825 */ /* 0x000fe200078e0214 */
[----:B------:R-:W-:-:S02]  /*4dde0*/  ISETP.LT.AND P3, PT, R22, c[0x0][0x178], !P0 ;  /* 0x00005e0016007a0c */ /* 0x000fc40004761270 */
[----:B------:R-:W-:Y:S01]  /*4ddf0*/  ISETP.LT.AND P0, PT, R29, c[0x0][0x178], !P0 ;  /* 0x00005e001d007a0c */ /* 0x000fe20004701270 */
[----:B------:R-:W-:Y:S02]  /*4de00*/  IMAD.WIDE R6, R10, 0x2, R2 ;  /* 0x000000020a067825 */ /* 0x000fe400078e0202 */
[----:B---3--:R0:W-:Y:S01]  /*4de10*/  @P5 STG.E.U16 [R4.64], R17 ;  /* 0x0000001104005986 */ /* 0x0081e2000c101506 */
[----:B------:R-:W-:-:S03]  /*4de20*/  PRMT R16, R17, 0x7632, R16 ;  /* 0x0000763211107816 */ /* 0x000fc60000000010 */
[----:B------:R1:W-:Y:S01]  /*4de30*/  @P6 STG.E.U16 [R6.64], R8 ;  /* 0x0000000806006986 */ /* 0x0003e2000c101506 */
[----:B------:R-:W-:Y:S01]  /*4de40*/  ISETP.LT.AND P6, PT, R23, c[0x0][0x178], !P4 ;  /* 0x00005e0017007a0c */ /* 0x000fe200067c1270 */
[----:B0-----:R-:W-:-:S04]  /*4de50*/  IMAD.WIDE R4, R10, 0x2, R12 ;  /* 0x000000020a047825 */ /* 0x001fc800078e020c */
[C---:B-1----:R-:W-:Y:S01]  /*4de60*/  IMAD.WIDE R6, R10.reuse, 0x2, R14 ;  /* 0x000000020a067825 */ /* 0x042fe200078e020e */
[----:B------:R0:W-:Y:S03]  /*4de70*/  @P1 STG.E.U16 [R4.64], R0 ;  /* 0x0000000004001986 */ /* 0x0001e6000c101506 */
[C---:B------:R-:W-:Y:S01]  /*4de80*/  IMAD.WIDE R8, R10.reuse, 0x2, R20 ;  /* 0x000000020a087825 */ /* 0x040fe200078e0214 */
[----:B------:R-:W-:Y:S01]  /*4de90*/  IADD3 R10, R10, c[0x0][0x198], RZ ;  /* 0x000066000a0a7a10 */ /* 0x000fe20007ffe0ff */
[----:B------:R1:W-:Y:S01]  /*4dea0*/  @P3 STG.E.U16 [R6.64], R11 ;  /* 0x0000000b06003986 */ /* 0x0003e2000c101506 */
[----:B------:R-:W-:-:S03]  /*4deb0*/  ISETP.LT.AND P1, PT, R22, c[0x0][0x178], !P4 ;  /* 0x00005e0016007a0c */ /* 0x000fc60006721270 */
[----:B------:R3:W-:Y:S01]  /*4dec0*/  @P0 STG.E.U16 [R8.64], R16 ;  /* 0x0000001008000986 */ /* 0x0007e2000c101506 */
[----:B------:R-:W-:Y:S02]  /*4ded0*/  ISETP.LT.AND P0, PT, R27, c[0x0][0x178], !P4 ;  /* 0x00005e001b007a0c */ /* 0x000fe40006701270 */
[----:B------:R-:W-:Y:S01]  /*4dee0*/  ISETP.LT.AND P4, PT, R29, c[0x0][0x178], !P4 ;  /* 0x00005e001d007a0c */ /* 0x000fe20006781270 */
[C---:B0-----:R-:W-:Y:S01]  /*4def0*/  IMAD.WIDE R4, R10.reuse, 0x2, R2 ;  /* 0x000000020a047825 */ /* 0x041fe200078e0202 */
[----:B------:R-:W-:-:S03]  /*4df00*/  IADD3 R0, R10, c[0x0][0x198], RZ ;  /* 0x000066000a007a10 */ /* 0x000fc60007ffe0ff */
[----:B-1----:R-:W-:Y:S01]  /*4df10*/  IMAD.WIDE R6, R10, 0x2, R12 ;  /* 0x000000020a067825 */ /* 0x002fe200078e020c */
[----:B----4-:R0:W-:Y:S01]  /*4df20*/  @P6 STG.E.U16 [R4.64], R28 ;  /* 0x0000001c04006986 */ /* 0x0101e2000c101506 */
[----:B---3--:R-:W-:-:S04]  /*4df30*/  PRMT R16, R28, 0x7632, R16 ;  /* 0x000076321c107816 */ /* 0x008fc80000000010 */
[----:B------:R-:W-:Y:S01]  /*4df40*/  @P0 STG.E.U16 [R6.64], R19 ;  /* 0x0000001306000986 */ /* 0x000fe2000c101506 */
[----:B0-----:R-:W-:-:S03]  /*4df50*/  IMAD.WIDE R4, R10, 0x2, R14 ;  /* 0x000000020a047825 */ /* 0x001fc600078e020e */
[----:B------:R-:W3:Y:S01]  /*4df60*/  LDL.LU R28, [R1+0x420] ;  /* 0x00042000011c7983 */ /* 0x000ee20000300800 */
[----:B------:R-:W-:-:S03]  /*4df70*/  IMAD.WIDE R10, R10, 0x2, R20 ;  /* 0x000000020a0a7825 */ /* 0x000fc600078e0214 */
[----:B------:R-:W-:Y:S04]  /*4df80*/  @P1 STG.E.U16 [R4.64], R18 ;  /* 0x0000001204001986 */ /* 0x000fe8000c101506 */
[----:B--2---:R0:W-:Y:S02]  /*4df90*/  @P4 STG.E.U16 [R10.64], R24 ;  /* 0x000000180a004986 */ /* 0x0041e4000c101506 */
[----:B0-----:R-:W-:Y:S02]  /*4dfa0*/  PRMT R10, R19, 0x7632, R10 ;  /* 0x00007632130a7816 */ /* 0x001fe4000000000a */
[----:B------:R-:W2:Y:S01]  /*4dfb0*/  LDL.LU R19, [R1+0x190] ;  /* 0x0001900001137983 */ /* 0x000ea20000300800 */
[----:B------:R-:W-:Y:S02]  /*4dfc0*/  ISETP.LT.AND P3, PT, R23, c[0x0][0x178], !P2 ;  /* 0x00005e0017007a0c */ /* 0x000fe40005761270 */
[----:B------:R-:W-:Y:S01]  /*4dfd0*/  IADD3 R17, R26, 0x42, RZ ;  /* 0x000000421a117810 */ /* 0x000fe20007ffe0ff */
[----:B------:R-:W-:Y:S01]  /*4dfe0*/  IMAD.WIDE R8, R0, 0x2, R2 ;  /* 0x0000000200087825 */ /* 0x000fe200078e0202 */
[----:B------:R-:W-:-:S02]  /*4dff0*/  ISETP.LT.AND P1, PT, R27, c[0x0][0x178], !P2 ;  /* 0x00005e001b007a0c */ /* 0x000fc40005721270 */
[----:B------:R-:W-:Y:S02]  /*4e000*/  ISETP.GE.AND P5, PT, R17, c[0x0][0x17c], PT ;  /* 0x00005f0011007a0c */ /* 0x000fe40003fa6270 */
[----:B------:R-:W-:Y:S02]  /*4e010*/  ISETP.LT.AND P4, PT, R22, c[0x0][0x178], !P2 ;  /* 0x00005e0016007a0c */ /* 0x000fe40005781270 */
[----:B------:R-:W-:-:S03]  /*4e020*/  ISETP.LT.AND P2, PT, R29, c[0x0][0x178], !P2 ;  /* 0x00005e001d007a0c */ /* 0x000fc60005741270 */
[----:B------:R-:W-:Y:S01]  /*4e030*/  @P3 STG.E.U16 [R8.64], R16 ;  /* 0x0000001008003986 */ /* 0x000fe2000c101506 */
[----:B------:R-:W-:Y:S01]  /*4e040*/  ISETP.LT.AND P3, PT, R23, c[0x0][0x178], !P5 ;  /* 0x00005e0017007a0c */ /* 0x000fe20006f61270 */
[----:B------:R-:W-:Y:S01]  /*4e050*/  IMAD.WIDE R4, R0, 0x2, R12 ;  /* 0x0000000200047825 */ /* 0x000fe200078e020c */
[----:B------:R-:W-:Y:S01]  /*4e060*/  IADD3 R17, R26, 0x43, RZ ;  /* 0x000000431a117810 */ /* 0x000fe20007ffe0ff */
[----:B--2---:R0:W-:Y:S04]  /*4e070*/  STL [R1+0x1a5c], R19 ;  /* 0x001a5c1301007387 */ /* 0x0041e80000100800 */
[----:B0-----:R-:W2:Y:S01]  /*4e080*/  LDL R19, [R1+0x1e0] ;  /* 0x0001e00001137983 */ /* 0x001ea20000100800 */
[----:B------:R-:W-:-:S04]  /*4e090*/  IMAD.WIDE R6, R0, 0x2, R14 ;  /* 0x0000000200067825 */ /* 0x000fc800078e020e */
[C---:B------:R-:W-:Y:S01]  /*4e0a0*/  IMAD.WIDE R8, R0.reuse, 0x2, R20 ;  /* 0x0000000200087825 */ /* 0x040fe200078e0214 */
[----:B------:R-:W-:Y:S01]  /*4e0b0*/  IADD3 R0, R0, c[0x0][0x198], RZ ;  /* 0x0000660000007a10 */ /* 0x000fe20007ffe0ff */
[----:B------:R0:W-:Y:S01]  /*4e0c0*/  @P1 STG.E.U16 [R4.64], R10 ;  /* 0x0000000a04001986 */ /* 0x0001e2000c101506 */
[----:B------:R-:W-:Y:S02]  /*4e0d0*/  PRMT R11, R18, 0x7632, R11 ;  /* 0x00007632120b7816 */ /* 0x000fe4000000000b */
[----:B------:R-:W-:Y:S02]  /*4e0e0*/  ISETP.GE.AND P6, PT, R17, c[0x0][0x17c], PT ;  /* 0x00005f0011007a0c */ /* 0x000fe40003fc6270 */
[----:B------:R-:W-:Y:S02]  /*4e0f0*/  PRMT R16, R24, 0x7632, R16 ;  /* 0x0000763218107816 */ /* 0x000fe40000000010 */
[----:B------:R-:W-:Y:S02]  /*4e100*/  IADD3 R17, R26, 0x44, RZ ;  /* 0x000000441a117810 */ /* 0x000fe40007ffe0ff */
[----:B------:R-:W-:Y:S01]  /*4e110*/  ISETP.LT.AND P1, PT, R27, c[0x0][0x178], !P5 ;  /* 0x00005e001b007a0c */ /* 0x000fe20006f21270 */
[----:B0-----:R-:W-:Y:S01]  /*4e120*/  IMAD.WIDE R4, R0, 0x2, R2 ;  /* 0x0000000200047825 */ /* 0x001fe200078e0202 */
[----:B------:R-:W-:Y:S01]  /*4e130*/  IADD3 R18, R26, 0x45, RZ ;  /* 0x000000451a127810 */ /* 0x000fe20007ffe0ff */
[----:B------:R0:W-:Y:S01]  /*4e140*/  @P4 STG.E.U16 [R6.64], R11 ;  /* 0x0000000b06004986 */ /* 0x0001e2000c101506 */
[----:B------:R-:W-:-:S02]  /*4e150*/  ISETP.GE.AND P0, PT, R17, c[0x0][0x17c], PT ;  /* 0x00005f0011007a0c */ /* 0x000fc40003f06270 */
[----:B---3--:R-:W-:Y:S01]  /*4e160*/  PRMT R17, R28, 0x7632, R17 ;  /* 0x000076321c117816 */ /* 0x008fe20000000011 */
[----:B------:R-:W-:Y:S04]  /*4e170*/  @P2 STG.E.U16 [R8.64], R16 ;  /* 0x0000001008002986 */ /* 0x000fe8000c101506 */
[----:B------:R1:W-:Y:S01]  /*4e180*/  @P3 STG.E.U16 [R4.64], R28 ;  /* 0x0000001c04003986 */ /* 0x0003e2000c101506 */
[----:B------:R-:W-:Y:S01]  /*4e190*/  ISETP.GE.AND P3, PT, R18, c[0x0][0x17c], PT ;  /* 0x00005f0012007a0c */ /* 0x000fe20003f66270 */
[----:B0-----:R-:W-:Y:S02]  /*4e1a0*/  IMAD.WIDE R6, R0, 0x2, R12 ;  /* 0x0000000200067825 */ /* 0x001fe400078e020c */
[----:B-1----:R-:W3:Y:S04]  /*4e1b0*/  LDL.LU R28, [R1+0x430] ;  /* 0x00043000011c7983 */ /* 0x002ee80000300800 */
[----:B------:R-:W4:Y:S04]  /*4e1c0*/  LDL.LU R24, [R1+0x1f0] ;  /* 0x0001f00001187983 */ /* 0x000f280000300800 */
[----:B------:R-:W3:Y:S04]  /*4e1d0*/  LDL.LU R18, [R1+0x1c0] ;  /* 0x0001c00001127983 */ /* 0x000ee80000300800 */
[----:B--2---:R0:W-:Y:S04]  /*4e1e0*/  @P1 STG.E.U16 [R6.64], R19 ;  /* 0x0000001306001986 */ /* 0x0041e8000c101506 */
[----:B0-----:R-:W2:Y:S04]  /*4e1f0*/  LDL.LU R19, [R1+0x1a5c] ;  /* 0x001a5c0001137983 */ /* 0x001ea80000300800 */
[----:B------:R-:W4:Y:S01]  /*4e200*/  LDL.LU R7, [R1+0x1e0] ;  /* 0x0001e00001077983 */ /* 0x000f220000300800 */
[----:B------:R-:W-:Y:S01]  /*4e210*/  ISETP.LT.AND P2, PT, R22, c[0x0][0x178], !P5 ;  /* 0x00005e0016007a0c */ /* 0x000fe20006f41270 */
[----:B------:R-:W-:Y:S01]  /*4e220*/  IMAD.WIDE R4, R0, 0x2, R14 ;  /* 0x0000000200047825 */ /* 0x000fe200078e020e */
[----:B------:R-:W-:-:S02]  /*4e230*/  ISETP.LT.AND P5, PT, R29, c[0x0][0x178], !P5 ;  /* 0x00005e001d007a0c */ /* 0x000fc40006fa1270 */
[----:B------:R-:W-:Y:S02]  /*4e240*/  ISETP.LT.AND P4, PT, R23, c[0x0][0x178], !P6 ;  /* 0x00005e0017007a0c */ /* 0x000fe40007781270 */
[C---:B------:R-:W-:Y:S01]  /*4e250*/  IADD3 R16, R0.reuse, c[0x0][0x198], RZ ;  /* 0x0000660000107a10 */ /* 0x040fe20007ffe0ff */
[----:B------:R-:W-:-:S04]  /*4e260*/  IMAD.WIDE R8, R0, 0x2, R20 ;  /* 0x0000000200087825 */ /* 0x000fc800078e0214 */
[C---:B------:R-:W-:Y:S02]  /*4e270*/  IMAD.WIDE R10, R16.reuse, 0x2, R2 ;  /* 0x00000002100a7825 */ /* 0x040fe400078e0202 */
[----:B---3--:R0:W-:Y:S01]  /*4e280*/  @P2 STG.E.U16 [R4.64], R18 ;  /* 0x0000001204002986 */ /* 0x0081e2000c101506 */
[----:B------:R-:W-:Y:S01]  /*4e290*/  ISETP.LT.AND P2, PT, R27, c[0x0][0x178], !P6 ;  /* 0x00005e001b007a0c */ /* 0x000fe20007741270 */
[----:B0-----:R-:W-:Y:S02]  /*4e2a0*/  IMAD.WIDE R4, R16, 0x2, R12 ;  /* 0x0000000210047825 */ /* 0x001fe400078e020c */
[----:B--2---:R0:W-:Y:S04]  /*4e2b0*/  @P5 STG.E.U16 [R8.64], R19 ;  /* 0x0000001308005986 */ /* 0x0041e8000c101506 */
[----:B------:R1:W-:Y:S01]  /*4e2c0*/  @P4 STG.E.U16 [R10.64], R17 ;  /* 0x000000110a004986 */ /* 0x0003e2000c101506 */
[----:B------:R-:W-:-:S02]  /*4e2d0*/  ISETP.LT.AND P4, PT, R22, c[0x0][0x178], !P6 ;  /* 0x00005e0016007a0c */ /* 0x000fc40007781270 */
[----:B----4-:R-:W-:Y:S02]  /*4e2e0*/  PRMT R0, R7, 0x7632, R0 ;  /* 0x0000763207007816 */ /* 0x010fe40000000000 */
[----:B------:R-:W-:Y:S02]  /*4e2f0*/  ISETP.LT.AND P6, PT, R29, c[0x0][0x178], !P6 ;  /* 0x00005e001d007a0c */ /* 0x000fe400077c1270 */
[----:B------:R-:W-:Y:S01]  /*4e300*/  ISETP.LT.AND P5, PT, R23, c[0x0][0x178], !P0 ;  /* 0x00005e0017007a0c */ /* 0x000fe200047a1270 */
[----:B------:R2:W-:Y:S01]  /*4e310*/  @P2 STG.E.U16 [R4.64], R0 ;  /* 0x0000000004002986 */ /* 0x0005e2000c101506 */
[----:B------:R-:W-:Y:S01]  /*4e320*/  IMAD.WIDE R6, R16, 0x2, R14 ;  /* 0x0000000210067825 */ /* 0x000fe200078e020e */
[----:B------:R-:W-:-:S03]  /*4e330*/  ISETP.LT.AND P2, PT, R27, c[0x0][0x178], !P0 ;  /* 0x00005e001b007a0c */ /* 0x000fc60004741270 */
[C---:B0-----:R-:W-:Y:S01]  /*4e340*/  IMAD.WIDE R8, R16.reuse, 0x2, R20 ;  /* 0x0000000210087825 */ /* 0x041fe200078e0214 */
[----:B------:R-:W-:Y:S02]  /*4e350*/  IADD3 R16, R16, c[0x0][0x198], RZ ;  /* 0x0000660010107a10 */ /* 0x000fe40007ffe0ff */
[----:B-1----:R-:W-:Y:S02]  /*4e360*/  PRMT R10, R18, 0x7632, R10 ;  /* 0x00007632120a7816 */ /* 0x002fe4000000000a */
[----:B------:R-:W-:Y:S02]  /*4e370*/  PRMT R11, R19, 0x7632, R11 ;  /* 0x00007632130b7816 */ /* 0x000fe4000000000b */
[----:B------:R-:W-:Y:S01]  /*4e380*/  IADD3 R17, R26, 0x46, RZ ;  /* 0x000000461a117810 */ /* 0x000fe20007ffe0ff */
[----:B--2---:R-:W-:Y:S01]  /*4e390*/  IMAD.WIDE R4, R16, 0x2, R2 ;  /* 0x0000000210047825 */ /* 0x004fe200078e0202 */
[----:B------:R0:W-:Y:S01]  /*4e3a0*/  @P4 STG.E.U16 [R6.64], R10 ;  /* 0x0000000a06004986 */ /* 0x0001e2000c101506 */
[----:B------:R-:W-:-:S02]  /*4e3b0*/  IADD3 R18, R26, 0x47, RZ ;  /* 0x000000471a127810 */ /* 0x000fc40007ffe0ff */
[----:B------:R-:W-:Y:S01]  /*4e3c0*/  ISETP.GE.AND P1, PT, R17, c[0x0][0x17c], PT ;  /* 0x00005f0011007a0c */ /* 0x000fe20003f26270 */
[----:B------:R-:W-:Y:S01]  /*4e3d0*/  @P6 STG.E.U16 [R8.64], R11 ;  /* 0x0000000b08006986 */ /* 0x000fe2000c101506 */
[----:B------:R-:W-:-:S03]  /*4e3e0*/  PRMT R17, R28, 0x7632, R17 ;  /* 0x000076321c117816 */ /* 0x000fc60000000011 */
[----:B------:R1:W-:Y:S01]  /*4e3f0*/  @P5 STG.E.U16 [R4.64], R28 ;  /* 0x0000001c04005986 */ /* 0x0003e2000c101506 */
[----:B0-----:R-:W-:Y:S01]  /*4e400*/  IMAD.WIDE R6, R16, 0x2, R12 ;  /* 0x0000000210067825 */ /* 0x001fe200078e020c */
[----:B------:R-:W-:-:S04]  /*4e410*/  ISETP.GE.AND P5, PT, R18, c[0x0][0x17c], PT ;  /* 0x00005f0012007a0c */ /* 0x000fc80003fa6270 */
[----:B------:R0:W-:Y:S04]  /*4e420*/  @P2 STG.E.U16 [R6.64], R24 ;  /* 0x0000001806002986 */ /* 0x0001e8000c101506 */
[----:B-1----:R-:W2:Y:S04]  /*4e430*/  LDL.LU R28, [R1+0x440] ;  /* 0x00044000011c7983 */ /* 0x002ea80000300800 */
[----:B------:R-:W3:Y:S04]  /*4e440*/  LDL.LU R18, [R1+0x160] ;  /* 0x0001600001127983 */ /* 0x000ee80000300800 */
[----:B0-----:R-:W4:Y:S01]  /*4e450*/  LDL.LU R7, [R1+0x1d0] ;  /* 0x0001d00001077983 */ /* 0x001f220000300800 */
[----:B------:R-:W-:-:S02]  /*4e460*/  ISETP.LT.AND P4, PT, R22, c[0x0][0x178], !P0 ;  /* 0x00005e0016007a0c */ /* 0x000fc40004781270 */
[----:B------:R-:W-:Y:S02]  /*4e470*/  ISETP.LT.AND P0, PT, R29, c[0x0][0x178], !P0 ;  /* 0x00005e001d007a0c */ /* 0x000fe40004701270 */
[----:B------:R-:W-:Y:S02]  /*4e480*/  ISETP.LT.AND P6, PT, R23, c[0x0][0x178], !P3 ;  /* 0x00005e0017007a0c */ /* 0x000fe40005fc1270 */
[C---:B------:R-:W-:Y:S01]  /*4e490*/  IADD3 R0, R16.reuse, c[0x0][0x198], RZ ;  /* 0x0000660010007a10 */ /* 0x040fe20007ffe0ff */
[C---:B------:R-:W-:Y:S01]  /*4e4a0*/  IMAD.WIDE R4, R16.reuse, 0x2, R14 ;  /* 0x0000000210047825 */ /* 0x040fe200078e020e */
[----:B------:R-:W2:Y:S03]  /*4e4b0*/  LDL.LU R19, [R1+0x210] ;  /* 0x0002100001137983 */ /* 0x000ea60000300800 */
[----:B------:R-:W-:-:S04]  /*4e4c0*/  IMAD.WIDE R8, R16, 0x2, R20 ;  /* 0x0000000210087825 */ /* 0x000fc800078e0214 */
[----:B------:R-:W-:Y:S01]  /*4e4d0*/  IMAD.WIDE R10, R0, 0x2, R2 ;  /* 0x00000002000a7825 */ /* 0x000fe200078e0202 */
[----:B------:R-:W-:Y:S01]  /*4e4e0*/  ISETP.LT.AND P2, PT, R27, c[0x0][0x178], !P3 ;  /* 0x00005e001b007a0c */ /* 0x000fe20005f41270 */
[----:B----4-:R-:W-:Y:S04]  /*4e4f0*/  @P4 STG.E.U16 [R4.64], R7 ;  /* 0x0000000704004986 */ /* 0x010fe8000c101506 */
[----:B---3--:R-:W-:Y:S04]  /*4e500*/  @P0 STG.E.U16 [R8.64], R18 ;  /* 0x0000001208000986 */ /* 0x008fe8000c101506 */
[----:B------:R0:W-:Y:S02]  /*4e510*/  @P6 STG.E.U16 [R10.64], R17 ;  /* 0x000000110a006986 */ /* 0x0001e4000c101506 */
[----:B0-----:R-:W-:-:S02]  /*4e520*/  PRMT R17, R18, 0x7632, R17 ;  /* 0x0000763212117816 */ /* 0x001fc40000000011 */
[----:B------:R-:W-:Y:S02]  /*4e530*/  IADD3 R18, R26, 0x48, RZ ;  /* 0x000000481a127810 */ /* 0x000fe40007ffe0ff */
[----:B------:R-:W-:Y:S02]  /*4e540*/  PRMT R11, R24, 0x7632, R11 ;  /* 0x00007632180b7816 */ /* 0x000fe4000000000b */
[----:B------:R-:W3:Y:S01]  /*4e550*/  LDL.LU R24, [R1+0x200] ;  /* 0x0002000001187983 */ /* 0x000ee20000300800 */
[----:B------:R-:W-:-:S03]  /*4e560*/  ISETP.GE.AND P0, PT, R18, c[0x0][0x17c], PT ;  /* 0x00005f0012007a0c */ /* 0x000fc60003f06270 */
[----:B------:R-:W4:Y:S01]  /*4e570*/  LDL.LU R18, [R1+0x450] ;  /* 0x0004500001127983 */ /* 0x000f220000300800 */
[----:B------:R-:W-:Y:S02]  /*4e580*/  ISETP.LT.AND P6, PT, R22, c[0x0][0x178], !P3 ;  /* 0x00005e0016007a0c */ /* 0x000fe40005fc1270 */
[----:B------:R-:W-:Y:S01]  /*4e590*/  ISETP.LT.AND P3, PT, R29, c[0x0][0x178], !P3 ;  /* 0x00005e001d007a0c */ /* 0x000fe20005f61270 */
[C---:B------:R-:W-:Y:S01]  /*4e5a0*/  IMAD.WIDE R4, R0.reuse, 0x2, R12 ;  /* 0x0000000200047825 */ /* 0x040fe200078e020c */
[----:B------:R-:W-:Y:S02]  /*4e5b0*/  PRMT R16, R7, 0x7632, R16 ;  /* 0x0000763207107816 */ /* 0x000fe40000000010 */
[----:B------:R-:W-:Y:S01]  /*4e5c0*/  ISETP.LT.AND P4, PT, R23, c[0x0][0x178], !P1 ;  /* 0x00005e0017007a0c */ /* 0x000fe20004f81270 */
[C---:B------:R-:W-:Y:S01]  /*4e5d0*/  IMAD.WIDE R6, R0.reuse, 0x2, R14 ;  /* 0x0000000200067825 */ /* 0x040fe200078e020e */
[----:B------:R-:W-:-:S03]  /*4e5e0*/  IADD3 R10, R0, c[0x0][0x198], RZ ;  /* 0x00006600000a7a10 */ /* 0x000fc60007ffe0ff */
[----:B------:R-:W-:Y:S01]  /*4e5f0*/  IMAD.WIDE R8, R0, 0x2, R20 ;  /* 0x0000000200087825 */ /* 0x000fe200078e0214 */
[----:B------:R0:W-:Y:S01]  /*4e600*/  @P2 STG.E.U16 [R4.64], R11 ;  /* 0x0000000b04002986 */ /* 0x0001e2000c101506 */
[----:B------:R-:W-:-:S03]  /*4e610*/  ISETP.LT.AND P2, PT, R27, c[0x0][0x178], !P1 ;  /* 0x00005e001b007a0c */ /* 0x000fc60004f41270 */
[----:B------:R1:W-:Y:S01]  /*4e620*/  @P6 STG.E.U16 [R6.64], R16 ;  /* 0x0000001006006986 */ /* 0x0003e2000c101506 */
[----:B------:R-:W-:-:S03]  /*4e630*/  ISETP.LT.AND P6, PT, R23, c[0x0][0x178], !P5 ;  /* 0x00005e0017007a0c */ /* 0x000fc60006fc1270 */
[----:B------:R1:W-:Y:S01]  /*4e640*/  @P3 STG.E.U16 [R8.64], R17 ;  /* 0x0000001108003986 */ /* 0x0003e2000c101506 */
[----:B------:R-:W-:Y:S02]  /*4e650*/  ISETP.LT.AND P3, PT, R22, c[0x0][0x178], !P1 ;  /* 0x00005e0016007a0c */ /* 0x000fe40004f61270 */
[----:B------:R-:W-:Y:S01]  /*4e660*/  ISETP.LT.AND P1, PT, R29, c[0x0][0x178], !P1 ;  /* 0x00005e001d007a0c */ /* 0x000fe20004f21270 */
[C---:B0-----:R-:W-:Y:S01]  /*4e670*/  IMAD.WIDE R4, R10.reuse, 0x2, R2 ;  /* 0x000000020a047825 */ /* 0x041fe200078e0202 */
[----:B------:R-:W-:-:S04]  /*4e680*/  IADD3 R0, R10, c[0x0][0x198], RZ ;  /* 0x000066000a007a10 */ /* 0x000fc80007ffe0ff */
[----:B--2---:R0:W-:Y:S01]  /*4e690*/  @P4 STG.E.U16 [R4.64], R28 ;  /* 0x0000001c04004986 */ /* 0x0041e2000c101506 */
[----:B-1----:R-:W-:Y:S01]  /*4e6a0*/  IMAD.WIDE R6, R10, 0x2, R14 ;  /* 0x000000020a067825 */ /* 0x002fe200078e020e */
[----:B------:R-:W-:-:S03]  /*4e6b0*/  PRMT R16, R28, 0x7632, R16 ;  /* 0x000076321c107816 */ /* 0x000fc60000000010 */
[----:B------:R-:W-:-:S04]  /*4e6c0*/  IMAD.WIDE R8, R10, 0x2, R20 ;  /* 0x000000020a087825 */ /* 0x000fc800078e0214 */
[----:B0-----:R-:W-:Y:S01]  /*4e6d0*/  IMAD.WIDE R4, R10, 0x2, R12 ;  /* 0x000000020a047825 */ /* 0x001fe200078e020c */
[----:B------:R-:W2:Y:S03]  /*4e6e0*/  LDL.LU R28, [R1+0x1b4] ;  /* 0x0001b400011c7983 */ /* 0x000ea60000300800 */
[----:B------:R-:W-:Y:S01]  /*4e6f0*/  IMAD.WIDE R10, R0, 0x2, R2 ;  /* 0x00000002000a7825 */ /* 0x000fe200078e0202 */
[----:B----4-:R-:W-:Y:S04]  /*4e700*/  @P2 STG.E.U16 [R4.64], R18 ;  /* 0x0000001204002986 */ /* 0x010fe8000c101506 */
[----:B------:R-:W-:Y:S04]  /*4e710*/  @P3 STG.E.U16 [R6.64], R19 ;  /* 0x0000001306003986 */ /* 0x000fe8000c101506 */
[----:B---3--:R-:W-:Y:S04]  /*4e720*/  @P1 STG.E.U16 [R8.64], R24 ;  /* 0x0000001808001986 */ /* 0x008fe8000c101506 */
[----:B------:R0:W-:Y:S02]  /*4e730*/  @P6 STG.E.U16 [R10.64], R16 ;  /* 0x000000100a006986 */ /* 0x0001e4000c101506 */
[----:B0-----:R-:W-:-:S02]  /*4e740*/  PRMT R16, R19, 0x7632, R16 ;  /* 0x0000763213107816 */ /* 0x001fc40000000010 */
[----:B------:R-:W3:Y:S01]  /*4e750*/  LDL.LU R19, [R1+0x174] ;  /* 0x0001740001137983 */ /* 0x000ee20000300800 */
        /* <DEDUP_REMOVED lines=8> */
[----:B---3--:R0:W-:Y:S04]  /*4e7e0*/  STL [R1+0x1a58], R19 ;  /* 0x001a581301007387 */ /* 0x0081e80000100800 */
[----:B0-----:R-:W3:Y:S01]  /*4e7f0*/  LDL R19, [R1+0x1a4] ;  /* 0x0001a40001137983 */ /* 0x001ee20000100800 */
        /* <DEDUP_REMOVED lines=12> */
[----:B--2---:R0:W-:Y:S01]  /*4e8c0*/  @P5 STG.E.U16 [R4.64], R28 ;  /* 0x0000001c04005986 */ /* 0x0041e2000c101506 */
[----:B-1----:R-:W-:Y:S01]  /*4e8d0*/  PRMT R16, R28, 0x7632, R16 ;  /* 0x000076321c107816 */ /* 0x002fe20000000010 */
[----:B0-----:R-:W-:-:S02]  /*4e8e0*/  IMAD.WIDE R4, R10, 0x2, R12 ;  /* 0x000000020a047825 */ /* 0x001fc400078e020c */
[----:B------:R-:W2:Y:S04]  /*4e8f0*/  LDL.LU R28, [R1+0x424] ;  /* 0x00042400011c7983 */ /* 0x000ea80000300800 */
[----:B------:R-:W2:Y:S04]  /*4e900*/  LDL.LU R24, [R1+0x1e4] ;  /* 0x0001e40001187983 */ /* 0x000ea80000300800 */
[----:B---3--:R0:W-:Y:S04]  /*4e910*/  @P2 STG.E.U16 [R4.64], R19 ;  /* 0x0000001304002986 */ /* 0x0081e8000c101506 */
[----:B0-----:R-:W3:Y:S04]  /*4e920*/  LDL.LU R19, [R1+0x1a58] ;  /* 0x001a580001137983 */ /* 0x001ee80000300800 */
[----:B------:R-:W2:Y:S01]  /*4e930*/  LDL.LU R5, [R1+0x1a4] ;  /* 0x0001a40001057983 */ /* 0x000ea20000300800 */
        /* <DEDUP_REMOVED lines=13> */
[----:B---3--:R-:W-:Y:S04]  /*4ea10*/  @P0 STG.E.U16 [R8.64], R19 ;  /* 0x0000001308000986 */ /* 0x008fe8000c101506 */
[----:B------:R2:W-:Y:S01]  /*4ea20*/  @P6 STG.E.U16 [R10.64], R16 ;  /* 0x000000100a006986 */ /* 0x0005e2000c101506 */
[----:B------:R-:W-:Y:S02]  /*4ea30*/  ISETP.LT.AND P6, PT, R29, c[0x0][0x178], !P4 ;  /* 0x00005e001d007a0c */ /* 0x000fe400067c1270 */
[----:B------:R-:W-:Y:S02]  /*4ea40*/  ISETP.LT.AND P4, PT, R23, c[0x0][0x178], !P1 ;  /* 0x00005e0017007a0c */ /* 0x000fe40004f81270 */
[----:B--2---:R-:W-:Y:S01]  /*4ea50*/  PRMT R11, R5, 0x7632, R11 ;  /* 0x00007632050b7816 */ /* 0x004fe2000000000b */
        /* <DEDUP_REMOVED lines=29> */
[----:B------:R-:W-:Y:S02]  /*4ec30*/  ISETP.LT.AND P2, PT, R27, c[0x0][0x178], !P5 ;  /* 0x00005e001b007a0c */ /* 0x000fe40006f41270 */
        /* <DEDUP_REMOVED lines=13> */
[C---:B------:R-:W-:Y:S01]  /*4ed10*/  IMAD.WIDE R4, R0.reuse, 0x2, R12 ;  /* 0x0000000200047825 */ /* 0x040fe200078e020c */
[----:B------:R-:W-:-:S03]  /*4ed20*/  IADD3 R10, R0, c[0x0][0x198], RZ ;  /* 0x00006600000a7a10 */ /* 0x000fc60007ffe0ff */
[C---:B------:R-:W-:Y:S01]  /*4ed30*/  IMAD.WIDE R6, R0.reuse, 0x2, R14 ;  /* 0x0000000200067825 */ /* 0x040fe200078e020e */
[----:B------:R0:W-:Y:S03]  /*4ed40*/  @P2 STG.E.U16 [R4.64], R11 ;  /* 0x0000000b04002986 */ /* 0x0001e6000c101506 */
[----:B------:R-:W-:Y:S01]  /*4ed50*/  IMAD.WIDE R8, R0, 0x2, R20 ;  /* 0x0000000200087825 */ /* 0x000fe200078e0214 */
[----:B------:R3:W-:Y:S04]  /*4ed60*/  @P3 STG.E.U16 [R6.64], R16 ;  /* 0x0000001006003986 */ /* 0x0007e8000c101506 */
[----:B------:R-:W-:Y:S01]  /*4ed70*/  @P6 STG.E.U16 [R8.64], R17 ;  /* 0x0000001108006986 */ /* 0x000fe2000c101506 */
[----:B0-----:R-:W-:Y:S01]  /*4ed80*/  IMAD.WIDE R4, R10, 0x2, R2 ;  /* 0x000000020a047825 */ /* 0x001fe200078e0202 */
[----:B---3--:R-:W-:-:S04]  /*4ed90*/  PRMT R16, R28, 0x7632, R16 ;  /* 0x000076321c107816 */ /* 0x008fc80000000010 */
[----:B------:R0:W-:Y:S04]  /*4eda0*/  @P5 STG.E.U16 [R4.64], R28 ;  /* 0x0000001c04005986 */ /* 0x0001e8000c101506 */
[----:B0-----:R-:W3:Y:S04]  /*4edb0*/  LDL.LU R28, [R1+0x444] ;  /* 0x00044400011c7983 */ /* 0x001ee80000300800 */
[----:B------:R0:W-:Y:S04]  /*4edc0*/  STL [R1+0x1a54], R25 ;  /* 0x001a541901007387 */ /* 0x0001e80000100800 */
[----:B0-----:R-:W3:Y:S01]  /*4edd0*/  LDL R25, [R1+0x454] ;  /* 0x0004540001197983 */ /* 0x001ee20000100800 */
[----:B------:R-:W-:-:S02]  /*4ede0*/  ISETP.LT.AND P2, PT, R27, c[0x0][0x178], !P0 ;  /* 0x00005e001b007a0c */ /* 0x000fc40004741270 */
[----:B------:R-:W-:Y:S02]  /*4edf0*/  ISETP.LT.AND P3, PT, R22, c[0x0][0x178], !P0 ;  /* 0x00005e0016007a0c */ /* 0x000fe40004761270 */
[----:B------:R-:W-:Y:S01]  /*4ee00*/  ISETP.LT.AND P0, PT, R29, c[0x0][0x178], !P0 ;  /* 0x00005e001d007a0c */ /* 0x000fe20004701270 */
[C---:B------:R-:W-:Y:S01]  /*4ee10*/  IMAD.WIDE R4, R10.reuse, 0x2, R12 ;  /* 0x000000020a047825 */ /* 0x040fe200078e020c */
[----:B------:R-:W-:Y:S02]  /*4ee20*/  ISETP.LT.AND P6, PT, R23, c[0x0][0x178], !P4 ;  /* 0x00005e0017007a0c */ /* 0x000fe400067c1270 */
[C---:B------:R-:W-:Y:S01]  /*4ee30*/  IADD3 R0, R10.reuse, c[0x0][0x198], RZ ;  /* 0x000066000a007a10 */ /* 0x040fe20007ffe0ff */
[----:B------:R-:W-:-:S04]  /*4ee40*/  IMAD.WIDE R6, R10, 0x2, R14 ;  /* 0x000000020a067825 */ /* 0x000fc800078e020e */
[----:B------:R-:W-:-:S04]  /*4ee50*/  IMAD.WIDE R8, R10, 0x2, R20 ;  /* 0x000000020a087825 */ /* 0x000fc800078e0214 */
[----:B------:R-:W-:Y:S01]  /*4ee60*/  IMAD.WIDE R10, R0, 0x2, R2 ;  /* 0x00000002000a7825 */ /* 0x000fe200078e0202 */
[----:B------:R-:W-:-:S04]  /*4ee70*/  IADD3 R17, R26, 0x4f, RZ ;  /* 0x0000004f1a117810 */ /* 0x000fc80007ffe0ff */
[----:B------:R-:W-:Y:S01]  /*4ee80*/  ISETP.GE.AND P5, PT, R17, c[0x0][0x17c], PT ;  /* 0x00005f0011007a0c */ /* 0x000fe20003fa6270 */
[----:B----4-:R0:W-:Y:S01]  /*4ee90*/  @P2 STG.E.U16 [R4.64], R18 ;  /* 0x0000001204002986 */ /* 0x0101e2000c101506 */
[----:B------:R-:W-:-:S03]  /*4eea0*/  ISETP.LT.AND P2, PT, R27, c[0x0][0x178], !P4 ;  /* 0x00005e001b007a0c */ /* 0x000fc60006741270 */
[----:B------:R1:W-:Y:S01]  /*4eeb0*/  @P3 STG.E.U16 [R6.64], R19 ;  /* 0x0000001306003986 */ /* 0x0003e2000c101506 */
[----:B------:R-:W-:-:S03]  /*4eec0*/  ISETP.LT.AND P3, PT, R22, c[0x0][0x178], !P4 ;  /* 0x00005e0016007a0c */ /* 0x000fc60006761270 */
[----:B--2---:R-:W-:Y:S04]  /*4eed0*/  @P0 STG.E.U16 [R8.64], R24 ;  /* 0x0000001808000986 */ /* 0x004fe8000c101506 */
[----:B------:R2:W-:Y:S01]  /*4eee0*/  @P6 STG.E.U16 [R10.64], R16 ;  /* 0x000000100a006986 */ /* 0x0005e2000c101506 */
[----:B------:R-:W-:Y:S01]  /*4eef0*/  ISETP.LT.AND P6, PT, R29, c[0x0][0x178], !P4 ;  /* 0x00005e001d007a0c */ /* 0x000fe200067c1270 */
[----:B0-----:R-:W-:Y:S01]  /*4ef00*/  IMAD.WIDE R4, R0, 0x2, R12 ;  /* 0x0000000200047825 */ /* 0x001fe200078e020c */
[----:B------:R-:W-:Y:S02]  /*4ef10*/  ISETP.LT.AND P4, PT, R23, c[0x0][0x178], !P1 ;  /* 0x00005e0017007a0c */ /* 0x000fe40004f81270 */
[----:B------:R-:W-:Y:S01]  /*4ef20*/  PRMT R17, R24, 0x7632, R17 ;  /* 0x0000763218117816 */ /* 0x000fe20000000011 */
[----:B-1----:R-:W-:Y:S01]  /*4ef30*/  IMAD.WIDE R6, R0, 0x2, R14 ;  /* 0x0000000200067825 */ /* 0x002fe200078e020e */
[----:B--2---:R-:W-:-:S02]  /*4ef40*/  PRMT R11, R18, 0x7632, R11 ;  /* 0x00007632120b7816 */ /* 0x004fc4000000000b */
[C---:B------:R-:W-:Y:S01]  /*4ef50*/  IADD3 R10, R0.reuse, c[0x0][0x198], RZ ;  /* 0x00006600000a7a10 */ /* 0x040fe20007ffe0ff */
[----:B------:R-:W-:Y:S01]  /*4ef60*/  IMAD.WIDE R8, R0, 0x2, R20 ;  /* 0x0000000200087825 */ /* 0x000fe200078e0214 */
[----:B------:R-:W-:Y:S01]  /*4ef70*/  PRMT R16, R19, 0x7632, R16 ;  /* 0x0000763213107816 */ /* 0x000fe20000000010 */
[----:B------:R0:W-:Y:S01]  /*4ef80*/  @P2 STG.E.U16 [R4.64], R11 ;  /* 0x0000000b04002986 */ /* 0x0001e2000c101506 */
[----:B------:R-:W-:Y:S02]  /*4ef90*/  ISETP.LT.AND P2, PT, R27, c[0x0][0x178], !P1 ;  /* 0x00005e001b007a0c */ /* 0x000fe40004f41270 */
[----:B------:R-:W-:Y:S01]  /*4efa0*/  IADD3 R18, R26, 0x50, RZ ;  /* 0x000000501a127810 */ /* 0x000fe20007ffe0ff */
[----:B------:R3:W-:Y:S04]  /*4efb0*/  @P3 STG.E.U16 [R6.64], R16 ;  /* 0x0000001006003986 */ /* 0x0007e8000c101506 */
[----:B------:R-:W-:Y:S01]  /*4efc0*/  @P6 STG.E.U16 [R8.64], R17 ;  /* 0x0000001108006986 */ /* 0x000fe2000c101506 */
[----:B0-----:R-:W-:Y:S01]  /*4efd0*/  IMAD.WIDE R4, R10, 0x2, R2 ;  /* 0x000000020a047825 */ /* 0x001fe200078e0202 */
[----:B------:R-:W-:-:S02]  /*4efe0*/  ISETP.GE.AND P0, PT, R18, c[0x0][0x17c], PT ;  /* 0x00005f0012007a0c */ /* 0x000fc40003f06270 */
[----:B------:R-:W2:Y:S01]  /*4eff0*/  LDL.LU R18, [R1+0x204] ;  /* 0x0002040001127983 */ /* 0x000ea20000300800 */
[----:B---3--:R-:W-:-:S03]  /*4f000*/  PRMT R16, R28, 0x7632, R16 ;  /* 0x000076321c107816 */ /* 0x008fc60000000010 */
[----:B------:R0:W-:Y:S02]  /*4f010*/  @P4 STG.E.U16 [R4.64], R28 ;  /* 0x0000001c04004986 */ /* 0x0001e4000c101506 */
[----:B0-----:R-:W-:Y:S02]  /*4f020*/  IMAD.WIDE R4, R10, 0x2, R12 ;  /* 0x000000020a047825 */ /* 0x001fe400078e020c */
[----:B------:R-:W3:Y:S04]  /*4f030*/  LDL.LU R28, [R1+0x1b8] ;  /* 0x0001b800011c7983 */ /* 0x000ee80000300800 */
[----:B------:R-:W4:Y:S04]  /*4f040*/  LDL.LU R24, [R1+0x1a8] ;  /* 0x0001a80001187983 */ /* 0x000f280000300800 */
[----:B------:R-:W3:Y:S04]  /*4f050*/  LDL.LU R19, [R1+0x178] ;  /* 0x0001780001137983 */ /* 0x000ee80000300800 */
[----:B------:R0:W-:Y:S04]  /*4f060*/  @P2 STG.E.U16 [R4.64], R25 ;  /* 0x0000001904002986 */ /* 0x0001e8000c101506 */
[----:B0-----:R-:W3:Y:S04]  /*4f070*/  LDL.LU R25, [R1+0x1a54] ;  /* 0x001a540001197983 */ /* 0x001ee80000300800 */
[----:B------:R-:W3:Y:S04]  /*4f080*/  LDL.LU R4, [R1+0x454] ;  /* 0x0004540001047983 */ /* 0x000ee80000300800 */
[----:B------:R-:W3:Y:S01]  /*4f090*/  LDL.LU R5, [R1+0x214] ;  /* 0x0002140001057983 */ /* 0x000ee20000300800 */
[----:B------:R-:W-:-:S02]  /*4f0a0*/  ISETP.LT.AND P3, PT, R22, c[0x0][0x178], !P1 ;  /* 0x00005e0016007a0c */ /* 0x000fc40004f61270 */
[----:B------:R-:W-:Y:S01]  /*4f0b0*/  ISETP.LT.AND P1, PT, R29, c[0x0][0x178], !P1 ;  /* 0x00005e001d007a0c */ /* 0x000fe20004f21270 */
[----:B------:R-:W-:Y:S01]  /*4f0c0*/  IMAD.WIDE R6, R10, 0x2, R14 ;  /* 0x000000020a067825 */ /* 0x000fe200078e020e */
[----:B------:R-:W-:-:S03]  /*4f0d0*/  IADD3 R17, R26, 0x51, RZ ;  /* 0x000000511a117810 */ /* 0x000fc60007ffe0ff */
[----:B------:R-:W-:Y:S01]  /*4f0e0*/  IMAD.WIDE R8, R10, 0x2, R20 ;  /* 0x000000020a087825 */ /* 0x000fe200078e0214 */
[----:B------:R-:W-:Y:S02]  /*4f0f0*/  ISETP.GE.AND P4, PT, R17, c[0x0][0x17c], PT ;  /* 0x00005f0011007a0c */ /* 0x000fe40003f86270 */
[----:B--2---:R-:W-:-:S03]  /*4f100*/  PRMT R17, R18, 0x7632, R17 ;  /* 0x0000763212117816 */ /* 0x004fc60000000011 */
[----:B---3--:R-:W-:Y:S04]  /*4f110*/  @P3 STG.E.U16 [R6.64], R5 ;  /* 0x0000000506003986 */ /* 0x008fe8000c101506 */
[----:B------:R0:W-:Y:S02]  /*4f120*/  @P1 STG.E.U16 [R8.64], R18 ;  /* 0x0000001208001986 */ /* 0x0001e4000c101506 */
[----:B0-----:R-:W-:-:S04]  /*4f130*/  IADD3 R18, R26, 0x52, RZ ;  /* 0x000000521a127810 */ /* 0x001fc80007ffe0ff */
[----:B------:R-:W-:Y:S02]  /*4f140*/  ISETP.GE.AND P1, PT, R18, c[0x0][0x17c], PT ;  /* 0x00005f0012007a0c */ /* 0x000fe40003f26270 */
[----:B------:R-:W2:Y:S01]  /*4f150*/  LDL.LU R18, [R1+0x188] ;  /* 0x0001880001127983 */ /* 0x000ea20000300800 */
[----:B------:R-:W-:Y:S02]  /*4f160*/  ISETP.LT.AND P6, PT, R23, c[0x0][0x178], !P5 ;  /* 0x00005e0017007a0c */ /* 0x000fe40006fc1270 */
[----:B------:R-:W-:Y:S02]  /*4f170*/  IADD3 R0, R10, c[0x0][0x198], RZ ;  /* 0x000066000a007a10 */ /* 0x000fe40007ffe0ff */
[----:B------:R-:W-:-:S03]  /*4f180*/  ISETP.LT.AND P2, PT, R27, c[0x0][0x178], !P5 ;  /* 0x00005e001b007a0c */ /* 0x000fc60006f41270 */
[----:B------:R-:W-:Y:S01]  /*4f190*/  IMAD.WIDE R10, R0, 0x2, R2 ;  /* 0x00000002000a7825 */ /* 0x000fe200078e0202 */
[----:B------:R-:W-:-:S05]  /*4f1a0*/  ISETP.LT.AND P3, PT, R22, c[0x0][0x178], !P5 ;  /* 0x00005e0016007a0c */ /* 0x000fca0006f61270 */
[----:B------:R0:W-:Y:S01]  /*4f1b0*/  @P6 STG.E.U16 [R10.64], R16 ;  /* 0x000000100a006986 */ /* 0x0001e2000c101506 */
[----:B------:R-:W-:Y:S01]  /*4f1c0*/  ISETP.LT.AND P6, PT, R29, c[0x0][0x178], !P5 ;  /* 0x00005e001d007a0c */ /* 0x000fe20006fc1270 */
[----:B------:R-:W-:Y:S01]  /*4f1d0*/  IMAD.WIDE R6, R0, 0x2, R14 ;  /* 0x0000000200067825 */ /* 0x000fe200078e020e */
[----:B------:R-:W-:-:S03]  /*4f1e0*/  ISETP.LT.AND P5, PT, R23, c[0x0][0x178], !P0 ;  /* 0x00005e0017007a0c */ /* 0x000fc600047a1270 */
[----:B------:R-:W-:Y:S01]  /*4f1f0*/  IMAD.WIDE R8, R0, 0x2, R20 ;  /* 0x0000000200087825 */ /* 0x000fe200078e0214 */
[----:B0-----:R-:W-:Y:S02]  /*4f200*/  PRMT R11, R4, 0x7632, R11 ;  /* 0x00007632040b7816 */ /* 0x001fe4000000000b */
[----:B------:R-:W-:Y:S01]  /*4f210*/  PRMT R16, R5, 0x7632, R16 ;  /* 0x0000763205107816 */ /* 0x000fe20000000010 */
[C---:B------:R-:W-:Y:S01]  /*4f220*/  IMAD.WIDE R4, R0.reuse, 0x2, R12 ;  /* 0x0000000200047825 */ /* 0x040fe200078e020c */
[----:B------:R-:W-:-:S04]  /*4f230*/  IADD3 R10, R0, c[0x0][0x198], RZ ;  /* 0x00006600000a7a10 */ /* 0x000fc80007ffe0ff */
[----:B------:R0:W-:Y:S01]  /*4f240*/  @P2 STG.E.U16 [R4.64], R11 ;  /* 0x0000000b04002986 */ /* 0x0001e2000c101506 */
[----:B------:R-:W-:-:S03]  /*4f250*/  ISETP.LT.AND P2, PT, R27, c[0x0][0x178], !P0 ;  /* 0x00005e001b007a0c */ /* 0x000fc60004741270 */
[----:B------:R1:W-:Y:S01]  /*4f260*/  @P3 STG.E.U16 [R6.64], R16 ;  /* 0x0000001006003986 */ /* 0x0003e2000c101506 */
[----:B------:R-:W-:Y:S02]  /*4f270*/  ISETP.LT.AND P3, PT, R22, c[0x0][0x178], !P0 ;  /* 0x00005e0016007a0c */ /* 0x000fe40004761270 */
[----:B------:R-:W-:Y:S01]  /*4f280*/  ISETP.LT.AND P0, PT, R29, c[0x0][0x178], !P0 ;  /* 0x00005e001d007a0c */ /* 0x000fe20004701270 */
[----:B------:R3:W-:Y:S01]  /*4f290*/  @P6 STG.E.U16 [R8.64], R17 ;  /* 0x0000001108006986 */ /* 0x0007e2000c101506 */
[----:B------:R-:W-:Y:S01]  /*4f2a0*/  ISETP.LT.AND P6, PT, R23, c[0x0][0x178], !P4 ;  /* 0x00005e0017007a0c */ /* 0x000fe200067c1270 */
[C---:B0-----:R-:W-:Y:S01]  /*4f2b0*/  IMAD.WIDE R4, R10.reuse, 0x2, R2 ;  /* 0x000000020a047825 */ /* 0x041fe200078e0202 */
[----:B------:R-:W-:-:S04]  /*4f2c0*/  IADD3 R0, R10, c[0x0][0x198], RZ ;  /* 0x000066000a007a10 */ /* 0x000fc80007ffe0ff */
[----:B------:R0:W-:Y:S01]  /*4f2d0*/  @P5 STG.E.U16 [R4.64], R28 ;  /* 0x0000001c04005986 */ /* 0x0001e2000c101506 */
[----:B-1----:R-:W-:Y:S01]  /*4f2e0*/  IMAD.WIDE R6, R10, 0x2, R14 ;  /* 0x000000020a067825 */ /* 0x002fe200078e020e */
[----:B------:R-:W-:-:S03]  /*4f2f0*/  PRMT R16, R28, 0x7632, R16 ;  /* 0x000076321c107816 */ /* 0x000fc60000000010 */
[----:B---3--:R-:W-:-:S04]  /*4f300*/  IMAD.WIDE R8, R10, 0x2, R20 ;  /* 0x000000020a087825 */ /* 0x008fc800078e0214 */
[----:B0-----:R-:W-:Y:S01]  /*4f310*/  IMAD.WIDE R4, R10, 0x2, R12 ;  /* 0x000000020a047825 */ /* 0x001fe200078e020c */
[----:B------:R-:W3:Y:S03]  /*4f320*/  LDL.LU R28, [R1+0x428] ;  /* 0x00042800011c7983 */ /* 0x000ee60000300800 */
[----:B------:R-:W-:Y:S01]  /*4f330*/  IMAD.WIDE R10, R0, 0x2, R2 ;  /* 0x00000002000a7825 */ /* 0x000fe200078e0202 */
[----:B----4-:R-:W-:Y:S04]  /*4f340*/  @P2 STG.E.U16 [R4.64], R24 ;  /* 0x0000001804002986 */ /* 0x010fe8000c101506 */
[----:B--2---:R-:W-:Y:S04]  /*4f350*/  @P3 STG.E.U16 [R6.64], R18 ;  /* 0x0000001206003986 */ /* 0x004fe8000c101506 */
[----:B------:R-:W-:Y:S04]  /*4f360*/  @P0 STG.E.U16 [R8.64], R19 ;  /* 0x0000001308000986 */ /* 0x000fe8000c101506 */
[----:B------:R0:W-:Y:S02]  /*4f370*/  @P6 STG.E.U16 [R10.64], R16 ;  /* 0x000000100a006986 */ /* 0x0001e4000c101506 */
[----:B0-----:R-:W-:-:S02]  /*4f380*/  PRMT R11, R24, 0x7632, R11 ;  /* 0x00007632180b7816 */ /* 0x001fc4000000000b */
[----:B------:R-:W2:Y:S01]  /*4f390*/  LDL.LU R24, [R1+0x1e8] ;  /* 0x0001e80001187983 */ /* 0x000ea20000300800 */
        /* <DEDUP_REMOVED lines=19> */
[----:B------:R-:W4:Y:S04]  /*4f4d0*/  LDL.LU R18, [R1+0x198] ;  /* 0x0001980001127983 */ /* 0x000f280000300800 */
[----:B---3--:R0:W-:Y:S01]  /*4f4e0*/  @P4 STG.E.U16 [R4.64], R28 ;  /* 0x0000001c04004986 */ /* 0x0081e2000c101506 */
[----:B-1----:R-:W-:Y:S01]  /*4f4f0*/  PRMT R16, R28, 0x7632, R16 ;  /* 0x000076321c107816 */ /* 0x002fe20000000010 */
[----:B0-----:R-:W-:Y:S02]  /*4f500*/  IMAD.WIDE R4, R10, 0x2, R12 ;  /* 0x000000020a047825 */ /* 0x001fe400078e020c */
[----:B------:R-:W3:Y:S04]  /*4f510*/  LDL.LU R28, [R1+0x438] ;  /* 0x00043800011c7983 */ /* 0x000ee80000300800 */
[----:B------:R-:W3:Y:S04]  /*4f520*/  LDL R19, [R1+0x1f8] ;  /* 0x0001f80001137983 */ /* 0x000ee80000100800 */
        /* <DEDUP_REMOVED lines=10> */
[----:B------:R-:W-:-:S04]  /*4f5d0*/  IADD3 R17, R26, 0x55, RZ ;  /* 0x000000551a117810 */ /* 0x000fc80007ffe0ff */
[----:B------:R-:W-:Y:S02]  /*4f5e0*/  ISETP.GE.AND P4, PT, R17, c[0x0][0x17c], PT ;  /* 0x00005f0011007a0c */ /* 0x000fe40003f86270 */
[----:B----4-:R-:W-:Y:S01]  /*4f5f0*/  PRMT R17, R18, 0x7632, R17 ;  /* 0x0000763212117816 */ /* 0x010fe20000000011 */
[----:B--2---:R0:W-:Y:S01]  /*4f600*/  @P3 STG.E.U16 [R6.64], R5 ;  /* 0x0000000506003986 */ /* 0x0041e2000c101506 */
[----:B------:R-:W-:-:S03]  /*4f610*/  ISETP.LT.AND P3, PT, R22, c[0x0][0x178], !P5 ;  /* 0x00005e0016007a0c */ /* 0x000fc60006f61270 */
[----:B------:R-:W-:Y:S04]  /*4f620*/  @P1 STG.E.U16 [R8.64], R18 ;  /* 0x0000001208001986 */ /* 0x000fe8000c101506 */
[----:B------:R1:W-:Y:S01]  /*4f630*/  @P6 STG.E.U16 [R10.64], R16 ;  /* 0x000000100a006986 */ /* 0x0003e2000c101506 */
[----:B------:R-:W-:Y:S02]  /*4f640*/  ISETP.LT.AND P6, PT, R29, c[0x0][0x178], !P5 ;  /* 0x00005e001d007a0c */ /* 0x000fe40006fc1270 */
[----:B------:R-:W-:Y:S01]  /*4f650*/  ISETP.LT.AND P5, PT, R23, c[0x0][0x178], !P0 ;  /* 0x00005e0017007a0c */ /* 0x000fe200047a1270 */
[----:B0-----:R-:W-:Y:S01]  /*4f660*/  IMAD.WIDE R6, R0, 0x2, R14 ;  /* 0x0000000200067825 */ /* 0x001fe200078e020e */
[----:B-1----:R-:W-:-:S03]  /*4f670*/  PRMT R16, R5, 0x7632, R16 ;  /* 0x0000763205107816 */ /* 0x002fc60000000010 */
[----:B------:R-:W-:Y:S01]  /*4f680*/  IMAD.WIDE R4, R0, 0x2, R12 ;  /* 0x0000000200047825 */ /* 0x000fe200078e020c */
[----:B------:R-:W-:Y:S02]  /*4f690*/  PRMT R11, R24, 0x7632, R11 ;  /* 0x00007632180b7816 */ /* 0x000fe4000000000b */
[C---:B------:R-:W-:Y:S01]  /*4f6a0*/  IADD3 R10, R0.reuse, c[0x0][0x198], RZ ;  /* 0x00006600000a7a10 */ /* 0x040fe20007ffe0ff */
[----:B------:R-:W-:Y:S01]  /*4f6b0*/  IMAD.WIDE R8, R0, 0x2, R20 ;  /* 0x0000000200087825 */ /* 0x000fe200078e0214 */
[----:B------:R-:W2:Y:S04]  /*4f6c0*/  LDL.LU R24, [R1+0x168] ;  /* 0x0001680001187983 */ /* 0x000ea80000300800 */
[----:B------:R0:W-:Y:S01]  /*4f6d0*/  @P2 STG.E.U16 [R4.64], R11 ;  /* 0x0000000b04002986 */ /* 0x0001e2000c101506 */
[----:B------:R-:W-:-:S03]  /*4f6e0*/  ISETP.LT.AND P2, PT, R27, c[0x0][0x178], !P0 ;  /* 0x00005e001b007a0c */ /* 0x000fc60004741270 */
[----:B------:R1:W-:Y:S04]  /*4f6f0*/  @P3 STG.E.U16 [R6.64], R16 ;  /* 0x0000001006003986 */ /* 0x0003e8000c101506 */
[----:B------:R-:W-:Y:S01]  /*4f700*/  @P6 STG.E.U16 [R8.64], R17 ;  /* 0x0000001108006986 */ /* 0x000fe2000c101506 */
[----:B0-----:R-:W-:-:S05]  /*4f710*/  IMAD.WIDE R4, R10, 0x2, R2 ;  /* 0x000000020a047825 */ /* 0x001fca00078e0202 */
[----:B---3--:R0:W-:Y:S01]  /*4f720*/  @P5 STG.E.U16 [R4.64], R28 ;  /* 0x0000001c04005986 */ /* 0x0081e2000c101506 */
[----:B-1----:R-:W-:Y:S01]  /*4f730*/  PRMT R16, R28, 0x7632, R16 ;  /* 0x000076321c107816 */ /* 0x002fe20000000010 */
[----:B0-----:R-:W-:Y:S02]  /*4f740*/  IMAD.WIDE R4, R10, 0x2, R12 ;  /* 0x000000020a047825 */ /* 0x001fe400078e020c */
[----:B------:R-:W3:Y:S04]  /*4f750*/  LDL.LU R28, [R1+0x448] ;  /* 0x00044800011c7983 */ /* 0x000ee80000300800 */
[----:B------:R0:W-:Y:S04]  /*4f760*/  @P2 STG.E.U16 [R4.64], R19 ;  /* 0x0000001304002986 */ /* 0x0001e8000c101506 */
[----:B0-----:R-:W4:Y:S04]  /*4f770*/  LDL.LU R19, [R1+0x1a50] ;  /* 0x001a500001137983 */ /* 0x001f280000300800 */
[----:B------:R-:W2:Y:S04]  /*4f780*/  LDL.LU R4, [R1+0x1f8] ;  /* 0x0001f80001047983 */ /* 0x000ea80000300800 */
[----:B------:R-:W2:Y:S01]  /*4f790*/  LDL.LU R5, [R1+0x1d8] ;  /* 0x0001d80001057983 */ /* 0x000ea20000300800 */
[----:B------:R-:W-:-:S02]  /*4f7a0*/  ISETP.LT.AND P3, PT, R22, c[0x0][0x178], !P0 ;  /* 0x00005e0016007a0c */ /* 0x000fc40004761270 */
[----:B------:R-:W-:Y:S02]  /*4f7b0*/  ISETP.LT.AND P0, PT, R29, c[0x0][0x178], !P0 ;  /* 0x00005e001d007a0c */ /* 0x000fe40004701270 */
[----:B------:R-:W-:Y:S02]  /*4f7c0*/  ISETP.LT.AND P6, PT, R23, c[0x0][0x178], !P4 ;  /* 0x00005e0017007a0c */ /* 0x000fe400067c1270 */
[C---:B------:R-:W-:Y:S01]  /*4f7d0*/  IADD3 R0, R10.reuse, c[0x0][0x198], RZ ;  /* 0x000066000a007a10 */ /* 0x040fe20007ffe0ff */
[----:B------:R-:W-:Y:S01]  /*4f7e0*/  IMAD.WIDE R6, R10, 0x2, R14 ;  /* 0x000000020a067825 */ /* 0x000fe200078e020e */
[----:B------:R-:W-:-:S03]  /*4f7f0*/  IADD3 R18, R26, 0x56, RZ ;  /* 0x000000561a127810 */ /* 0x000fc60007ffe0ff */
[----:B------:R-:W-:Y:S01]  /*4f800*/  IMAD.WIDE R8, R10, 0x2, R20 ;  /* 0x000000020a087825 */ /* 0x000fe200078e0214 */
[----:B------:R-:W-:-:S03]  /*4f810*/  ISETP.GE.AND P1, PT, R18, c[0x0][0x17c], PT ;  /* 0x00005f0012007a0c */ /* 0x000fc60003f26270 */
[----:B------:R-:W-:Y:S01]  /*4f820*/  IMAD.WIDE R10, R0, 0x2, R2 ;  /* 0x00000002000a7825 */ /* 0x000fe200078e0202 */
[----:B--2---:R0:W-:Y:S04]  /*4f830*/  @P3 STG.E.U16 [R6.64], R5 ;  /* 0x0000000506003986 */ /* 0x0041e8000c101506 */
[----:B------:R-:W-:Y:S04]  /*4f840*/  @P0 STG.E.U16 [R8.64], R24 ;  /* 0x0000001808000986 */ /* 0x000fe8000c101506 */
[----:B------:R1:W-:Y:S01]  /*4f850*/  @P6 STG.E.U16 [R10.64], R16 ;  /* 0x000000100a006986 */ /* 0x0003e2000c101506 */
[----:B------:R-:W-:-:S03]  /*4f860*/  ISETP.LT.AND P6, PT, R23, c[0x0][0x178], !P1 ;  /* 0x00005e0017007a0c */ /* 0x000fc60004fc1270 */
[----:B------:R-:W2:Y:S01]  /*4f870*/  LDL.LU R23, [R1+0x208] ;  /* 0x0002080001177983 */ /* 0x000ea20000300800 */
[----:B------:R-:W-:Y:S02]  /*4f880*/  ISETP.LT.AND P2, PT, R27, c[0x0][0x178], !P4 ;  /* 0x00005e001b007a0c */ /* 0x000fe40006741270 */
[----:B------:R-:W-:Y:S02]  /*4f890*/  ISETP.LT.AND P0, PT, R22, c[0x0][0x178], !P4 ;  /* 0x00005e0016007a0c */ /* 0x000fe40006701270 */
[----:B------:R-:W-:Y:S02]  /*4f8a0*/  IADD3 R17, R26, 0x57, RZ ;  /* 0x000000571a117810 */ /* 0x000fe40007ffe0ff */
[----:B------:R-:W-:Y:S02]  /*4f8b0*/  PRMT R18, R5, 0x7632, R18 ;  /* 0x0000763205127816 */ /* 0x000fe40000000012 */
[----:B------:R-:W-:Y:S02]  /*4f8c0*/  ISETP.GE.AND P5, PT, R17, c[0x0][0x17c], PT ;  /* 0x00005f0011007a0c */ /* 0x000fe40003fa6270 */
[----:B------:R-:W-:Y:S01]  /*4f8d0*/  PRMT R17, R4, 0x7632, R17 ;  /* 0x0000763204117816 */ /* 0x000fe20000000011 */
[----:B0-----:R-:W-:Y:S01]  /*4f8e0*/  IMAD.WIDE R4, R0, 0x2, R12 ;  /* 0x0000000200047825 */ /* 0x001fe200078e020c */
[----:B------:R-:W-:-:S03]  /*4f8f0*/  ISETP.LT.AND P4, PT, R29, c[0x0][0x178], !P4 ;  /* 0x00005e001d007a0c */ /* 0x000fc60006781270 */
[C---:B------:R-:W-:Y:S01]  /*4f900*/  IMAD.WIDE R6, R0.reuse, 0x2, R14 ;  /* 0x0000000200067825 */ /* 0x040fe200078e020e */
[----:B-1----:R-:W-:Y:S01]  /*4f910*/  IADD3 R16, R0, c[0x0][0x198], RZ ;  /* 0x0000660000107a10 */ /* 0x002fe20007ffe0ff */
[----:B------:R-:W-:Y:S01]  /*4f920*/  @P2 STG.E.U16 [R4.64], R17 ;  /* 0x0000001104002986 */ /* 0x000fe2000c101506 */
[----:B----4-:R-:W-:Y:S01]  /*4f930*/  PRMT R19, R24, 0x7632, R19 ;  /* 0x0000763218137816 */ /* 0x010fe20000000013 */
[----:B------:R-:W-:Y:S01]  /*4f940*/  IMAD.WIDE R8, R0, 0x2, R20 ;  /* 0x0000000200087825 */ /* 0x000fe200078e0214 */
[----:B------:R-:W-:Y:S01]  /*4f950*/  IADD3 R22, R26, 0x58, RZ ;  /* 0x000000581a167810 */ /* 0x000fe20007ffe0ff */
[----:B------:R0:W-:Y:S02]  /*4f960*/  @P0 STG.E.U16 [R6.64], R18 ;  /* 0x0000001206000986 */ /* 0x0001e4000c101506 */
[----:B------:R-:W-:Y:S01]  /*4f970*/  IMAD.WIDE R10, R16, 0x2, R2 ;  /* 0x00000002100a7825 */ /* 0x000fe200078e0202 */
[----:B------:R-:W-:Y:S01]  /*4f980*/  ISETP.GE.AND P2, PT, R22, c[0x0][0x17c], PT ;  /* 0x00005f0016007a0c */ /* 0x000fe20003f46270 */
[----:B------:R-:W-:Y:S04]  /*4f990*/  @P4 STG.E.U16 [R8.64], R19 ;  /* 0x0000001308004986 */ /* 0x000fe8000c101506 */
[----:B---3--:R-:W-:Y:S04]  /*4f9a0*/  @P6 STG.E.U16 [R10.64], R28 ;  /* 0x0000001c0a006986 */ /* 0x008fe8000c101506 */
[----:B--2---:R1:W-:Y:S04]  /*4f9b0*/  STL [R1+0x1a4c], R23 ;  /* 0x001a4c1701007387 */ /* 0x0043e80000100800 */
[----:B0-----:R-:W2:Y:S04]  /*4f9c0*/  LDL R18, [R1+0xff0] ;  /* 0x000ff00001127983 */ /* 0x001ea80000100800 */
[----:B------:R-:W3:Y:S04]  /*4f9d0*/  LDL R22, [R1+0xfe8] ;  /* 0x000fe80001167983 */ /* 0x000ee80000100800 */
[----:B-1----:R-:W4:Y:S04]  /*4f9e0*/  LDL R23, [R1+0x218] ;  /* 0x0002180001177983 */ /* 0x002f280000100800 */
[----:B------:R-:W3:Y:S01]  /*4f9f0*/  LDL.LU R11, [R1+0x458] ;  /* 0x00045800010b7983 */ /* 0x000ee20000300800 */
[----:B------:R-:W-:Y:S01]  /*4fa00*/  ISETP.LT.AND P3, PT, R27, c[0x0][0x178], !P1 ;  /* 0x00005e001b007a0c */ /* 0x000fe20004f61270 */
[----:B------:R-:W-:Y:S01]  /*4fa10*/  IMAD.WIDE R4, R16, 0x2, R12 ;  /* 0x0000000210047825 */ /* 0x000fe200078e020c */
[----:B------:R-:W-:Y:S01]  /*4fa20*/  PRMT R17, R28, 0x7632, R17 ;  /* 0x000076321c117816 */ /* 0x000fe20000000011 */
[----:B------:R-:W4:Y:S02]  /*4fa30*/  LDL.LU R19, [R1+0x1bc] ;  /* 0x0001bc0001137983 */ /* 0x000f240000300800 */
[----:B------:R-:W-:-:S02]  /*4fa40*/  IMAD.MOV.U32 R24, RZ, RZ, R25 ;  /* 0x000000ffff187224 */ /* 0x000fc400078e0019 */
[----:B------:R-:W4:Y:S04]  /*4fa50*/  LDL.LU R28, [R1+0x1ac] ;  /* 0x0001ac00011c7983 */ /* 0x000f280000300800 */
[----:B------:R-:W4:Y:S01]  /*4fa60*/  LDL.LU R25, [R1+0x18c] ;  /* 0x00018c0001197983 */ /* 0x000f220000300800 */
[----:B--2---:R-:W-:-:S03]  /*4fa70*/  ISETP.LT.AND P4, PT, R18, c[0x0][0x178], !P1 ;  /* 0x00005e0012007a0c */ /* 0x004fc60004f81270 */
[----:B---3--:R0:W-:Y:S02]  /*4fa80*/  @P3 STG.E.U16 [R4.64], R11 ;  /* 0x0000000b04003986 */ /* 0x0081e4000c101506 */
[----:B0-----:R-:W-:-:S08]  /*4fa90*/  IMAD.WIDE R4, R16, 0x2, R14 ;  /* 0x0000000210047825 */ /* 0x001fd000078e020e */
[----:B----4-:R0:W-:Y:S04]  /*4faa0*/  @P4 STG.E.U16 [R4.64], R23 ;  /* 0x0000001704004986 */ /* 0x0101e8000c101506 */
[----:B0-----:R-:W2:Y:S04]  /*4fab0*/  LDL.LU R23, [R1+0x1a4c] ;  /* 0x001a4c0001177983 */ /* 0x001ea80000300800 */
[----:B------:R-:W3:Y:S01]  /*4fac0*/  LDL.LU R5, [R1+0x218] ;  /* 0x0002180001057983 */ /* 0x000ee20000300800 */
[----:B------:R-:W-:Y:S02]  /*4fad0*/  ISETP.LT.AND P1, PT, R29, c[0x0][0x178], !P1 ;  /* 0x00005e001d007a0c */ /* 0x000fe40004f21270 */
[----:B------:R-:W-:-:S02]  /*4fae0*/  ISETP.LT.AND P6, PT, R22, c[0x0][0x178], !P5 ;  /* 0x00005e0016007a0c */ /* 0x000fc40006fc1270 */
[----:B------:R-:W-:Y:S02]  /*4faf0*/  IADD3 R6, R26, 0x59, RZ ;  /* 0x000000591a067810 */ /* 0x000fe40007ffe0ff */
[----:B------:R-:W-:Y:S02]  /*4fb00*/  IADD3 R0, R16, c[0x0][0x198], RZ ;  /* 0x0000660010007a10 */ /* 0x000fe40007ffe0ff */
[----:B------:R-:W-:Y:S01]  /*4fb10*/  ISETP.GE.AND P0, PT, R6, c[0x0][0x17c], PT ;  /* 0x00005f0006007a0c */ /* 0x000fe20003f06270 */
[----:B------:R-:W-:Y:S01]  /*4fb20*/  IMAD.WIDE R6, R16, 0x2, R20 ;  /* 0x0000000210067825 */ /* 0x000fe200078e0214 */
[----:B------:R-:W-:-:S03]  /*4fb30*/  ISETP.LT.AND P3, PT, R27, c[0x0][0x178], !P5 ;  /* 0x00005e001b007a0c */ /* 0x000fc60006f61270 */
[----:B------:R-:W-:Y:S01]  /*4fb40*/  IMAD.WIDE R8, R0, 0x2, R2 ;  /* 0x0000000200087825 */ /* 0x000fe200078e0202 */
[----:B------:R-:W-:-:S03]  /*4fb50*/  PRMT R16, R11, 0x7632, R16 ;  /* 0x000076320b107816 */ /* 0x000fc60000000010 */
[----:B------:R-:W-:Y:S01]  /*4fb60*/  IMAD.WIDE R10, R0, 0x2, R12 ;  /* 0x00000002000a7825 */ /* 0x000fe200078e020c */
[----:B--2---:R-:W-:Y:S01]  /*4fb70*/  @P1 STG.E.U16 [R6.64], R23 ;  /* 0x0000001706001986 */ /* 0x004fe2000c101506 */
[----:B------:R-:W-:-:S03]  /*4fb80*/  ISETP.LT.AND P1, PT, R18, c[0x0][0x178], !P5 ;  /* 0x00005e0012007a0c */ /* 0x000fc60006f21270 */
[----:B------:R0:W-:Y:S01]  /*4fb90*/  @P6 STG.E.U16 [R8.64], R17 ;  /* 0x0000001108006986 */ /* 0x0001e2000c101506 */
[----:B------:R-:W-:-:S03]  /*4fba0*/  ISETP.LT.AND P5, PT, R29, c[0x0][0x178], !P5 ;  /* 0x00005e001d007a0c */ /* 0x000fc60006fa1270 */
[----:B------:R1:W-:Y:S01]  /*4fbb0*/  @P3 STG.E.U16 [R10.64], R16 ;  /* 0x000000100a003986 */ /* 0x0003e2000c101506 */
[----:B------:R-:W-:Y:S02]  /*4fbc0*/  ISETP.LT.AND P3, PT, R22, c[0x0][0x178], !P2 ;  /* 0x00005e0016007a0c */ /* 0x000fe40005761270 */
[----:B0-----:R-:W-:Y:S02]  /*4fbd0*/  PRMT R9, R23, 0x7632, R9 ;  /* 0x0000763217097816 */ /* 0x001fe40000000009 */
[----:B------:R-:W2:Y:S01]  /*4fbe0*/  LDL.LU R23, [R1+0x17c] ;  /* 0x00017c0001177983 */ /* 0x000ea20000300800 */
[----:B---3--:R-:W-:Y:S01]  /*4fbf0*/  PRMT R8, R5, 0x7632, R8 ;  /* 0x0000763205087816 */ /* 0x008fe20000000008 */
[C---:B------:R-:W-:Y:S01]  /*4fc00*/  IMAD.WIDE R4, R0.reuse, 0x2, R14 ;  /* 0x0000000200047825 */ /* 0x040fe200078e020e */
[----:B------:R-:W-:Y:S02]  /*4fc10*/  ISETP.LT.AND P6, PT, R27, c[0x0][0x178], !P2 ;  /* 0x00005e001b007a0c */ /* 0x000fe400057c1270 */
[C---:B-1----:R-:W-:Y:S01]  /*4fc20*/  IADD3 R11, R0.reuse, c[0x0][0x198], RZ ;  /* 0x00006600000b7a10 */ /* 0x042fe20007ffe0ff */
[----:B------:R-:W-:Y:S01]  /*4fc30*/  IMAD.WIDE R6, R0, 0x2, R20 ;  /* 0x0000000200067825 */ /* 0x000fe200078e0214 */
[----:B------:R0:W-:Y:S01]  /*4fc40*/  @P1 STG.E.U16 [R4.64], R8 ;  /* 0x0000000804001986 */ /* 0x0001e2000c101506 */
[----:B------:R-:W-:-:S03]  /*4fc50*/  IADD3 R10, R26, 0x5a, RZ ;  /* 0x0000005a1a0a7810 */ /* 0x000fc60007ffe0ff */
[----:B------:R1:W-:Y:S01]  /*4fc60*/  @P5 STG.E.U16 [R6.64], R9 ;  /* 0x0000000906005986 */ /* 0x0003e2000c101506 */
[----:B------:R-:W-:Y:S02]  /*4fc70*/  ISETP.GE.AND P1, PT, R10, c[0x0][0x17c], PT ;  /* 0x00005f000a007a0c */ /* 0x000fe40003f26270 */
[----:B------:R-:W-:Y:S01]  /*4fc80*/  PRMT R10, R28, 0x7632, R10 ;  /* 0x000076321c0a7816 */ /* 0x000fe2000000000a */
[----:B0-----:R-:W-:-:S04]  /*4fc90*/  IMAD.WIDE R4, R11, 0x2, R12 ;  /* 0x000000020b047825 */ /* 0x001fc800078e020c */
[----:B-1----:R-:W-:Y:S01]  /*4fca0*/  IMAD.WIDE R8, R11, 0x2, R2 ;  /* 0x000000020b087825 */ /* 0x002fe200078e0202 */
[----:B------:R-:W-:-:S04]  /*4fcb0*/  PRMT R0, R19, 0x7632, R0 ;  /* 0x0000763213007816 */ /* 0x000fc80000000000 */
[----:B------:R-:W-:Y:S04]  /*4fcc0*/  @P3 STG.E.U16 [R8.64], R19 ;  /* 0x0000001308003986 */ /* 0x000fe8000c101506 */
[----:B------:R0:W-:Y:S04]  /*4fcd0*/  @P6 STG.E.U16 [R4.64], R28 ;  /* 0x0000001c04006986 */ /* 0x0001e8000c101506 */
[----:B0-----:R-:W3:Y:S04]  /*4fce0*/  LDL.LU R28, [R1+0x42c] ;  /* 0x00042c00011c7983 */ /* 0x001ee80000300800 */
[----:B------:R-:W4:Y:S01]  /*4fcf0*/  LDL.LU R19, [R1+0x1ec] ;  /* 0x0001ec0001137983 */ /* 0x000f220000300800 */
[----:B------:R-:W-:-:S02]  /*4fd00*/  ISETP.LT.AND P4, PT, R18, c[0x0][0x178], !P2 ;  /* 0x00005e0012007a0c */ /* 0x000fc40005781270 */
        /* <DEDUP_REMOVED lines=8> */
[----:B------:R-:W-:Y:S02]  /*4fd90*/  ISETP.LT.AND P0, PT, R29, c[0x0][0x178], !P0 ;  /* 0x00005e001d007a0c */ /* 0x000fe40004701270 */
[C---:B------:R-:W-:Y:S02]  /*4fda0*/  IADD3 R16, R26.reuse, 0x5b, RZ ;  /* 0x0000005b1a107810 */ /* 0x040fe40007ffe0ff */
[----:B------:R-:W-:Y:S01]  /*4fdb0*/  IADD3 R17, R26, 0x5c, RZ ;  /* 0x0000005c1a117810 */ /* 0x000fe20007ffe0ff */
[----:B0-----:R-:W-:Y:S01]  /*4fdc0*/  IMAD.WIDE R6, R11, 0x2, R12 ;  /* 0x000000020b067825 */ /* 0x001fe200078e020c */
[----:B------:R-:W-:Y:S02]  /*4fdd0*/  ISETP.GE.AND P5, PT, R16, c[0x0][0x17c], PT ;  /* 0x00005f0010007a0c */ /* 0x000fe40003fa6270 */
[----:B------:R-:W-:Y:S01]  /*4fde0*/  PRMT R16, R25, 0x7632, R16 ;  /* 0x0000763219107816 */ /* 0x000fe20000000010 */
[----:B------:R-:W-:Y:S01]  /*4fdf0*/  IMAD.WIDE R8, R11, 0x2, R14 ;  /* 0x000000020b087825 */ /* 0x000fe200078e020e */
[----:B------:R-:W4:Y:S04]  /*4fe00*/  LDL.LU R25, [R1+0x1cc] ;  /* 0x0001cc0001197983 */ /* 0x000f280000300800 */
[----:B--2---:R0:W-:Y:S01]  /*4fe10*/  @P2 STG.E.U16 [R4.64], R23 ;  /* 0x0000001704002986 */ /* 0x0041e2000c101506 */
[----:B------:R-:W-:-:S02]  /*4fe20*/  ISETP.GE.AND P2, PT, R17, c[0x0][0x17c], PT ;  /* 0x00005f0011007a0c */ /* 0x000fc40003f46270 */
[----:B------:R-:W-:Y:S01]  /*4fe30*/  PRMT R17, R23, 0x7632, R17 ;  /* 0x0000763217117816 */ /* 0x000fe20000000011 */
[----:B0-----:R-:W-:Y:S01]  /*4fe40*/  IMAD.WIDE R4, R11, 0x2, R2 ;  /* 0x000000020b047825 */ /* 0x001fe200078e0202 */
[----:B------:R-:W2:Y:S04]  /*4fe50*/  LDL.LU R23, [R1+0x43c] ;  /* 0x00043c0001177983 */ /* 0x000ea80000300800 */
[----:B------:R0:W-:Y:S01]  /*4fe60*/  @P3 STG.E.U16 [R4.64], R0 ;  /* 0x0000000004003986 */ /* 0x0001e2000c101506 */
[----:B------:R-:W-:-:S03]  /*4fe70*/  ISETP.LT.AND P3, PT, R27, c[0x0][0x178], !P1 ;  /* 0x00005e001b007a0c */ /* 0x000fc60004f61270 */
[----:B------:R1:W-:Y:S01]  /*4fe80*/  @P6 STG.E.U16 [R6.64], R10 ;  /* 0x0000000a06006986 */ /* 0x0003e2000c101506 */
[----:B------:R-:W-:-:S03]  /*4fe90*/  ISETP.LT.AND P6, PT, R22, c[0x0][0x178], !P1 ;  /* 0x00005e0016007a0c */ /* 0x000fc60004fc1270 */
[----:B------:R1:W-:Y:S01]  /*4fea0*/  @P4 STG.E.U16 [R8.64], R16 ;  /* 0x0000001008004986 */ /* 0x0003e2000c101506 */
[C---:B0-----:R-:W-:Y:S01]  /*4feb0*/  IMAD.WIDE R4, R11.reuse, 0x2, R20 ;  /* 0x000000020b047825 */ /* 0x041fe200078e0214 */
[----:B------:R-:W-:Y:S02]  /*4fec0*/  IADD3 R0, R11, c[0x0][0x198], RZ ;  /* 0x000066000b007a10 */ /* 0x000fe40007ffe0ff */
[----:B-1----:R-:W-:Y:S02]  /*4fed0*/  IADD3 R6, R26, 0x5d, RZ ;  /* 0x0000005d1a067810 */ /* 0x002fe40007ffe0ff */
[----:B------:R-:W-:Y:S01]  /*4fee0*/  @P0 STG.E.U16 [R4.64], R17 ;  /* 0x0000001104000986 */ /* 0x000fe2000c101506 */
[----:B------:R-:W-:Y:S01]  /*4fef0*/  IMAD.WIDE R8, R0, 0x2, R2 ;  /* 0x0000000200087825 */ /* 0x000fe200078e0202 */
[----:B------:R-:W-:-:S03]  /*4ff00*/  ISETP.GE.AND P0, PT, R6, c[0x0][0x17c], PT ;  /* 0x00005f0006007a0c */ /* 0x000fc60003f06270 */
[----:B------:R-:W-:Y:S01]  /*4ff10*/  IMAD.WIDE R6, R0, 0x2, R12 ;  /* 0x0000000200067825 */ /* 0x000fe200078e020c */
[----:B---3--:R-:W-:Y:S04]  /*4ff20*/  @P6 STG.E.U16 [R8.64], R28 ;  /* 0x0000001c08006986 */ /* 0x008fe8000c101506 */
[----:B----4-:R0:W-:Y:S04]  /*4ff30*/  @P3 STG.E.U16 [R6.64], R19 ;  /* 0x0000001306003986 */ /* 0x0101e8000c101506 */
[----:B0-----:R-:W3:Y:S01]  /*4ff40*/  LDL.LU R7, [R1+0x19c] ;  /* 0x00019c0001077983 */ /* 0x001ee20000300800 */
[----:B------:R-:W-:-:S02]  /*4ff50*/  ISETP.LT.AND P4, PT, R18, c[0x0][0x178], !P1 ;  /* 0x00005e0012007a0c */ /* 0x000fc40004f81270 */
[----:B------:R-:W-:Y:S01]  /*4ff60*/  ISETP.LT.AND P1, PT, R29, c[0x0][0x178], !P1 ;  /* 0x00005e001d007a0c */ /* 0x000fe20004f21270 */
[----:B------:R-:W-:-:S04]  /*4ff70*/  IMAD.WIDE R4, R0, 0x2, R14 ;  /* 0x0000000200047825 */ /* 0x000fc800078e020e */
[----:B------:R-:W-:Y:S01]  /*4ff80*/  IMAD.WIDE R8, R0, 0x2, R20 ;  /* 0x0000000200087825 */ /* 0x000fe200078e0214 */
[----:B------:R-:W-:Y:S02]  /*4ff90*/  ISETP.LT.AND P3, PT, R22, c[0x0][0x178], !P5 ;  /* 0x00005e0016007a0c */ /* 0x000fe40006f61270 */
[----:B------:R-:W-:Y:S02]  /*4ffa0*/  IADD3 R0, R0, c[0x0][0x198], RZ ;  /* 0x0000660000007a10 */ /* 0x000fe40007ffe0ff */
[----:B------:R-:W-:Y:S01]  /*4ffb0*/  IADD3 R10, R26, 0x5e, RZ ;  /* 0x0000005e1a0a7810 */ /* 0x000fe20007ffe0ff */
[----:B------:R0:W-:Y:S01]  /*4ffc0*/  @P4 STG.E.U16 [R4.64], R25 ;  /* 0x0000001904004986 */ /* 0x0001e2000c101506 */
[----:B------:R-:W-:Y:S02]  /*4ffd0*/  ISETP.LT.AND P4, PT, R27, c[0x0][0x178], !P5 ;  /* 0x00005e001b007a0c */ /* 0x000fe40006f81270 */
[----:B------:R-:W-:Y:S02]  /*4ffe0*/  ISETP.GE.AND P6, PT, R10, c[0x0][0x17c], PT ;  /* 0x00005f000a007a0c */ /* 0x000fe40003fc6270 */
[----:B------:R-:W-:-:S02]  /*4fff0*/  PRMT R16, R28, 0x7632, R16 ;  /* 0x000076321c107816 */ /* 0x000fc40000000010 */
[----:B------:R-:W-:Y:S01]  /*50000*/  PRMT R17, R19, 0x7632, R17 ;  /* 0x0000763213117816 */ /* 0x000fe20000000011 */
[----:B------:R-:W4:Y:S01]  /*50010*/  LDL.LU R28, [R1+0x1a48] ;  /* 0x001a4800011c7983 */ /* 0x000f220000300800 */
[----:B------:R-:W-:Y:S01]  /*50020*/  PRMT R11, R25, 0x7632, R11 ;  /* 0x00007632190b7816 */ /* 0x000fe2000000000b */
[----:B0-----:R-:W-:Y:S02]  /*50030*/  IMAD.WIDE R4, R0, 0x2, R2 ;  /* 0x0000000200047825 */ /* 0x001fe400078e0202 */
[----:B------:R-:W2:Y:S04]  /*50040*/  LDL.LU R19, [R1+0x1dc] ;  /* 0x0001dc0001137983 */ /* 0x000ea80000300800 */
[----:B------:R-:W2:Y:S04]  /*50050*/  LDL.LU R25, [R1+0x16c] ;  /* 0x00016c0001197983 */ /* 0x000ea80000300800 */
[----:B---3--:R0:W-:Y:S01]  /*50060*/  @P1 STG.E.U16 [R8.64], R7 ;  /* 0x0000000708001986 */ /* 0x0081e2000c101506 */
[----:B------:R-:W-:Y:S01]  /*50070*/  ISETP.LT.AND P1, PT, R18, c[0x0][0x178], !P5 ;  /* 0x00005e0012007a0c */ /* 0x000fe20006f21270 */
[----:B0-----:R-:W-:-:S02]  /*50080*/  IMAD.MOV.U32 R9, RZ, RZ, R7 ;  /* 0x000000ffff097224 */ /* 0x001fc400078e0007 */
[----:B------:R-:W-:-:S03]  /*50090*/  IMAD.WIDE R6, R0, 0x2, R12 ;  /* 0x0000000200067825 */ /* 0x000fc600078e020c */
[----:B------:R-:W-:Y:S01]  /*500a0*/  PRMT R10, R9, 0x7632, R10 ;  /* 0x00007632090a7816 */ /* 0x000fe2000000000a */
[C---:B------:R-:W-:Y:S01]  /*500b0*/  IMAD.WIDE R8, R0.reuse, 0x2, R14 ;  /* 0x0000000200087825 */ /* 0x040fe200078e020e */
[----:B------:R-:W-:Y:S04]  /*500c0*/  @P3 STG.E.U16 [R4.64], R16 ;  /* 0x0000001004003986 */ /* 0x000fe8000c101506 */
[----:B------:R-:W-:Y:S04]  /*500d0*/  @P4 STG.E.U16 [R6.64], R17 ;  /* 0x0000001106004986 */ /* 0x000fe8000c101506 */
[----:B------:R0:W-:Y:S04]  /*500e0*/  @P1 STG.E.U16 [R8.64], R11 ;  /* 0x0000000b08001986 */ /* 0x0001e8000c101506 */
[----:B0-----:R-:W3:Y:S01]  /*500f0*/  LDL.LU R11, [R1+0x1fc] ;  /* 0x0001fc00010b7983 */ /* 0x001ee20000300800 */
[----:B------:R-:W-:Y:S01]  /*50100*/  ISETP.LT.AND P5, PT, R29, c[0x0][0x178], !P5 ;  /* 0x00005e001d007a0c */ /* 0x000fe20006fa1270 */
[----:B------:R-:W-:Y:S01]  /*50110*/  IMAD.WIDE R4, R0, 0x2, R20 ;  /* 0x0000000200047825 */ /* 0x000fe200078e0214 */
[----:B------:R-:W-:-:S02]  /*50120*/  ISETP.LT.AND P3, PT, R22, c[0x0][0x178], !P2 ;  /* 0x00005e0016007a0c */ /* 0x000fc40005761270 */
[----:B------:R-:W-:Y:S02]  /*50130*/  ISETP.LT.AND P4, PT, R27, c[0x0][0x178], !P2 ;  /* 0x00005e001b007a0c */ /* 0x000fe40005781270 */
[----:B------:R-:W-:Y:S02]  /*50140*/  IADD3 R0, R0, c[0x0][0x198], RZ ;  /* 0x0000660000007a10 */ /* 0x000fe40007ffe0ff */
[----:B------:R-:W-:-:S05]  /*50150*/  IADD3 R8, R26, 0x5f, RZ ;  /* 0x0000005f1a087810 */ /* 0x000fca0007ffe0ff */
[----:B------:R0:W-:Y:S01]  /*50160*/  @P5 STG.E.U16 [R4.64], R10 ;  /* 0x0000000a04005986 */ /* 0x0001e2000c101506 */
[----:B------:R-:W-:Y:S01]  /*50170*/  ISETP.LT.AND P5, PT, R18, c[0x0][0x178], !P2 ;  /* 0x00005e0012007a0c */ /* 0x000fe200057a1270 */
[----:B------:R-:W-:Y:S01]  /*50180*/  IMAD.WIDE R6, R0, 0x2, R2 ;  /* 0x0000000200067825 */ /* 0x000fe200078e0202 */
[----:B------:R-:W-:Y:S02]  /*50190*/  ISETP.LT.AND P2, PT, R29, c[0x0][0x178], !P2 ;  /* 0x00005e001d007a0c */ /* 0x000fe40005741270 */
[----:B------:R-:W-:Y:S02]  /*501a0*/  ISETP.GE.AND P1, PT, R8, c[0x0][0x17c], PT ;  /* 0x00005f0008007a0c */ /* 0x000fe40003f26270 */
[----:B------:R-:W-:Y:S01]  /*501b0*/  IADD3 R8, R26, 0x60, RZ ;  /* 0x000000601a087810 */ /* 0x000fe20007ffe0ff */
[----:B--2---:R1:W-:Y:S01]  /*501c0*/  @P3 STG.E.U16 [R6.64], R23 ;  /* 0x0000001706003986 */ /* 0x0043e2000c101506 */
[----:B0-----:R-:W-:Y:S02]  /*501d0*/  IMAD.WIDE R4, R0, 0x2, R12 ;  /* 0x0000000200047825 */ /* 0x001fe400078e020c */
[----:B------:R-:W-:-:S02]  /*501e0*/  ISETP.GE.AND P3, PT, R8, c[0x0][0x17c], PT ;  /* 0x00005f0008007a0c */ /* 0x000fc40003f66270 */
[----:B------:R-:W-:Y:S01]  /*501f0*/  PRMT R8, R23, 0x7632, R8 ;  /* 0x0000763217087816 */ /* 0x000fe20000000008 */
[----:B-1----:R-:W-:Y:S01]  /*50200*/  IMAD.WIDE R6, R0, 0x2, R14 ;  /* 0x0000000200067825 */ /* 0x002fe200078e020e */
[----:B------:R-:W-:-:S03]  /*50210*/  PRMT R16, R19, 0x7632, R16 ;  /* 0x0000763213107816 */ /* 0x000fc60000000010 */
[----:B------:R-:W-:Y:S01]  /*50220*/  IMAD.MOV.U32 R23, RZ, RZ, R24 ;  /* 0x000000ffff177224 */ /* 0x000fe200078e0018 */
[----:B------:R-:W-:Y:S01]  /*50230*/  PRMT R9, R25, 0x7632, R9 ;  /* 0x0000763219097816 */ /* 0x000fe20000000009 */
[----:B------:R-:W2:Y:S04]  /*50240*/  LDL.LU R24, [R1+0x44c] ;  /* 0x00044c0001187983 */ /* 0x000ea80000300800 */
[----:B---3--:R0:W-:Y:S04]  /*50250*/  @P4 STG.E.U16 [R4.64], R11 ;  /* 0x0000000b04004986 */ /* 0x0081e8000c101506 */
[----:B------:R1:W-:Y:S01]  /*50260*/  @P5 STG.E.U16 [R6.64], R19 ;  /* 0x0000001306005986 */ /* 0x0003e2000c101506 */
[----:B0-----:R-:W-:-:S03]  /*50270*/  IMAD.WIDE R4, R0, 0x2, R20 ;  /* 0x0000000200047825 */ /* 0x001fc600078e0214 */
[----:B-1----:R-:W3:Y:S04]  /*50280*/  LDL.LU R19, [R1+0x21c] ;  /* 0x00021c0001137983 */ /* 0x002ee80000300800 */
[----:B------:R0:W-:Y:S04]  /*50290*/  @P2 STG.E.U16 [R4.64], R25 ;  /* 0x0000001904002986 */ /* 0x0001e8000c101506 */
[----:B0-----:R-:W3:Y:S01]  /*502a0*/  LDL.LU R25, [R1+0x20c] ;  /* 0x00020c0001197983 */ /* 0x001ee20000300800 */
[----:B------:R-:W-:Y:S02]  /*502b0*/  ISETP.LT.AND P4, PT, R22, c[0x0][0x178], !P0 ;  /* 0x00005e0016007a0c */ /* 0x000fe40004781270 */
[----:B------:R-:W-:-:S02]  /*502c0*/  IADD3 R0, R0, c[0x0][0x198], RZ ;  /* 0x0000660000007a10 */ /* 0x000fc40007ffe0ff */
[----:B------:R-:W-:Y:S02]  /*502d0*/  ISETP.LT.AND P5, PT, R27, c[0x0][0x178], !P0 ;  /* 0x00005e001b007a0c */ /* 0x000fe400047a1270 */
[----:B------:R-:W-:Y:S01]  /*502e0*/  ISETP.LT.AND P2, PT, R18, c[0x0][0x178], !P0 ;  /* 0x00005e0012007a0c */ /* 0x000fe20004741270 */
[C---:B------:R-:W-:Y:S01]  /*502f0*/  IMAD.WIDE R4, R0.reuse, 0x2, R2 ;  /* 0x0000000200047825 */ /* 0x040fe200078e0202 */
[----:B------:R-:W-:Y:S02]  /*50300*/  ISETP.LT.AND P0, PT, R29, c[0x0][0x178], !P0 ;  /* 0x00005e001d007a0c */ /* 0x000fe40004701270 */
[----:B------:R-:W-:Y:S01]  /*50310*/  PRMT R10, R11, 0x7632, R10 ;  /* 0x000076320b0a7816 */ /* 0x000fe2000000000a */
[----:B------:R-:W-:Y:S02]  /*50320*/  IMAD.WIDE R6, R0, 0x2, R12 ;  /* 0x0000000200067825 */ /* 0x000fe400078e020c */
[----:B------:R0:W-:Y:S01]  /*50330*/  @P4 STG.E.U16 [R4.64], R8 ;  /* 0x0000000804004986 */ /* 0x0001e2000c101506 */
[----:B------:R-:W-:-:S02]  /*50340*/  ISETP.LT.AND P4, PT, R22, c[0x0][0x178], !P6 ;  /* 0x00005e0016007a0c */ /* 0x000fc40007781270 */
[C---:B------:R-:W-:Y:S01]  /*50350*/  IADD3 R11, R0.reuse, c[0x0][0x198], RZ ;  /* 0x00006600000b7a10 */ /* 0x040fe20007ffe0ff */
[----:B------:R1:W-:Y:S01]  /*50360*/  @P5 STG.E.U16 [R6.64], R10 ;  /* 0x0000000a06005986 */ /* 0x0003e2000c101506 */
[----:B0-----:R-:W-:-:S04]  /*50370*/  IMAD.WIDE R4, R0, 0x2, R14 ;  /* 0x0000000200047825 */ /* 0x001fc800078e020e */
[----:B-1----:R-:W-:Y:S01]  /*50380*/  IMAD.WIDE R6, R0, 0x2, R20 ;  /* 0x0000000200067825 */ /* 0x002fe200078e0214 */
[----:B------:R0:W-:Y:S01]  /*50390*/  @P2 STG.E.U16 [R4.64], R16 ;  /* 0x0000001004002986 */ /* 0x0001e2000c101506 */
[----:B------:R-:W-:Y:S02]  /*503a0*/  IADD3 R8, R26, 0x61, RZ ;  /* 0x000000611a087810 */ /* 0x000fe40007ffe0ff */
[----:B------:R-:W-:Y:S01]  /*503b0*/  ISETP.LT.AND P2, PT, R27, c[0x0][0x178], !P6 ;  /* 0x00005e001b007a0c */ /* 0x000fe20007741270 */
[----:B------:R-:W-:Y:S01]  /*503c0*/  STL.64 [R1+0x1a40], R26 ;  /* 0x001a401a01007387 */ /* 0x000fe20000100a00 */
[----:B--2---:R-:W-:-:S03]  /*503d0*/  PRMT R10, R24, 0x7632, R10 ;  /* 0x00007632180a7816 */ /* 0x004fc6000000000a */
[----:B------:R1:W-:Y:S01]  /*503e0*/  @P0 STG.E.U16 [R6.64], R9 ;  /* 0x0000000906000986 */ /* 0x0003e2000c101506 */
[----:B0-----:R-:W-:-:S05]  /*503f0*/  IMAD.WIDE R4, R11, 0x2, R2 ;  /* 0x000000020b047825 */ /* 0x001fca00078e0202 */
[----:B------:R-:W-:Y:S01]  /*50400*/  @P4 STG.E.U16 [R4.64], R24 ;  /* 0x0000001804004986 */ /* 0x000fe2000c101506 */
[----:B-1----:R-:W-:-:S03]  /*50410*/  IMAD.MOV.U32 R7, RZ, RZ, R23 ;  /* 0x000000ffff077224 */ /* 0x002fc600078e0017 */
[----:B---3--:R-:W-:Y:S04]  /*50420*/  STL [R1+0x1a3c], R25 ;  /* 0x001a3c1901007387 */ /* 0x008fe80000100800 */
[----:B----4-:R-:W0:Y:S04]  /*50430*/  LDS.128 R24, [R28] ;  /* 0x000000001c187984 */ /* 0x010e280000000c00 */
[----:B------:R-:W2:Y:S04]  /*50440*/  LDL.LU R23, [R1+0x240] ;  /* 0x0002400001177983 */ /* 0x000ea80000300800 */
[----:B0-----:R-:W-:Y:S04]  /*50450*/  STL [R1+0x4], R25 ;  /* 0x0000041901007387 */ /* 0x001fe80000100800 */
[----:B------:R0:W-:Y:S04]  /*50460*/  STL.64 [R1+0x8], R26 ;  /* 0x0000081a01007387 */ /* 0x0001e80000100a00 */
[----:B0-----:R-:W3:Y:S04]  /*50470*/  LDL.LU.64 R26, [R1+0x1a40] ;  /* 0x001a4000011a7983 */ /* 0x001ee80000300a00 */
[----:B------:R-:W4:Y:S01]  /*50480*/  LDL.LU R25, [R1+0x1a3c] ;  /* 0x001a3c0001197983 */ /* 0x000f220000300800 */
[----:B------:R-:W-:Y:S01]  /*50490*/  ISETP.LT.AND P0, PT, R18, c[0x0][0x178], !P6 ;  /* 0x00005e0012007a0c */ /* 0x000fe20007701270 */
[----:B------:R-:W-:Y:S01]  /*504a0*/  IMAD.MOV.U32 R28, RZ, RZ, R7 ;  /* 0x000000ffff1c7224 */ /* 0x000fe200078e0007 */
[----:B------:R-:W-:Y:S01]  /*504b0*/  ISETP.GE.AND P5, PT, R8, c[0x0][0x17c], PT ;  /* 0x00005f0008007a0c */ /* 0x000fe20003fa6270 */
[----:B------:R-:W-:Y:S01]  /*504c0*/  IMAD.WIDE R8, R11, 0x2, R12 ;  /* 0x000000020b087825 */ /* 0x000fe200078e020c */
[----:B------:R-:W-:-:S02]  /*504d0*/  ISETP.LT.AND P6, PT, R29, c[0x0][0x178], !P6 ;  /* 0x00005e001d007a0c */ /* 0x000fc400077c1270 */
[----:B------:R-:W-:Y:S01]  /*504e0*/  ISETP.LT.AND P4, PT, R22, c[0x0][0x178], !P1 ;  /* 0x00005e0016007a0c */ /* 0x000fe20004f81270 */
[----:B------:R-:W-:Y:S01]  /*504f0*/  IMAD.WIDE R4, R11, 0x2, R14 ;  /* 0x000000020b047825 */ /* 0x000fe200078e020e */
[----:B------:R0:W-:Y:S01]  /*50500*/  @P2 STG.E.U16 [R8.64], R28 ;  /* 0x0000001c08002986 */ /* 0x0001e2000c101506 */
[----:B------:R-:W-:Y:S02]  /*50510*/  PRMT R0, R7, 0x7632, R0 ;  /* 0x0000763207007816 */ /* 0x000fe40000000000 */
[C---:B------:R-:W-:Y:S02]  /*50520*/  IMAD.WIDE R6, R11.reuse, 0x2, R20 ;  /* 0x000000020b067825 */ /* 0x040fe400078e0214 */
[----:B------:R1:W-:Y:S01]  /*50530*/  @P0 STG.E.U16 [R4.64], R19 ;  /* 0x0000001304000986 */ /* 0x0003e2000c101506 */
[----:B0-----:R-:W-:-:S05]  /*50540*/  IADD3 R8, R11, c[0x0][0x198], RZ ;  /* 0x000066000b087a10 */ /* 0x001fca0007ffe0ff */
[----:B-1----:R-:W-:Y:S01]  /*50550*/  IMAD.WIDE R4, R8, 0x2, R2 ;  /* 0x0000000208047825 */ /* 0x002fe200078e0202 */
[----:B------:R-:W-:Y:S02]  /*50560*/  ISETP.LT.AND P2, PT, R18, c[0x0][0x178], !P1 ;  /* 0x00005e0012007a0c */ /* 0x000fe40004f41270 */
[----:B---3--:R-:W-:Y:S01]  /*50570*/  ISETP.LT.AND P0, PT, R27, c[0x0][0x178], !P1 ;  /* 0x00005e001b007a0c */ /* 0x008fe20004f01270 */
[----:B----4-:R-:W-:Y:S01]  /*50580*/  @P6 STG.E.U16 [R6.64], R25 ;  /* 0x0000001906006986 */ /* 0x010fe2000c101506 */
[----:B------:R-:W-:-:S03]  /*50590*/  ISETP.LT.AND P1, PT, R29, c[0x0][0x178], !P1 ;  /* 0x00005e001d007a0c */ /* 0x000fc60004f21270 */
[----:B------:R0:W-:Y:S01]  /*505a0*/  @P4 STG.E.U16 [R4.64], R10 ;  /* 0x0000000a04004986 */ /* 0x0001e2000c101506 */
[----:B------:R-:W-:-:S03]  /*505b0*/  PRMT R17, R25, 0x7632, R17 ;  /* 0x0000763219117816 */ /* 0x000fc60000000011 */
[----:B------:R-:W3:Y:S04]  /*505c0*/  LDL.LU R29, [R1+0x1a38] ;  /* 0x001a3800011d7983 */ /* 0x000ee80000300800 */
[----:B------:R-:W4:Y:S01]  /*505d0*/  LDL.LU R28, [R1+0x230] ;  /* 0x00023000011c7983 */ /* 0x000f220000300800 */
[----:B0-----:R-:W-:-:S03]  /*505e0*/  IMAD.WIDE R4, R8, 0x2, R12 ;  /* 0x0000000208047825 */ /* 0x001fc600078e020c */
[----:B------:R-:W3:Y:S04]  /*505f0*/  LDL.LU R25, [R1+0x220] ;  /* 0x0002200001197983 */ /* 0x000ee80000300800 */
[----:B------:R0:W-:Y:S04]  /*50600*/  @P0 STG.E.U16 [R4.64], R0 ;  /* 0x0000000004000986 */ /* 0x0001e8000c101506 */
[----:B0-----:R-:W3:Y:S01]  /*50610*/  LDL R5, [R1+0xff0] ;  /* 0x000ff00001057983 */ /* 0x001ee20000100800 */
[----:B------:R-:W-:Y:S01]  /*50620*/  PRMT R16, R19, 0x7632, R16 ;  /* 0x0000763213107816 */ /* 0x000fe20000000010 */
[----:B------:R-:W-:-:S05]  /*50630*/  IMAD.WIDE R6, R8, 0x2, R14 ;  /* 0x0000000208067825 */ /* 0x000fca00078e020e */
[----:B------:R-:W-:Y:S01]  /*50640*/  @P2 STG.E.U16 [R6.64], R16 ;  /* 0x0000001006002986 */ /* 0x000fe2000c101506 */
[----:B------:R-:W-:-:S04]  /*50650*/  IADD3 R19, R26, 0x62, RZ ;  /* 0x000000621a137810 */ /* 0x000fc80007ffe0ff */
[----:B------:R-:W-:Y:S02]  /*50660*/  ISETP.GE.AND P4, PT, R19, c[0x0][0x17c], PT ;  /* 0x00005f0013007a0c */ /* 0x000fe40003f86270 */
[----:B------:R-:W4:Y:S01]  /*50670*/  LDL R19, [R1+0xff4] ;  /* 0x000ff40001137983 */ /* 0x000f220000100800 */
[C---:B------:R-:W-:Y:S01]  /*50680*/  IADD3 R18, R8.reuse, c[0x0][0x198], RZ ;  /* 0x0000660008127a10 */ /* 0x040fe20007ffe0ff */
[----:B------:R-:W-:Y:S01]  /*50690*/  IMAD.WIDE R8, R8, 0x2, R20 ;  /* 0x0000000208087825 */ /* 0x000fe200078e0214 */
[----:B------:R-:W-:-:S04]  /*506a0*/  ISETP.LT.AND P6, PT, R22, c[0x0][0x178], !P3 ;  /* 0x00005e0016007a0c */ /* 0x000fc80005fc1270 */
[----:B------:R0:W-:Y:S01]  /*506b0*/  @P1 STG.E.U16 [R8.64], R17 ;  /* 0x0000001108001986 */ /* 0x0001e2000c101506 */
[----:B------:R-:W-:Y:S01]  /*506c0*/  ISETP.LT.AND P1, PT, R27, c[0x0][0x178], !P3 ;  /* 0x00005e001b007a0c */ /* 0x000fe20005f21270 */
[----:B------:R-:W-:-:S07]  /*506d0*/  IMAD.WIDE R10, R18, 0x2, R2 ;  /* 0x00000002120a7825 */ /* 0x000fce00078e0202 */
[----:B--2---:R1:W-:Y:S01]  /*506e0*/  @P6 STG.E.U16 [R10.64], R23 ;  /* 0x000000170a006986 */ /* 0x0043e2000c101506 */
[----:B0-----:R-:W-:-:S04]  /*506f0*/  IMAD.WIDE R8, R18, 0x2, R12 ;  /* 0x0000000212087825 */ /* 0x001fc800078e020c */
[----:B-1----:R-:W-:Y:S01]  /*50700*/  IMAD.WIDE R10, R18, 0x2, R14 ;  /* 0x00000002120a7825 */ /* 0x002fe200078e020e */
[----:B---3--:R-:W-:Y:S02]  /*50710*/  ISETP.LT.AND P2, PT, R5, c[0x0][0x178], !P3 ;  /* 0x00005e0005007a0c */ /* 0x008fe40005f41270 */
[----:B------:R0:W1:Y:S04]  /*50720*/  LDS.128 R4, [R29] ;  /* 0x000000001d047984 */ /* 0x0000680000000c00 */
[----:B0-----:R-:W2:Y:S04]  /*50730*/  LDL R29, [R1+0xfe8] ;  /* 0x000fe800011d7983 */ /* 0x001ea80000100800 */
[----:B----4-:R-:W-:Y:S04]  /*50740*/  @P1 STG.E.U16 [R8.64], R28 ;  /* 0x0000001c08001986 */ /* 0x010fe8000c101506 */
[----:B------:R-:W-:Y:S01]  /*50750*/  @P2 STG.E.U16 [R10.64], R25 ;  /* 0x000000190a002986 */ /* 0x000fe2000c101506 */
[----:B------:R-:W-:-:S03]  /*50760*/  ISETP.LT.AND P2, PT, R27, c[0x0][0x178], !P5 ;  /* 0x00005e001b007a0c */ /* 0x000fc60006f41270 */
[----:B-1----:R-:W-:Y:S04]  /*50770*/  STL [R1+0x1a28], R5 ;  /* 0x001a280501007387 */ /* 0x002fe80000100800 */
[----:B------:R0:W-:Y:S04]  /*50780*/  STL [R1+0x1a30], R5 ;  /* 0x001a300501007387 */ /* 0x0001e80000100800 */
[----:B0-----:R-:W3:Y:S04]  /*50790*/  LDL R5, [R1+0xff4] ;  /* 0x000ff40001057983 */ /* 0x001ee80000100800 */
[----:B------:R0:W-:Y:S04]  /*507a0*/  STL [R1+0x1a1c], R6 ;  /* 0x001a1c0601007387 */ /* 0x0001e80000100800 */
[----:B0-----:R-:W4:Y:S04]  /*507b0*/  LDL R6, [R1+0xff0] ;  /* 0x000ff00001067983 */ /* 0x001f280000100800 */
[----:B------:R0:W-:Y:S04]  /*507c0*/  STL [R1+0x1a14], R7 ;  /* 0x001a140701007387 */ /* 0x0001e80000100800 */
[----:B0-----:R-:W3:Y:S04]  /*507d0*/  LDL.LU R7, [R1+0x270] ;  /* 0x0002700001077983 */ /* 0x001ee80000300800 */
[----:B------:R-:W3:Y:S01]  /*507e0*/  LDL.LU R27, [R1+0x1a34] ;  /* 0x001a3400011b7983 */ /* 0x000ee20000300800 */
[----:B------:R-:W-:-:S02]  /*507f0*/  ISETP.LT.AND P3, PT, R19, c[0x0][0x178], !P3 ;  /* 0x00005e0013007a0c */ /* 0x000fc40005f61270 */
[----:B------:R-:W-:Y:S02]  /*50800*/  ISETP.LT.AND P6, PT, R22, c[0x0][0x178], !P5 ;  /* 0x00005e0016007a0c */ /* 0x000fe40006fc1270 */
[C---:B------:R-:W-:Y:S01]  /*50810*/  IADD3 R16, R18.reuse, c[0x0][0x198], RZ ;  /* 0x0000660012107a10 */ /* 0x040fe20007ffe0ff */
[----:B------:R-:W-:Y:S01]  /*50820*/  IMAD.WIDE R18, R18, 0x2, R20 ;  /* 0x0000000212127825 */ /* 0x000fe200078e0214 */
[----:B------:R-:W-:-:S03]  /*50830*/  PRMT R0, R23, 0x7632, R0 ;  /* 0x0000763217007816 */ /* 0x000fc60000000000 */
[----:B------:R-:W-:-:S04]  /*50840*/  IMAD.WIDE R22, R16, 0x2, R2 ;  /* 0x0000000210167825 */ /* 0x000fc800078e0202 */
[----:B------:R-:W-:Y:S01]  /*50850*/  @P3 STG.E.U16 [R18.64], R24 ;  /* 0x0000001812003986 */ /* 0x000fe2000c101506 */
[----:B------:R-:W-:-:S03]  /*50860*/  IMAD.WIDE R8, R16, 0x2, R12 ;  /* 0x0000000210087825 */ /* 0x000fc600078e020c */
[----:B------:R0:W-:Y:S01]  /*50870*/  @P6 STG.E.U16 [R22.64], R0 ;  /* 0x0000000016006986 */ /* 0x0001e2000c101506 */
[----:B------:R-:W-:Y:S01]  /*50880*/  IMAD.WIDE R10, R16, 0x2, R14 ;  /* 0x00000002100a7825 */ /* 0x000fe200078e020e */
[----:B0-----:R-:W-:Y:S02]  /*50890*/  PRMT R0, R28, 0x7632, R0 ;  /* 0x000076321c007816 */ /* 0x001fe40000000000 */
[----:B------:R-:W-:Y:S01]  /*508a0*/  PRMT R22, R25, 0x7632, R22 ;  /* 0x0000763219167816 */ /* 0x000fe20000000016 */
[----:B------:R-:W3:Y:S04]  /*508b0*/  LDL.LU R28, [R1+0x250] ;  /* 0x00025000011c7983 */ /* 0x000ee80000300800 */
[----:B------:R0:W-:Y:S01]  /*508c0*/  @P2 STG.E.U16 [R8.64], R0 ;  /* 0x0000000008002986 */ /* 0x0001e2000c101506 */
[----:B------:R-:W-:-:S02]  /*508d0*/  IADD3 R25, R26, 0x64, RZ ;  /* 0x000000641a197810 */ /* 0x000fc40007ffe0ff */
[----:B------:R-:W-:Y:S02]  /*508e0*/  IADD3 R17, R26, 0x63, RZ ;  /* 0x000000631a117810 */ /* 0x000fe40007ffe0ff */
[----:B------:R-:W-:Y:S02]  /*508f0*/  PRMT R23, R24, 0x7632, R23 ;  /* 0x0000763218177816 */ /* 0x000fe40000000017 */
[C---:B------:R-:W-:Y:S02]  /*50900*/  IADD3 R24, R16.reuse, c[0x0][0x198], RZ ;  /* 0x0000660010187a10 */ /* 0x040fe40007ffe0ff */
[----:B------:R-:W-:Y:S01]  /*50910*/  ISETP.GE.AND P0, PT, R17, c[0x0][0x17c], PT ;  /* 0x00005f0011007a0c */ /* 0x000fe20003f06270 */
[----:B------:R-:W-:Y:S01]  /*50920*/  IMAD.WIDE R16, R16, 0x2, R20 ;  /* 0x0000000210107825 */ /* 0x000fe200078e0214 */
[----:B------:R-:W-:Y:S02]  /*50930*/  ISETP.GE.AND P1, PT, R25, c[0x0][0x17c], PT ;  /* 0x00005f0019007a0c */ /* 0x000fe40003f26270 */
[----:B------:R-:W3:Y:S01]  /*50940*/  LDL R25, [R1+0xfec] ;  /* 0x000fec0001197983 */ /* 0x000ee20000100800 */
[----:B------:R-:W-:Y:S01]  /*50950*/  IMAD.WIDE R18, R24, 0x2, R2 ;  /* 0x0000000218127825 */ /* 0x000fe200078e0202 */
[----:B--2---:R-:W-:-:S02]  /*50960*/  ISETP.LT.AND P6, PT, R29, c[0x0][0x178], !P4 ;  /* 0x00005e001d007a0c */ /* 0x004fc400067c1270 */
[----:B----4-:R-:W-:-:S13]  /*50970*/  ISETP.LT.AND P3, PT, R6, c[0x0][0x178], !P5 ;  /* 0x00005e0006007a0c */ /* 0x010fda0006f61270 */
[----:B------:R-:W-:Y:S04]  /*50980*/  @P3 STG.E.U16 [R10.64], R22 ;  /* 0x000000160a003986 */ /* 0x000fe8000c101506 */
[----:B---3--:R-:W1:Y:S01]  /*50990*/  LDS.128 R8, [R27] ;  /* 0x000000001b087984 */ /* 0x008e620000000c00 */
[----:B------:R-:W-:Y:S02]  /*509a0*/  ISETP.LT.AND P5, PT, R5, c[0x0][0x178], !P5 ;  /* 0x00005e0005007a0c */ /* 0x000fe40006fa1270 */
[----:B0-----:R-:W-:-:S11]  /*509b0*/  PRMT R0, R7, 0x7632, R0 ;  /* 0x0000763207007816 */ /* 0x001fd60000000000 */
[----:B------:R0:W-:Y:S04]  /*509c0*/  @P5 STG.E.U16 [R16.64], R23 ;  /* 0x0000001710005986 */ /* 0x0001e8000c101506 */
[----:B------:R2:W-:Y:S01]  /*509d0*/  @P6 STG.E.U16 [R18.64], R7 ;  /* 0x0000000712006986 */ /* 0x0005e2000c101506 */
[----:B0-----:R-:W-:-:S03]  /*509e0*/  IADD3 R23, R26, 0x65, RZ ;  /* 0x000000651a177810 */ /* 0x001fc60007ffe0ff */
[----:B--2---:R-:W2:Y:S01]  /*509f0*/  LDL.LU R7, [R1+0x2c0] ;  /* 0x0002c00001077983 */ /* 0x004ea20000300800 */
[----:B------:R-:W-:-:S03]  /*50a00*/  ISETP.GE.AND P3, PT, R23, c[0x0][0x17c], PT ;  /* 0x00005f0017007a0c */ /* 0x000fc60003f66270 */
[----:B-1----:R-:W-:Y:S04]  /*50a10*/  STL [R1+0x1a24], R9 ;  /* 0x001a240901007387 */ /* 0x002fe80000100800 */
[----:B------:R0:W-:Y:S04]  /*50a20*/  STL [R1+0x1a18], R10 ;  /* 0x001a180a01007387 */ /* 0x0001e80000100800 */
[----:B0-----:R-:W3:Y:S04]  /*50a30*/  LDL R10, [R1+0xfec] ;  /* 0x000fec00010a7983 */ /* 0x001ee80000100800 */
[----:B------:R0:W-:Y:S04]  /*50a40*/  STL [R1+0x1a10], R11 ;  /* 0x001a100b01007387 */ /* 0x0001e80000100800 */
[----:B0-----:R-:W4:Y:S04]  /*50a50*/  LDL.LU R11, [R1+0xee4] ;  /* 0x000ee400010b7983 */ /* 0x001f280000300800 */
[----:B------:R-:W2:Y:S01]  /*50a60*/  LDL.LU R23, [R1+0x260] ;  /* 0x0002600001177983 */ /* 0x000ea20000300800 */
[----:B------:R-:W-:-:S02]  /*50a70*/  ISETP.LT.AND P2, PT, R25, c[0x0][0x178], !P4 ;  /* 0x00005e0019007a0c */ /* 0x000fc40006741270 */
[----:B------:R-:W-:Y:S02]  /*50a80*/  ISETP.LT.AND P5, PT, R6, c[0x0][0x178], !P4 ;  /* 0x00005e0006007a0c */ /* 0x000fe400067a1270 */
[----:B------:R-:W-:Y:S01]  /*50a90*/  ISETP.LT.AND P4, PT, R5, c[0x0][0x178], !P4 ;  /* 0x00005e0005007a0c */ /* 0x000fe20006781270 */
[C---:B------:R-:W-:Y:S01]  /*50aa0*/  IMAD.WIDE R16, R24.reuse, 0x2, R12 ;  /* 0x0000000218107825 */ /* 0x040fe200078e020c */
[----:B------:R-:W-:-:S03]  /*50ab0*/  IADD3 R22, R24, c[0x0][0x198], RZ ;  /* 0x0000660018167a10 */ /* 0x000fc60007ffe0ff */
[----:B------:R-:W-:-:S04]  /*50ac0*/  IMAD.WIDE R18, R24, 0x2, R14 ;  /* 0x0000000218127825 */ /* 0x000fc800078e020e */
[----:B------:R-:W-:Y:S01]  /*50ad0*/  IMAD.WIDE R24, R24, 0x2, R20 ;  /* 0x0000000218187825 */ /* 0x000fe200078e0214 */
[----:B------:R-:W-:-:S03]  /*50ae0*/  ISETP.LT.AND P6, PT, R29, c[0x0][0x178], !P0 ;  /* 0x00005e001d007a0c */ /* 0x000fc600047c1270 */
[----:B------:R-:W-:Y:S01]  /*50af0*/  IMAD.WIDE R26, R22, 0x2, R2 ;  /* 0x00000002161a7825 */ /* 0x000fe200078e0202 */
[----:B--2---:R-:W-:Y:S04]  /*50b00*/  @P2 STG.E.U16 [R16.64], R23 ;  /* 0x0000001710002986 */ /* 0x004fe8000c101506 */
[----:B------:R-:W-:Y:S04]  /*50b10*/  @P5 STG.E.U16 [R18.64], R28 ;  /* 0x0000001c12005986 */ /* 0x000fe8000c101506 */
[----:B------:R0:W-:Y:S01]  /*50b20*/  @P4 STG.E.U16 [R24.64], R4 ;  /* 0x0000000418004986 */ /* 0x0001e2000c101506 */
[----:B---3--:R-:W-:-:S02]  /*50b30*/  ISETP.LT.AND P4, PT, R10, c[0x0][0x178], !P0 ;  /* 0x00005e000a007a0c */ /* 0x008fc40004781270 */
[----:B------:R-:W-:Y:S02]  /*50b40*/  ISETP.LT.AND P5, PT, R6, c[0x0][0x178], !P0 ;  /* 0x00005e0006007a0c */ /* 0x000fe400047a1270 */
[----:B------:R-:W-:Y:S02]  /*50b50*/  ISETP.LT.AND P0, PT, R5, c[0x0][0x178], !P0 ;  /* 0x00005e0005007a0c */ /* 0x000fe40004701270 */
[----:B------:R-:W2:Y:S01]  /*50b60*/  LDL.LU R5, [R1+0x2b0] ;  /* 0x0002b00001057983 */ /* 0x000ea20000300800 */
[----:B0-----:R-:W-:Y:S02]  /*50b70*/  PRMT R4, R28, 0x7632, R4 ;  /* 0x000076321c047816 */ /* 0x001fe40000000004 */
[----:B----4-:R-:W-:-:S04]  /*50b80*/  IADD3 R28, R11, 0x66, RZ ;  /* 0x000000660b1c7810 */ /* 0x010fc80007ffe0ff */
[----:B------:R-:W-:Y:S02]  /*50b90*/  ISETP.GE.AND P2, PT, R28, c[0x0][0x17c], PT ;  /* 0x00005f001c007a0c */ /* 0x000fe40003f46270 */
[----:B------:R-:W3:Y:S01]  /*50ba0*/  LDL R28, [R1+0xff4] ;  /* 0x000ff400011c7983 */ /* 0x000ee20000100800 */
[----:B------:R-:W-:-:S03]  /*50bb0*/  IMAD.WIDE R16, R22, 0x2, R12 ;  /* 0x0000000216107825 */ /* 0x000fc600078e020c */
[----:B------:R0:W-:Y:S02]  /*50bc0*/  @P6 STG.E.U16 [R26.64], R0 ;  /* 0x000000001a006986 */ /* 0x0001e4000c101506 */
[----:B0-----:R-:W-:-:S05]  /*50bd0*/  PRMT R0, R23, 0x7632, R0 ;  /* 0x0000763217007816 */ /* 0x001fca0000000000 */
[----:B------:R0:W-:Y:S04]  /*50be0*/  @P4 STG.E.U16 [R16.64], R0 ;  /* 0x0000000010004986 */ /* 0x0001e8000c101506 */
[----:B0-----:R-:W4:Y:S01]  /*50bf0*/  LDL R17, [R1+0xfe8] ;  /* 0x000fe80001117983 */ /* 0x001f220000100800 */
[----:B------:R-:W-:-:S03]  /*50c00*/  ISETP.LT.AND P6, PT, R29, c[0x0][0x178], !P1 ;  /* 0x00005e001d007a0c */ /* 0x000fc60004fc1270 */
[----:B------:R-:W0:Y:S01]  /*50c10*/  S2R R29, SR_TID.X ;  /* 0x00000000001d7919 */ /* 0x000e220000002100 */
[----:B------:R-:W-:Y:S01]  /*50c20*/  IMAD.WIDE R18, R22, 0x2, R14 ;  /* 0x0000000216127825 */ /* 0x000fe200078e020e */
[----:B------:R-:W-:-:S04]  /*50c30*/  ISETP.LT.AND P4, PT, R10, c[0x0][0x178], !P1 ;  /* 0x00005e000a007a0c */ /* 0x000fc80004f81270 */
[----:B------:R-:W-:Y:S01]  /*50c40*/  @P5 STG.E.U16 [R18.64], R4 ;  /* 0x0000000412005986 */ /* 0x000fe2000c101506 */
[----:B------:R-:W-:Y:S02]  /*50c50*/  ISETP.LT.AND P5, PT, R6, c[0x0][0x178], !P1 ;  /* 0x00005e0006007a0c */ /* 0x000fe40004fa1270 */
[C---:B------:R-:W-:Y:S01]  /*50c60*/  IADD3 R26, R22.reuse, c[0x0][0x198], RZ ;  /* 0x00006600161a7a10 */ /* 0x040fe20007ffe0ff */
[----:B------:R-:W-:Y:S01]  /*50c70*/  IMAD.WIDE R22, R22, 0x2, R20 ;  /* 0x0000000216167825 */ /* 0x000fe200078e0214 */
[----:B------:R-:W-:-:S03]  /*50c80*/  PRMT R27, R4, 0x7632, R27 ;  /* 0x00007632041b7816 */ /* 0x000fc6000000001b */
[C---:B------:R-:W-:Y:S02]  /*50c90*/  IMAD.WIDE R24, R26.reuse, 0x2, R2 ;  /* 0x000000021a187825 */ /* 0x040fe400078e0202 */
[----:B------:R1:W-:Y:S04]  /*50ca0*/  @P0 STG.E.U16 [R22.64], R27 ;  /* 0x0000001b16000986 */ /* 0x0003e8000c101506 */
[----:B------:R0:W-:Y:S01]  /*50cb0*/  @P6 STG.E.U16 [R24.64], R7 ;  /* 0x0000000718006986 */ /* 0x0001e2000c101506 */
[----:B------:R-:W-:Y:S01]  /*50cc0*/  PRMT R9, R7, 0x7632, R9 ;  /* 0x0000763207097816 */ /* 0x000fe20000000009 */
[----:B-1----:R-:W-:Y:S02]  /*50cd0*/  IMAD.WIDE R22, R26, 0x2, R12 ;  /* 0x000000021a167825 */ /* 0x002fe400078e020c */
[----:B0-----:R-:W2:Y:S01]  /*50ce0*/  LDL.LU R7, [R1+0x2d0] ;  /* 0x0002d00001077983 */ /* 0x001ea20000300800 */
[----:B---3--:R-:W-:-:S02]  /*50cf0*/  ISETP.LT.AND P1, PT, R28, c[0x0][0x178], !P1 ;  /* 0x00005e001c007a0c */ /* 0x008fc40004f21270 */
[C---:B------:R-:W-:Y:S01]  /*50d00*/  LOP3.LUT R28, R29.reuse, 0x7f, RZ, 0xc0, !PT ;  /* 0x0000007f1d1c7812 */ /* 0x040fe200078ec0ff */
[----:B------:R-:W-:-:S05]  /*50d10*/  IMAD.SHL.U32 R29, R29, 0x400, RZ ;  /* 0x000004001d1d7824 */ /* 0x000fca00078e00ff */
[----:B------:R-:W-:-:S05]  /*50d20*/  LOP3.LUT R29, R29, 0x1800, RZ, 0xc0, !PT ;  /* 0x000018001d1d7812 */ /* 0x000fca00078ec0ff */
[----:B------:R-:W-:-:S05]  /*50d30*/  IMAD R29, R28, 0x10, R29 ;  /* 0x000000101c1d7824 */ /* 0x000fca00078e021d */
[----:B------:R-:W-:Y:S02]  /*50d40*/  LOP3.LUT R29, R29, 0x60, RZ, 0x3c, !PT ;  /* 0x000000601d1d7812 */ /* 0x000fe400078e3cff */
[----:B----4-:R-:W-:-:S03]  /*50d50*/  ISETP.LT.AND P6, PT, R17, c[0x0][0x178], !P3 ;  /* 0x00005e0011007a0c */ /* 0x010fc60005fc1270 */
[----:B------:R-:W0:Y:S04]  /*50d60*/  LDS.128 R16, [R29] ;  /* 0x000000001d107984 */ /* 0x000e280000000c00 */
[----:B--2---:R-:W-:Y:S04]  /*50d70*/  @P4 STG.E.U16 [R22.64], R5 ;  /* 0x0000000516004986 */ /* 0x004fe8000c101506 */
[----:B0-----:R-:W-:Y:S04]  /*50d80*/  STL [R1+0x1a2c], R17 ;  /* 0x001a2c1101007387 */ /* 0x001fe80000100800 */
[----:B------:R0:W-:Y:S04]  /*50d90*/  STL [R1+0x1a20], R18 ;  /* 0x001a201201007387 */ /* 0x0001e80000100800 */
[----:B0-----:R-:W2:Y:S04]  /*50da0*/  LDL R18, [R1+0xfe8] ;  /* 0x000fe80001127983 */ /* 0x001ea80000100800 */
[----:B------:R0:W-:Y:S04]  /*50db0*/  STL [R1+0x1a0c], R19 ;  /* 0x001a0c1301007387 */ /* 0x0001e80000100800 */
[----:B0-----:R-:W3:Y:S04]  /*50dc0*/  LDL.LU R19, [R1+0xff4] ;  /* 0x000ff40001137983 */ /* 0x001ee80000300800 */
[----:B------:R-:W4:Y:S01]  /*50dd0*/  LDL.LU R23, [R1+0x290] ;  /* 0x0002900001177983 */ /* 0x000f220000300800 */
[C---:B------:R-:W-:Y:S01]  /*50de0*/  IADD3 R0, R26.reuse, c[0x0][0x198], RZ ;  /* 0x000066001a007a10 */ /* 0x040fe20007ffe0ff */
[----:B------:R-:W-:-:S02]  /*50df0*/  IMAD.WIDE R24, R26, 0x2, R14 ;  /* 0x000000021a187825 */ /* 0x000fc400078e020e */
[----:B------:R-:W2:Y:S02]  /*50e00*/  LDL.LU R17, [R1+0x2a0] ;  /* 0x0002a00001117983 */ /* 0x000ea40000300800 */
[----:B------:R-:W-:-:S04]  /*50e10*/  IMAD.WIDE R26, R26, 0x2, R20 ;  /* 0x000000021a1a7825 */ /* 0x000fc800078e0214 */
[----:B------:R-:W-:Y:S01]  /*50e20*/  IMAD.WIDE R28, R0, 0x2, R2 ;  /* 0x00000002001c7825 */ /* 0x000fe200078e0202 */
[----:B------:R-:W-:Y:S02]  /*50e30*/  ISETP.LT.AND P4, PT, R10, c[0x0][0x178], !P3 ;  /* 0x00005e000a007a0c */ /* 0x000fe40005f81270 */
[----:B------:R-:W-:Y:S01]  /*50e40*/  IADD3 R4, R11, 0x67, RZ ;  /* 0x000000670b047810 */ /* 0x000fe20007ffe0ff */
[----:B----4-:R-:W-:Y:S04]  /*50e50*/  @P5 STG.E.U16 [R24.64], R23 ;  /* 0x0000001718005986 */ /* 0x010fe8000c101506 */
[----:B------:R-:W-:Y:S04]  /*50e60*/  @P1 STG.E.U16 [R26.64], R8 ;  /* 0x000000081a001986 */ /* 0x000fe8000c101506 */
[----:B------:R0:W-:Y:S04]  /*50e70*/  @P6 STG.E.U16 [R28.64], R9 ;  /* 0x000000091c006986 */ /* 0x0001e8000c101506 */
[----:B0-----:R-:W4:Y:S01]  /*50e80*/  LDL.LU R9, [R1+0x280] ;  /* 0x0002800001097983 */ /* 0x001f220000300800 */
[----:B------:R-:W-:-:S03]  /*50e90*/  PRMT R29, R5, 0x7632, R29 ;  /* 0x00007632051d7816 */ /* 0x000fc6000000001d */
[----:B------:R-:W4:Y:S01]  /*50ea0*/  LDL.LU R5, [R1+0x1a30] ;  /* 0x001a300001057983 */ /* 0x000f220000300800 */
[----:B------:R-:W-:Y:S02]  /*50eb0*/  ISETP.LT.AND P5, PT, R6, c[0x0][0x178], !P3 ;  /* 0x00005e0006007a0c */ /* 0x000fe40005fa1270 */
[----:B---3--:R-:W-:Y:S01]  /*50ec0*/  ISETP.LT.AND P6, PT, R19, c[0x0][0x178], !P3 ;  /* 0x00005e0013007a0c */ /* 0x008fe20005fc1270 */
[----:B------:R-:W-:Y:S01]  /*50ed0*/  IMAD.WIDE R26, R0, 0x2, R12 ;  /* 0x00000002001a7825 */ /* 0x000fe200078e020c */
[----:B------:R-:W-:Y:S02]  /*50ee0*/  ISETP.GE.AND P0, PT, R4, c[0x0][0x17c], PT ;  /* 0x00005f0004007a0c */ /* 0x000fe40003f06270 */
[----:B------:R-:W-:Y:S01]  /*50ef0*/  PRMT R4, R23, 0x7632, R4 ;  /* 0x0000763217047816 */ /* 0x000fe20000000004 */
[----:B------:R-:W-:Y:S01]  /*50f00*/  IMAD.WIDE R24, R0, 0x2, R14 ;  /* 0x0000000200187825 */ /* 0x000fe200078e020e */
[----:B--2---:R-:W-:Y:S02]  /*50f10*/  ISETP.LT.AND P1, PT, R18, c[0x0][0x178], !P2 ;  /* 0x00005e0012007a0c */ /* 0x004fe40005721270 */
[----:B------:R-:W-:Y:S01]  /*50f20*/  PRMT R8, R8, 0x7632, R8 ;  /* 0x0000763208087816 */ /* 0x000fe20000000008 */
[C---:B------:R-:W-:Y:S01]  /*50f30*/  IMAD.WIDE R22, R0.reuse, 0x2, R20 ;  /* 0x0000000200167825 */ /* 0x040fe200078e0214 */
[----:B------:R-:W-:Y:S01]  /*50f40*/  IADD3 R0, R0, c[0x0][0x198], RZ ;  /* 0x0000660000007a10 */ /* 0x000fe20007ffe0ff */
[----:B------:R0:W-:Y:S01]  /*50f50*/  @P4 STG.E.U16 [R26.64], R29 ;  /* 0x0000001d1a004986 */ /* 0x0001e2000c101506 */
[----:B------:R-:W-:-:S03]  /*50f60*/  ISETP.LT.AND P4, PT, R10, c[0x0][0x178], !P2 ;  /* 0x00005e000a007a0c */ /* 0x000fc60005781270 */
[----:B------:R1:W-:Y:S01]  /*50f70*/  @P5 STG.E.U16 [R24.64], R4 ;  /* 0x0000000418005986 */ /* 0x0003e2000c101506 */
[----:B------:R-:W-:Y:S02]  /*50f80*/  ISETP.LT.AND P5, PT, R6, c[0x0][0x178], !P2 ;  /* 0x00005e0006007a0c */ /* 0x000fe400057a1270 */
[----:B------:R-:W-:Y:S01]  /*50f90*/  ISETP.LT.AND P2, PT, R19, c[0x0][0x178], !P2 ;  /* 0x00005e0013007a0c */ /* 0x000fe20005741270 */
[----:B------:R2:W-:Y:S01]  /*50fa0*/  @P6 STG.E.U16 [R22.64], R8 ;  /* 0x0000000816006986 */ /* 0x0005e2000c101506 */
[----:B------:R-:W-:Y:S02]  /*50fb0*/  ISETP.LT.AND P6, PT, R18, c[0x0][0x178], !P0 ;  /* 0x00005e0012007a0c */ /* 0x000fe400047c1270 */
[----:B------:R-:W-:Y:S01]  /*50fc0*/  IADD3 R28, R11, 0x68, RZ ;  /* 0x000000680b1c7810 */ /* 0x000fe20007ffe0ff */
[C---:B0-----:R-:W-:Y:S01]  /*50fd0*/  IMAD.WIDE R26, R0.reuse, 0x2, R20 ;  /* 0x00000002001a7825 */ /* 0x041fe200078e0214 */
[----:B-1----:R-:W-:-:S03]  /*50fe0*/  IADD3 R4, R0, c[0x0][0x198], RZ ;  /* 0x0000660000047a10 */ /* 0x002fc60007ffe0ff */
[----:B--2---:R-:W-:Y:S01]  /*50ff0*/  IMAD.WIDE R22, R0, 0x2, R2 ;  /* 0x0000000200167825 */ /* 0x004fe200078e0202 */
[----:B------:R-:W-:-:S03]  /*51000*/  ISETP.GE.AND P3, PT, R28, c[0x0][0x17c], PT ;  /* 0x00005f001c007a0c */ /* 0x000fc60003f66270 */
[----:B------:R-:W-:Y:S01]  /*51010*/  IMAD.WIDE R24, R0, 0x2, R12 ;  /* 0x0000000200187825 */ /* 0x000fe200078e020c */
[----:B------:R0:W-:Y:S03]  /*51020*/  @P1 STG.E.U16 [R22.64], R7 ;  /* 0x0000000716001986 */ /* 0x0001e6000c101506 */
[----:B------:R-:W-:Y:S01]  /*51030*/  IMAD.WIDE R28, R4, 0x2, R2 ;  /* 0x00000002041c7825 */ /* 0x000fe200078e0202 */
[----:B------:R-:W-:Y:S03]  /*51040*/  @P4 STG.E.U16 [R24.64], R17 ;  /* 0x0000001118004986 */ /* 0x000fe6000c101506 */
[----:B0-----:R-:W-:-:S05]  /*51050*/  IMAD.WIDE R22, R0, 0x2, R14 ;  /* 0x0000000200167825 */ /* 0x001fca00078e020e */
[----:B----4-:R-:W-:Y:S01]  /*51060*/  @P5 STG.E.U16 [R22.64], R9 ;  /* 0x0000000916005986 */ /* 0x010fe2000c101506 */
[----:B------:R-:W-:-:S03]  /*51070*/  PRMT R5, R7, 0x7632, R5 ;  /* 0x0000763207057816 */ /* 0x000fc60000000005 */
[----:B------:R-:W-:Y:S04]  /*51080*/  @P2 STG.E.U16 [R26.64], R16 ;  /* 0x000000101a002986 */ /* 0x000fe8000c101506 */
[----:B------:R-:W2:Y:S04]  /*51090*/  LDL.LU R7, [R1+0x244] ;  /* 0x0002440001077983 */ /* 0x000ea80000300800 */
[----:B------:R0:W-:Y:S04]  /*510a0*/  @P6 STG.E.U16 [R28.64], R5 ;  /* 0x000000051c006986 */ /* 0x0001e8000c101506 */
[----:B0-----:R-:W3:Y:S01]  /*510b0*/  LDL.LU R5, [R1+0x234] ;  /* 0x0002340001057983 */ /* 0x001ee20000300800 */
[----:B------:R-:W-:Y:S01]  /*510c0*/  ISETP.LT.AND P4, PT, R10, c[0x0][0x178], !P0 ;  /* 0x00005e000a007a0c */ /* 0x000fe20004781270 */
[----:B------:R-:W-:Y:S01]  /*510d0*/  IMAD.WIDE R22, R4, 0x2, R12 ;  /* 0x0000000204167825 */ /* 0x000fe200078e020c */
[----:B------:R-:W-:-:S02]  /*510e0*/  ISETP.LT.AND P5, PT, R6, c[0x0][0x178], !P0 ;  /* 0x00005e0006007a0c */ /* 0x000fc400047a1270 */
[----:B------:R-:W-:Y:S02]  /*510f0*/  PRMT R0, R17, 0x7632, R0 ;  /* 0x0000763211007816 */ /* 0x000fe40000000000 */
[----:B------:R-:W-:Y:S01]  /*51100*/  IADD3 R8, R11, 0x69, RZ ;  /* 0x000000690b087810 */ /* 0x000fe20007ffe0ff */
[----:B------:R-:W-:Y:S01]  /*51110*/  IMAD.WIDE R24, R4, 0x2, R14 ;  /* 0x0000000204187825 */ /* 0x000fe200078e020e */
[----:B------:R-:W-:Y:S01]  /*51120*/  ISETP.LT.AND P6, PT, R19, c[0x0][0x178], !P0 ;  /* 0x00005e0013007a0c */ /* 0x000fe200047c1270 */
[----:B------:R-:W4:Y:S01]  /*51130*/  LDL.LU R17, [R1+0x1a2c] ;  /* 0x001a2c0001117983 */ /* 0x000f220000300800 */
[----:B------:R-:W-:Y:S01]  /*51140*/  ISETP.LT.AND P0, PT, R18, c[0x0][0x178], !P3 ;  /* 0x00005e0012007a0c */ /* 0x000fe20005f01270 */
[----:B------:R-:W-:Y:S02]  /*51150*/  IMAD.WIDE R26, R4, 0x2, R20 ;  /* 0x00000002041a7825 */ /* 0x000fe400078e0214 */
[----:B------:R0:W-:Y:S01]  /*51160*/  @P4 STG.E.U16 [R22.64], R0 ;  /* 0x0000000016004986 */ /* 0x0001e2000c101506 */
[----:B------:R-:W-:-:S02]  /*51170*/  ISETP.LT.AND P4, PT, R10, c[0x0][0x178], !P3 ;  /* 0x00005e000a007a0c */ /* 0x000fc40005f81270 */
[----:B------:R-:W-:Y:S02]  /*51180*/  ISETP.GE.AND P1, PT, R8, c[0x0][0x17c], PT ;  /* 0x00005f0008007a0c */ /* 0x000fe40003f26270 */
[----:B------:R-:W-:Y:S02]  /*51190*/  IADD3 R4, R4, c[0x0][0x198], RZ ;  /* 0x0000660004047a10 */ /* 0x000fe40007ffe0ff */
[----:B------:R-:W-:Y:S02]  /*511a0*/  PRMT R8, R9, 0x7632, R8 ;  /* 0x0000763209087816 */ /* 0x000fe40000000008 */
[----:B------:R-:W-:Y:S01]  /*511b0*/  PRMT R16, R16, 0x7632, R16 ;  /* 0x0000763210107816 */ /* 0x000fe20000000010 */
[C---:B0-----:R-:W-:Y:S02]  /*511c0*/  IMAD.WIDE R22, R4.reuse, 0x2, R2 ;  /* 0x0000000204167825 */ /* 0x041fe400078e0202 */
[----:B------:R0:W-:Y:S04]  /*511d0*/  @P5 STG.E.U16 [R24.64], R8 ;  /* 0x0000000818005986 */ /* 0x0001e8000c101506 */
[----:B------:R-:W-:Y:S01]  /*511e0*/  @P6 STG.E.U16 [R26.64], R16 ;  /* 0x000000101a006986 */ /* 0x000fe2000c101506 */
[----:B0-----:R-:W-:-:S03]  /*511f0*/  IMAD.WIDE R24, R4, 0x2, R12 ;  /* 0x0000000204187825 */ /* 0x001fc600078e020c */
[----:B--2---:R0:W-:Y:S01]  /*51200*/  @P0 STG.E.U16 [R22.64], R7 ;  /* 0x0000000716000986 */ /* 0x0041e2000c101506 */
[----:B------:R-:W-:-:S03]  /*51210*/  PRMT R8, R7, 0x7632, R8 ;  /* 0x0000763207087816 */ /* 0x000fc60000000008 */
[----:B0-----:R-:W2:Y:S04]  /*51220*/  LDL.LU R7, [R1+0x274] ;  /* 0x0002740001077983 */ /* 0x001ea80000300800 */
[----:B------:R-:W2:Y:S04]  /*51230*/  LDL.LU R9, [R1+0x264] ;  /* 0x0002640001097983 */ /* 0x000ea80000300800 */
[----:B---3--:R0:W-:Y:S04]  /*51240*/  @P4 STG.E.U16 [R24.64], R5 ;  /* 0x0000000518004986 */ /* 0x0081e8000c101506 */
[----:B0-----:R-:W3:Y:S04]  /*51250*/  LDL.LU R24, [R1+0x224] ;  /* 0x0002240001187983 */ /* 0x001ee80000300800 */
[----:B------:R-:W2:Y:S01]  /*51260*/  LDL.LU R25, [R1+0x4] ;  /* 0x0000040001197983 */ /* 0x000ea20000300800 */
[----:B------:R-:W-:-:S02]  /*51270*/  ISETP.LT.AND P5, PT, R6, c[0x0][0x178], !P3 ;  /* 0x00005e0006007a0c */ /* 0x000fc40005fa1270 */
[----:B------:R-:W-:Y:S02]  /*51280*/  ISETP.LT.AND P3, PT, R19, c[0x0][0x178], !P3 ;  /* 0x00005e0013007a0c */ /* 0x000fe40005f61270 */
[----:B------:R-:W-:Y:S02]  /*51290*/  ISETP.LT.AND P6, PT, R18, c[0x0][0x178], !P1 ;  /* 0x00005e0012007a0c */ /* 0x000fe40004fc1270 */
[----:B------:R-:W-:Y:S02]  /*512a0*/  IADD3 R28, R11, 0x6a, RZ ;  /* 0x0000006a0b1c7810 */ /* 0x000fe40007ffe0ff */
[----:B------:R-:W-:Y:S02]  /*512b0*/  IADD3 R0, R4, c[0x0][0x198], RZ ;  /* 0x0000660004007a10 */ /* 0x000fe40007ffe0ff */
[----:B------:R-:W-:Y:S01]  /*512c0*/  ISETP.LT.AND P4, PT, R10, c[0x0][0x178], !P1 ;  /* 0x00005e000a007a0c */ /* 0x000fe20004f81270 */
[----:B------:R-:W-:Y:S01]  /*512d0*/  IMAD.WIDE R22, R4, 0x2, R14 ;  /* 0x0000000204167825 */ /* 0x000fe200078e020e */
[----:B------:R-:W-:-:S03]  /*512e0*/  ISETP.GE.AND P2, PT, R28, c[0x0][0x17c], PT ;  /* 0x00005f001c007a0c */ /* 0x000fc60003f46270 */
[----:B------:R-:W-:Y:S01]  /*512f0*/  IMAD.WIDE R26, R4, 0x2, R20 ;  /* 0x00000002041a7825 */ /* 0x000fe200078e0214 */
[----:B------:R-:W-:-:S03]  /*51300*/  IADD3 R16, R11, 0x6b, RZ ;  /* 0x0000006b0b107810 */ /* 0x000fc60007ffe0ff */
[----:B------:R-:W-:Y:S01]  /*51310*/  IMAD.WIDE R28, R0, 0x2, R2 ;  /* 0x00000002001c7825 */ /* 0x000fe200078e0202 */
[----:B------:R-:W-:Y:S02]  /*51320*/  PRMT R4, R5, 0x7632, R4 ;  /* 0x0000763205047816 */ /* 0x000fe40000000004 */
[----:B------:R-:W-:Y:S01]  /*51330*/  ISETP.GE.AND P0, PT, R16, c[0x0][0x17c], PT ;  /* 0x00005f0010007a0c */ /* 0x000fe20003f06270 */
[----:B------:R-:W4:Y:S04]  /*51340*/  LDL.LU R5, [R1+0x1a28] ;  /* 0x001a280001057983 */ /* 0x000f280000300800 */
[----:B---3--:R0:W-:Y:S01]  /*51350*/  @P5 STG.E.U16 [R22.64], R24 ;  /* 0x0000001816005986 */ /* 0x0081e2000c101506 */
[----:B------:R-:W-:-:S03]  /*51360*/  ISETP.LT.AND P5, PT, R6, c[0x0][0x178], !P1 ;  /* 0x00005e0006007a0c */ /* 0x000fc60004fa1270 */
[----:B--2---:R1:W-:Y:S01]  /*51370*/  @P3 STG.E.U16 [R26.64], R25 ;  /* 0x000000191a003986 */ /* 0x0043e2000c101506 */
[----:B------:R-:W-:-:S03]  /*51380*/  PRMT R16, R25, 0x7632, R16 ;  /* 0x0000763219107816 */ /* 0x000fc60000000010 */
[----:B------:R2:W-:Y:S01]  /*51390*/  @P6 STG.E.U16 [R28.64], R8 ;  /* 0x000000081c006986 */ /* 0x0005e2000c101506 */
[----:B------:R-:W-:Y:S01]  /*513a0*/  ISETP.LT.AND P6, PT, R19, c[0x0][0x178], !P1 ;  /* 0x00005e0013007a0c */ /* 0x000fe20004fc1270 */
[----:B0-----:R-:W-:Y:S01]  /*513b0*/  IMAD.WIDE R22, R0, 0x2, R12 ;  /* 0x0000000200167825 */ /* 0x001fe200078e020c */
[----:B------:R-:W-:-:S03]  /*513c0*/  ISETP.LT.AND P1, PT, R18, c[0x0][0x178], !P2 ;  /* 0x00005e0012007a0c */ /* 0x000fc60005721270 */
[----:B-1----:R-:W-:Y:S01]  /*513d0*/  IMAD.WIDE R26, R0, 0x2, R20 ;  /* 0x00000002001a7825 */ /* 0x002fe200078e0214 */
[----:B------:R0:W-:Y:S01]  /*513e0*/  @P4 STG.E.U16 [R22.64], R4 ;  /* 0x0000000416004986 */ /* 0x0001e2000c101506 */
[----:B------:R-:W-:Y:S02]  /*513f0*/  ISETP.LT.AND P4, PT, R10, c[0x0][0x178], !P2 ;  /* 0x00005e000a007a0c */ /* 0x000fe40005781270 */
[----:B--2---:R-:W-:Y:S01]  /*51400*/  PRMT R8, R24, 0x7632, R8 ;  /* 0x0000763218087816 */ /* 0x004fe20000000008 */
[C---:B------:R-:W-:Y:S01]  /*51410*/  IMAD.WIDE R24, R0.reuse, 0x2, R14 ;  /* 0x0000000200187825 */ /* 0x040fe200078e020e */
[----:B------:R-:W-:-:S04]  /*51420*/  IADD3 R0, R0, c[0x0][0x198], RZ ;  /* 0x0000660000007a10 */ /* 0x000fc80007ffe0ff */
[----:B------:R1:W-:Y:S01]  /*51430*/  @P5 STG.E.U16 [R24.64], R8 ;  /* 0x0000000818005986 */ /* 0x0003e2000c101506 */
[----:B0-----:R-:W-:-:S03]  /*51440*/  IMAD.WIDE R22, R0, 0x2, R2 ;  /* 0x0000000200167825 */ /* 0x001fc600078e0202 */
[----:B------:R-:W-:Y:S01]  /*51450*/  @P6 STG.E.U16 [R26.64], R16 ;  /* 0x000000101a006986 */ /* 0x000fe2000c101506 */
[----:B------:R-:W-:Y:S02]  /*51460*/  PRMT R4, R7, 0x7632, R4 ;  /* 0x0000763207047816 */ /* 0x000fe40000000004 */
[----:B------:R-:W-:Y:S01]  /*51470*/  ISETP.LT.AND P6, PT, R18, c[0x0][0x178], !P0 ;  /* 0x00005e0012007a0c */ /* 0x000fe200047c1270 */
[----:B------:R0:W-:Y:S01]  /*51480*/  @P1 STG.E.U16 [R22.64], R7 ;  /* 0x0000000716001986 */ /* 0x0001e2000c101506 */
[----:B-1----:R-:W-:-:S05]  /*51490*/  IMAD.WIDE R24, R0, 0x2, R12 ;  /* 0x0000000200187825 */ /* 0x002fca00078e020c */
[----:B------:R1:W-:Y:S04]  /*514a0*/  @P4 STG.E.U16 [R24.64], R9 ;  /* 0x0000000918004986 */ /* 0x0003e8000c101506 */
[----:B0-----:R-:W2:Y:S04]  /*514b0*/  LDL.LU R7, [R1+0x2c4] ;  /* 0x0002c40001077983 */ /* 0x001ea80000300800 */
[----:B------:R-:W3:Y:S04]  /*514c0*/  LDL.LU R18, [R1+0x294] ;  /* 0x0002940001127983 */ /* 0x000ee80000300800 */
[----:B-1----:R-:W2:Y:S01]  /*514d0*/  LDL.LU R25, [R1+0x254] ;  /* 0x0002540001197983 */ /* 0x002ea20000300800 */
[----:B------:R-:W-:-:S02]  /*514e0*/  ISETP.LT.AND P5, PT, R6, c[0x0][0x178], !P2 ;  /* 0x00005e0006007a0c */ /* 0x000fc400057a1270 */
[----:B------:R-:W-:Y:S02]  /*514f0*/  ISETP.LT.AND P2, PT, R19, c[0x0][0x178], !P2 ;  /* 0x00005e0013007a0c */ /* 0x000fe40005741270 */
[----:B------:R-:W-:Y:S02]  /*51500*/  IADD3 R28, R11, 0x6c, RZ ;  /* 0x0000006c0b1c7810 */ /* 0x000fe40007ffe0ff */
[C---:B------:R-:W-:Y:S01]  /*51510*/  IADD3 R8, R0.reuse, c[0x0][0x198], RZ ;  /* 0x0000660000087a10 */ /* 0x040fe20007ffe0ff */
[----:B------:R-:W-:Y:S01]  /*51520*/  IMAD.WIDE R22, R0, 0x2, R14 ;  /* 0x0000000200167825 */ /* 0x000fe200078e020e */
[----:B------:R-:W-:-:S03]  /*51530*/  ISETP.GE.AND P3, PT, R28, c[0x0][0x17c], PT ;  /* 0x00005f001c007a0c */ /* 0x000fc60003f66270 */
[----:B------:R-:W-:-:S04]  /*51540*/  IMAD.WIDE R26, R0, 0x2, R20 ;  /* 0x00000002001a7825 */ /* 0x000fc800078e0214 */
[----:B------:R-:W-:Y:S01]  /*51550*/  IMAD.WIDE R28, R8, 0x2, R2 ;  /* 0x00000002081c7825 */ /* 0x000fe200078e0202 */
[----:B--2---:R-:W-:Y:S04]  /*51560*/  @P5 STG.E.U16 [R22.64], R25 ;  /* 0x0000001916005986 */ /* 0x004fe8000c101506 */
[----:B----4-:R-:W-:Y:S04]  /*51570*/  @P2 STG.E.U16 [R26.64], R5 ;  /* 0x000000051a002986 */ /* 0x010fe8000c101506 */
[----:B------:R0:W-:Y:S04]  /*51580*/  @P6 STG.E.U16 [R28.64], R4 ;  /* 0x000000041c006986 */ /* 0x0001e8000c101506 */
[----:B0-----:R-:W2:Y:S01]  /*51590*/  LDL.LU R29, [R1+0xfe8] ;  /* 0x000fe800011d7983 */ /* 0x001ea20000300800 */
[----:B------:R-:W-:-:S02]  /*515a0*/  ISETP.LT.AND P4, PT, R10, c[0x0][0x178], !P0 ;  /* 0x00005e000a007a0c */ /* 0x000fc40004781270 */
[----:B------:R-:W-:Y:S02]  /*515b0*/  IADD3 R16, R11, 0x6d, RZ ;  /* 0x0000006d0b107810 */ /* 0x000fe40007ffe0ff */
[----:B------:R-:W-:Y:S02]  /*515c0*/  ISETP.LT.AND P5, PT, R6, c[0x0][0x178], !P0 ;  /* 0x00005e0006007a0c */ /* 0x000fe400047a1270 */
[----:B------:R-:W-:Y:S02]  /*515d0*/  ISETP.LT.AND P6, PT, R19, c[0x0][0x178], !P0 ;  /* 0x00005e0013007a0c */ /* 0x000fe400047c1270 */
[----:B------:R-:W-:Y:S01]  /*515e0*/  ISETP.GE.AND P1, PT, R16, c[0x0][0x17c], PT ;  /* 0x00005f0010007a0c */ /* 0x000fe20003f26270 */
[C---:B------:R-:W-:Y:S01]  /*515f0*/  IMAD.WIDE R22, R8.reuse, 0x2, R14 ;  /* 0x0000000208167825 */ /* 0x040fe200078e020e */
[----:B------:R-:W-:Y:S02]  /*51600*/  PRMT R16, R25, 0x7632, R16 ;  /* 0x0000763219107816 */ /* 0x000fe40000000010 */
[----:B------:R-:W-:Y:S01]  /*51610*/  PRMT R26, R5, 0x7632, R26 ;  /* 0x00007632051a7816 */ /* 0x000fe2000000001a */
[----:B------:R-:W-:Y:S01]  /*51620*/  IMAD.WIDE R4, R8, 0x2, R12 ;  /* 0x0000000208047825 */ /* 0x000fe200078e020c */
[----:B------:R-:W-:-:S02]  /*51630*/  PRMT R0, R9, 0x7632, R0 ;  /* 0x0000763209007816 */ /* 0x000fc40000000000 */
[----:B------:R-:W4:Y:S01]  /*51640*/  LDL.LU R9, [R1+0x1a24] ;  /* 0x001a240001097983 */ /* 0x000f220000300800 */
[C---:B------:R-:W-:Y:S01]  /*51650*/  IMAD.WIDE R24, R8.reuse, 0x2, R20 ;  /* 0x0000000208187825 */ /* 0x040fe200078e0214 */
[----:B------:R-:W-:Y:S02]  /*51660*/  IADD3 R8, R8, c[0x0][0x198], RZ ;  /* 0x0000660008087a10 */ /* 0x000fe40007ffe0ff */
[----:B------:R0:W-:Y:S04]  /*51670*/  @P4 STG.E.U16 [R4.64], R0 ;  /* 0x0000000004004986 */ /* 0x0001e8000c101506 */
[----:B------:R1:W-:Y:S04]  /*51680*/  @P5 STG.E.U16 [R22.64], R16 ;  /* 0x0000001016005986 */ /* 0x0003e8000c101506 */
[----:B------:R3:W-:Y:S01]  /*51690*/  @P6 STG.E.U16 [R24.64], R26 ;  /* 0x0000001a18006986 */ /* 0x0007e2000c101506 */
[----:B0-----:R-:W-:Y:S01]  /*516a0*/  IMAD.WIDE R4, R8, 0x2, R2 ;  /* 0x0000000208047825 */ /* 0x001fe200078e0202 */
[----:B------:R-:W-:-:S02]  /*516b0*/  PRMT R0, R7, 0x7632, R0 ;  /* 0x0000763207007816 */ /* 0x000fc40000000000 */
[C---:B-1----:R-:W-:Y:S01]  /*516c0*/  IADD3 R16, R8.reuse, c[0x0][0x198], RZ ;  /* 0x0000660008107a10 */ /* 0x042fe20007ffe0ff */
[----:B------:R-:W-:-:S04]  /*516d0*/  IMAD.WIDE R22, R8, 0x2, R12 ;  /* 0x0000000208167825 */ /* 0x000fc800078e020c */
[----:B---3--:R-:W-:Y:S01]  /*516e0*/  IMAD.WIDE R24, R8, 0x2, R20 ;  /* 0x0000000208187825 */ /* 0x008fe200078e0214 */
[----:B--2---:R-:W-:-:S13]  /*516f0*/  ISETP.LT.AND P0, PT, R29, c[0x0][0x178], !P3 ;  /* 0x00005e001d007a0c */ /* 0x004fda0005f01270 */
[----:B------:R0:W-:Y:S04]  /*51700*/  @P0 STG.E.U16 [R4.64], R7 ;  /* 0x0000000704000986 */ /* 0x0001e8000c101506 */
[----:B0-----:R-:W2:Y:S01]  /*51710*/  LDL.LU R7, [R1+0x2d4] ;  /* 0x0002d40001077983 */ /* 0x001ea20000300800 */
[----:B------:R-:W-:-:S03]  /*51720*/  IMAD.WIDE R4, R8, 0x2, R14 ;  /* 0x0000000208047825 */ /* 0x000fc600078e020e */
[----:B------:R-:W3:Y:S01]  /*51730*/  LDL.LU R8, [R1+0x2b4] ;  /* 0x0002b40001087983 */ /* 0x000ee20000300800 */
[----:B------:R-:W-:Y:S02]  /*51740*/  ISETP.LT.AND P4, PT, R10, c[0x0][0x178], !P3 ;  /* 0x00005e000a007a0c */ /* 0x000fe40005f81270 */
[----:B------:R-:W-:Y:S02]  /*51750*/  ISETP.LT.AND P5, PT, R6, c[0x0][0x178], !P3 ;  /* 0x00005e0006007a0c */ /* 0x000fe40005fa1270 */
[----:B------:R-:W-:Y:S02]  /*51760*/  ISETP.LT.AND P3, PT, R19, c[0x0][0x178], !P3 ;  /* 0x00005e0013007a0c */ /* 0x000fe40005f61270 */
[----:B------:R-:W-:Y:S02]  /*51770*/  ISETP.LT.AND P6, PT, R29, c[0x0][0x178], !P1 ;  /* 0x00005e001d007a0c */ /* 0x000fe40004fc1270 */
[----:B------:R-:W-:-:S04]  /*51780*/  IADD3 R27, R11, 0x6e, RZ ;  /* 0x0000006e0b1b7810 */ /* 0x000fc80007ffe0ff */
[----:B------:R-:W-:Y:S01]  /*51790*/  ISETP.GE.AND P2, PT, R27, c[0x0][0x17c], PT ;  /* 0x00005f001b007a0c */ /* 0x000fe20003f46270 */
[----:B------:R-:W-:Y:S01]  /*517a0*/  IMAD.WIDE R26, R16, 0x2, R2 ;  /* 0x00000002101a7825 */ /* 0x000fe200078e0202 */
[----:B------:R-:W-:-:S04]  /*517b0*/  IADD3 R28, R11, 0x6f, RZ ;  /* 0x0000006f0b1c7810 */ /* 0x000fc80007ffe0ff */
[----:B------:R-:W-:Y:S02]  /*517c0*/  ISETP.GE.AND P0, PT, R28, c[0x0][0x17c], PT ;  /* 0x00005f001c007a0c */ /* 0x000fe40003f06270 */
[----:B------:R-:W2:Y:S04]  /*517d0*/  LDL.LU R28, [R1+0x284] ;  /* 0x00028400011c7983 */ /* 0x000ea80000300800 */
[----:B---3--:R-:W-:Y:S01]  /*517e0*/  @P4 STG.E.U16 [R22.64], R8 ;  /* 0x0000000816004986 */ /* 0x008fe2000c101506 */
[----:B------:R-:W-:-:S03]  /*517f0*/  ISETP.LT.AND P4, PT, R10, c[0x0][0x178], !P1 ;  /* 0x00005e000a007a0c */ /* 0x000fc60004f81270 */
[----:B------:R0:W-:Y:S01]  /*51800*/  @P5 STG.E.U16 [R4.64], R18 ;  /* 0x0000001204005986 */ /* 0x0001e2000c101506 */
[----:B------:R-:W-:-:S03]  /*51810*/  ISETP.LT.AND P5, PT, R6, c[0x0][0x178], !P1 ;  /* 0x00005e0006007a0c */ /* 0x000fc60004fa1270 */
[----:B----4-:R1:W-:Y:S04]  /*51820*/  @P3 STG.E.U16 [R24.64], R9 ;  /* 0x0000000918003986 */ /* 0x0103e8000c101506 */
[----:B------:R3:W-:Y:S01]  /*51830*/  @P6 STG.E.U16 [R26.64], R0 ;  /* 0x000000001a006986 */ /* 0x0007e2000c101506 */
[----:B------:R-:W-:Y:S02]  /*51840*/  ISETP.LT.AND P6, PT, R19, c[0x0][0x178], !P1 ;  /* 0x00005e0013007a0c */ /* 0x000fe40004fc1270 */
[----:B------:R-:W-:Y:S01]  /*51850*/  ISETP.LT.AND P1, PT, R29, c[0x0][0x178], !P2 ;  /* 0x00005e001d007a0c */ /* 0x000fe20005721270 */
[----:B0-----:R-:W-:Y:S01]  /*51860*/  IMAD.WIDE R4, R16, 0x2, R12 ;  /* 0x0000000210047825 */ /* 0x001fe200078e020c */
[----:B-1----:R-:W-:-:S03]  /*51870*/  PRMT R25, R9, 0x7632, R25 ;  /* 0x0000763209197816 */ /* 0x002fc60000000019 */
[----:B------:R-:W-:Y:S01]  /*51880*/  IMAD.WIDE R22, R16, 0x2, R20 ;  /* 0x0000000210167825 */ /* 0x000fe200078e0214 */
[----:B---3--:R-:W-:-:S03]  /*51890*/  PRMT R0, R8, 0x7632, R0 ;  /* 0x0000763208007816 */ /* 0x008fc60000000000 */
[C---:B------:R-:W-:Y:S01]  /*518a0*/  IMAD.WIDE R8, R16.reuse, 0x2, R14 ;  /* 0x0000000210087825 */ /* 0x040fe200078e020e */
[----:B------:R-:W-:Y:S02]  /*518b0*/  IADD3 R16, R16, c[0x0][0x198], RZ ;  /* 0x0000660010107a10 */ /* 0x000fe40007ffe0ff */
[----:B------:R-:W-:Y:S01]  /*518c0*/  PRMT R24, R18, 0x7632, R24 ;  /* 0x0000763212187816 */ /* 0x000fe20000000018 */
[----:B------:R0:W-:Y:S01]  /*518d0*/  @P4 STG.E.U16 [R4.64], R0 ;  /* 0x0000000004004986 */ /* 0x0001e2000c101506 */
[----:B------:R-:W-:-:S03]  /*518e0*/  IADD3 R26, R11, 0x70, RZ ;  /* 0x000000700b1a7810 */ /* 0x000fc60007ffe0ff */
[----:B------:R1:W-:Y:S01]  /*518f0*/  @P5 STG.E.U16 [R8.64], R24 ;  /* 0x0000001808005986 */ /* 0x0003e2000c101506 */
[----:B------:R-:W-:-:S03]  /*51900*/  ISETP.GE.AND P3, PT, R26, c[0x0][0x17c], PT ;  /* 0x00005f001a007a0c */ /* 0x000fc60003f66270 */
[----:B------:R3:W-:Y:S01]  /*51910*/  @P6 STG.E.U16 [R22.64], R25 ;  /* 0x0000001916006986 */ /* 0x0007e2000c101506 */
[C---:B0-----:R-:W-:Y:S01]  /*51920*/  IMAD.WIDE R4, R16.reuse, 0x2, R2 ;  /* 0x0000000210047825 */ /* 0x041fe200078e0202 */
[----:B--2---:R-:W-:Y:S02]  /*51930*/  PRMT R0, R7, 0x7632, R0 ;  /* 0x0000763207007816 */ /* 0x004fe40000000000 */
[C---:B------:R-:W-:Y:S02]  /*51940*/  IADD3 R26, R16.reuse, c[0x0][0x198], RZ ;  /* 0x00006600101a7a10 */ /* 0x040fe40007ffe0ff */
[----:B------:R0:W-:Y:S01]  /*51950*/  @P1 STG.E.U16 [R4.64], R7 ;  /* 0x0000000704001986 */ /* 0x0001e2000c101506 */
[----:B-1----:R-:W-:-:S04]  /*51960*/  IMAD.WIDE R8, R16, 0x2, R12 ;  /* 0x0000000210087825 */ /* 0x002fc800078e020c */
[C---:B---3--:R-:W-:Y:S01]  /*51970*/  IMAD.WIDE R22, R16.reuse, 0x2, R20 ;  /* 0x0000000210167825 */ /* 0x048fe200078e0214 */
[----:B0-----:R-:W2:Y:S03]  /*51980*/  LDL.LU R7, [R1+0x248] ;  /* 0x0002480001077983 */ /* 0x001ea60000300800 */
[----:B------:R-:W-:Y:S01]  /*51990*/  IMAD.WIDE R4, R16, 0x2, R14 ;  /* 0x0000000210047825 */ /* 0x000fe200078e020e */
[----:B------:R-:W3:Y:S04]  /*519a0*/  LDL.LU R18, [R1+0x238] ;  /* 0x0002380001127983 */ /* 0x000ee80000300800 */
[----:B------:R-:W4:Y:S01]  /*519b0*/  LDL.LU R16, [R1+0x2a4] ;  /* 0x0002a40001107983 */ /* 0x000f220000300800 */
[----:B------:R-:W-:-:S02]  /*519c0*/  ISETP.LT.AND P4, PT, R10, c[0x0][0x178], !P2 ;  /* 0x00005e000a007a0c */ /* 0x000fc40005781270 */
[----:B------:R-:W-:Y:S02]  /*519d0*/  ISETP.LT.AND P5, PT, R6, c[0x0][0x178], !P2 ;  /* 0x00005e0006007a0c */ /* 0x000fe400057a1270 */
[----:B------:R-:W-:Y:S02]  /*519e0*/  ISETP.LT.AND P2, PT, R19, c[0x0][0x178], !P2 ;  /* 0x00005e0013007a0c */ /* 0x000fe40005741270 */
[----:B------:R-:W-:Y:S01]  /*519f0*/  ISETP.LT.AND P6, PT, R29, c[0x0][0x178], !P0 ;  /* 0x00005e001d007a0c */ /* 0x000fe200047c1270 */
[----:B------:R-:W-:-:S06]  /*51a00*/  IMAD.WIDE R24, R26, 0x2, R2 ;  /* 0x000000021a187825 */ /* 0x000fcc00078e0202 */
[----:B----4-:R-:W-:Y:S01]  /*51a10*/  @P4 STG.E.U16 [R8.64], R16 ;  /* 0x0000001008004986 */ /* 0x010fe2000c101506 */
[----:B------:R-:W-:-:S03]  /*51a20*/  ISETP.LT.AND P4, PT, R10, c[0x0][0x178], !P0 ;  /* 0x00005e000a007a0c */ /* 0x000fc60004781270 */
[----:B------:R0:W-:Y:S01]  /*51a30*/  @P5 STG.E.U16 [R4.64], R28 ;  /* 0x0000001c04005986 */ /* 0x0001e2000c101506 */
[----:B------:R-:W-:-:S03]  /*51a40*/  ISETP.LT.AND P5, PT, R6, c[0x0][0x178], !P0 ;  /* 0x00005e0006007a0c */ /* 0x000fc600047a1270 */
[----:B------:R-:W-:Y:S04]  /*51a50*/  @P2 STG.E.U16 [R22.64], R17 ;  /* 0x0000001116002986 */ /* 0x000fe8000c101506 */
[----:B------:R1:W-:Y:S01]  /*51a60*/  @P6 STG.E.U16 [R24.64], R0 ;  /* 0x0000000018006986 */ /* 0x0003e2000c101506 */
[----:B0-----:R-:W-:Y:S01]  /*51a70*/  IMAD.WIDE R4, R26, 0x2, R12 ;  /* 0x000000021a047825 */ /* 0x001fe200078e020c */
[----:B------:R-:W-:Y:S02]  /*51a80*/  ISETP.LT.AND P6, PT, R19, c[0x0][0x178], !P0 ;  /* 0x00005e0013007a0c */ /* 0x000fe400047c1270 */
[----:B------:R-:W-:Y:S02]  /*51a90*/  ISETP.LT.AND P2, PT, R29, c[0x0][0x178], !P3 ;  /* 0x00005e001d007a0c */ /* 0x000fe40005f41270 */
[----:B-1----:R-:W-:Y:S01]  /*51aa0*/  PRMT R0, R16, 0x7632, R0 ;  /* 0x0000763210007816 */ /* 0x002fe20000000000 */
[----:B------:R-:W-:Y:S01]  /*51ab0*/  IMAD.WIDE R8, R26, 0x2, R14 ;  /* 0x000000021a087825 */ /* 0x000fe200078e020e */
[----:B------:R-:W-:Y:S01]  /*51ac0*/  PRMT R23, R17, 0x7632, R23 ;  /* 0x0000763211177816 */ /* 0x000fe20000000017 */
[----:B------:R-:W4:Y:S01]  /*51ad0*/  LDL.LU R25, [R1+0x8] ;  /* 0x0000080001197983 */ /* 0x000f220000300800 */
[----:B------:R-:W-:Y:S01]  /*51ae0*/  PRMT R22, R28, 0x7632, R22 ;  /* 0x000076321c167816 */ /* 0x000fe20000000016 */
[----:B------:R-:W-:-:S02]  /*51af0*/  IMAD.WIDE R16, R26, 0x2, R20 ;  /* 0x000000021a107825 */ /* 0x000fc400078e0214 */
[----:B------:R0:W-:Y:S01]  /*51b00*/  @P4 STG.E.U16 [R4.64], R0 ;  /* 0x0000000004004986 */ /* 0x0001e2000c101506 */
[----:B------:R-:W-:Y:S02]  /*51b10*/  ISETP.LT.AND P4, PT, R10, c[0x0][0x178], !P3 ;  /* 0x00005e000a007a0c */ /* 0x000fe40005f81270 */
[----:B------:R-:W-:Y:S01]  /*51b20*/  IADD3 R26, R26, c[0x0][0x198], RZ ;  /* 0x000066001a1a7a10 */ /* 0x000fe20007ffe0ff */
[----:B------:R1:W-:Y:S04]  /*51b30*/  @P5 STG.E.U16 [R8.64], R22 ;  /* 0x0000001608005986 */ /* 0x0003e8000c101506 */
[----:B------:R-:W-:Y:S01]  /*51b40*/  @P6 STG.E.U16 [R16.64], R23 ;  /* 0x0000001710006986 */ /* 0x000fe2000c101506 */
[----:B0-----:R-:W-:-:S03]  /*51b50*/  IMAD.WIDE R4, R26, 0x2, R2 ;  /* 0x000000021a047825 */ /* 0x001fc600078e0202 */
[----:B------:R-:W4:Y:S01]  /*51b60*/  LDL.LU R28, [R1+0x278] ;  /* 0x00027800011c7983 */ /* 0x000f220000300800 */
[----:B-1----:R-:W-:-:S03]  /*51b70*/  IMAD.WIDE R8, R26, 0x2, R12 ;  /* 0x000000021a087825 */ /* 0x002fc600078e020c */
[----:B--2---:R0:W-:Y:S01]  /*51b80*/  @P2 STG.E.U16 [R4.64], R7 ;  /* 0x0000000704002986 */ /* 0x0041e2000c101506 */
[----:B------:R-:W-:-:S03]  /*51b90*/  PRMT R22, R7, 0x7632, R22 ;  /* 0x0000763207167816 */ /* 0x000fc60000000016 */
[----:B---3--:R1:W-:Y:S04]  /*51ba0*/  @P4 STG.E.U16 [R8.64], R18 ;  /* 0x0000001208004986 */ /* 0x0083e8000c101506 */
[----:B0-----:R-:W2:Y:S04]  /*51bb0*/  LDL.LU R7, [R1+0x258] ;  /* 0x0002580001077983 */ /* 0x001ea80000300800 */
[----:B-1----:R-:W3:Y:S01]  /*51bc0*/  LDL.LU R9, [R1+0x228] ;  /* 0x0002280001097983 */ /* 0x002ee20000300800 */
[----:B------:R-:W-:Y:S02]  /*51bd0*/  IADD3 R27, R11, 0x71, RZ ;  /* 0x000000710b1b7810 */ /* 0x000fe40007ffe0ff */
[----:B------:R-:W-:-:S02]  /*51be0*/  ISETP.LT.AND P5, PT, R6, c[0x0][0x178], !P3 ;  /* 0x00005e0006007a0c */ /* 0x000fc40005fa1270 */
[----:B------:R-:W-:Y:S02]  /*51bf0*/  ISETP.GE.AND P1, PT, R27, c[0x0][0x17c], PT ;  /* 0x00005f001b007a0c */ /* 0x000fe40003f26270 */
[----:B------:R-:W-:Y:S01]  /*51c00*/  ISETP.LT.AND P3, PT, R19, c[0x0][0x178], !P3 ;  /* 0x00005e0013007a0c */ /* 0x000fe20005f61270 */
[C---:B------:R-:W-:Y:S01]  /*51c10*/  IMAD.WIDE R4, R26.reuse, 0x2, R14 ;  /* 0x000000021a047825 */ /* 0x040fe200078e020e */
[----:B------:R-:W-:Y:S02]  /*51c20*/  ISETP.LT.AND P6, PT, R29, c[0x0][0x178], !P1 ;  /* 0x00005e001d007a0c */ /* 0x000fe40004fc1270 */
[C---:B------:R-:W-:Y:S01]  /*51c30*/  IADD3 R0, R26.reuse, c[0x0][0x198], RZ ;  /* 0x000066001a007a10 */ /* 0x040fe20007ffe0ff */
[----:B------:R-:W-:Y:S01]  /*51c40*/  IMAD.WIDE R26, R26, 0x2, R20 ;  /* 0x000000021a1a7825 */ /* 0x000fe200078e0214 */
[----:B------:R-:W-:Y:S02]  /*51c50*/  ISETP.LT.AND P4, PT, R10, c[0x0][0x178], !P1 ;  /* 0x00005e000a007a0c */ /* 0x000fe40004f81270 */
[C---:B------:R-:W-:Y:S01]  /*51c60*/  IADD3 R23, R11.reuse, 0x73, RZ ;  /* 0x000000730b177810 */ /* 0x040fe20007ffe0ff */
[----:B------:R-:W-:Y:S01]  /*51c70*/  IMAD.WIDE R16, R0, 0x2, R2 ;  /* 0x0000000200107825 */ /* 0x000fe200078e0202 */
[----:B------:R-:W-:-:S02]  /*51c80*/  IADD3 R24, R11, 0x72, RZ ;  /* 0x000000720b187810 */ /* 0x000fc40007ffe0ff */
[----:B------:R-:W-:Y:S02]  /*51c90*/  ISETP.GE.AND P2, PT, R23, c[0x0][0x17c], PT ;  /* 0x00005f0017007a0c */ /* 0x000fe40003f46270 */
[----:B------:R-:W-:Y:S01]  /*51ca0*/  ISETP.GE.AND P0, PT, R24, c[0x0][0x17c], PT ;  /* 0x00005f0018007a0c */ /* 0x000fe20003f06270 */
[----:B---3--:R0:W-:Y:S01]  /*51cb0*/  @P5 STG.E.U16 [R4.64], R9 ;  /* 0x0000000904005986 */ /* 0x0081e2000c101506 */
[----:B------:R-:W-:-:S03]  /*51cc0*/  ISETP.LT.AND P5, PT, R6, c[0x0][0x178], !P1 ;  /* 0x00005e0006007a0c */ /* 0x000fc60004fa1270 */
[----:B----4-:R1:W-:Y:S01]  /*51cd0*/  @P3 STG.E.U16 [R26.64], R25 ;  /* 0x000000191a003986 */ /* 0x0103e2000c101506 */
[----:B------:R-:W-:-:S03]  /*51ce0*/  PRMT R23, R9, 0x7632, R23 ;  /* 0x0000763209177816 */ /* 0x000fc60000000017 */
[----:B------:R3:W-:Y:S01]  /*51cf0*/  @P6 STG.E.U16 [R16.64], R22 ;  /* 0x0000001610006986 */ /* 0x0007e2000c101506 */
[----:B0-----:R-:W-:-:S04]  /*51d00*/  IMAD.WIDE R4, R0, 0x2, R12 ;  /* 0x0000000200047825 */ /* 0x001fc800078e020c */
[----:B------:R-:W-:Y:S01]  /*51d10*/  IMAD.WIDE R8, R0, 0x2, R14 ;  /* 0x0000000200087825 */ /* 0x000fe200078e020e */
[----:B-1----:R-:W4:Y:S01]  /*51d20*/  LDL.LU R27, [R1+0x268] ;  /* 0x00026800011b7983 */ /* 0x002f220000300800 */
[----:B---3--:R-:W-:-:S03]  /*51d30*/  PRMT R22, R18, 0x7632, R22 ;  /* 0x0000763212167816 */ /* 0x008fc60000000016 */
[----:B------:R-:W3:Y:S04]  /*51d40*/  LDL.LU R18, [R1+0x1a20] ;  /* 0x001a200001127983 */ /* 0x000ee80000300800 */
[----:B------:R0:W-:Y:S04]  /*51d50*/  @P4 STG.E.U16 [R4.64], R22 ;  /* 0x0000001604004986 */ /* 0x0001e8000c101506 */
[----:B------:R-:W-:Y:S01]  /*51d60*/  @P5 STG.E.U16 [R8.64], R23 ;  /* 0x0000001708005986 */ /* 0x000fe2000c101506 */
[----:B------:R-:W-:-:S03]  /*51d70*/  ISETP.LT.AND P5, PT, R6, c[0x0][0x178], !P0 ;  /* 0x00005e0006007a0c */ /* 0x000fc600047a1270 */
[----:B------:R-:W3:Y:S01]  /*51d80*/  LDL.LU R6, [R1+0x1a1c] ;  /* 0x001a1c0001067983 */ /* 0x000ee20000300800 */
[----:B------:R-:W-:Y:S02]  /*51d90*/  ISETP.LT.AND P6, PT, R19, c[0x0][0x178], !P1 ;  /* 0x00005e0013007a0c */ /* 0x000fe40004fc1270 */
[----:B------:R-:W-:Y:S01]  /*51da0*/  ISETP.LT.AND P1, PT, R29, c[0x0][0x178], !P0 ;  /* 0x00005e001d007a0c */ /* 0x000fe20004721270 */
[C---:B------:R-:W-:Y:S01]  /*51db0*/  IMAD.WIDE R16, R0.reuse, 0x2, R20 ;  /* 0x0000000200107825 */ /* 0x040fe200078e0214 */
[----:B------:R-:W-:Y:S02]  /*51dc0*/  IADD3 R0, R0, c[0x0][0x198], RZ ;  /* 0x0000660000007a10 */ /* 0x000fe40007ffe0ff */
[----:B------:R-:W-:Y:S02]  /*51dd0*/  PRMT R24, R25, 0x7632, R24 ;  /* 0x0000763219187816 */ /* 0x000fe40000000018 */
[C---:B------:R-:W-:Y:S01]  /*51de0*/  IADD3 R25, R11.reuse, 0x74, RZ ;  /* 0x000000740b197810 */ /* 0x040fe20007ffe0ff */
[----:B0-----:R-:W-:Y:S01]  /*51df0*/  IMAD.WIDE R4, R0, 0x2, R2 ;  /* 0x0000000200047825 */ /* 0x001fe200078e0202 */
[----:B------:R-:W-:-:S02]  /*51e00*/  IADD3 R26, R11, 0x75, RZ ;  /* 0x000000750b1a7810 */ /* 0x000fc40007ffe0ff */
[----:B------:R-:W-:Y:S01]  /*51e10*/  ISETP.GE.AND P3, PT, R25, c[0x0][0x17c], PT ;  /* 0x00005f0019007a0c */ /* 0x000fe20003f66270 */
[----:B------:R-:W-:Y:S01]  /*51e20*/  @P6 STG.E.U16 [R16.64], R24 ;  /* 0x0000001810006986 */ /* 0x000fe2000c101506 */
[----:B------:R-:W-:-:S03]  /*51e30*/  PRMT R25, R28, 0x7632, R25 ;  /* 0x000076321c197816 */ /* 0x000fc60000000019 */
[----:B------:R0:W-:Y:S01]  /*51e40*/  @P1 STG.E.U16 [R4.64], R28 ;  /* 0x0000001c04001986 */ /* 0x0001e2000c101506 */
[----:B------:R-:W-:-:S03]  /*51e50*/  ISETP.GE.AND P1, PT, R26, c[0x0][0x17c], PT ;  /* 0x00005f001a007a0c */ /* 0x000fc60003f26270 */
[----:B0-----:R-:W3:Y:S04]  /*51e60*/  LDL.LU R28, [R1+0x2c8] ;  /* 0x0002c800011c7983 */ /* 0x001ee80000300800 */
[----:B------:R-:W3:Y:S01]  /*51e70*/  LDL.LU R26, [R1+0xff0] ;  /* 0x000ff000011a7983 */ /* 0x000ee20000300800 */
[----:B------:R-:W-:Y:S02]  /*51e80*/  ISETP.LT.AND P4, PT, R10, c[0x0][0x178], !P0 ;  /* 0x00005e000a007a0c */ /* 0x000fe40004781270 */
[----:B------:R-:W-:Y:S02]  /*51e90*/  ISETP.LT.AND P0, PT, R19, c[0x0][0x178], !P0 ;  /* 0x00005e0013007a0c */ /* 0x000fe40004701270 */
[----:B------:R-:W-:Y:S02]  /*51ea0*/  ISETP.LT.AND P6, PT, R29, c[0x0][0x178], !P2 ;  /* 0x00005e001d007a0c */ /* 0x000fe400057c1270 */
[C---:B------:R-:W-:Y:S01]  /*51eb0*/  IADD3 R24, R0.reuse, c[0x0][0x198], RZ ;  /* 0x0000660000187a10 */ /* 0x040fe20007ffe0ff */
[----:B------:R-:W-:-:S04]  /*51ec0*/  IMAD.WIDE R8, R0, 0x2, R12 ;  /* 0x0000000200087825 */ /* 0x000fc800078e020c */
[----:B------:R-:W-:-:S04]  /*51ed0*/  IMAD.WIDE R4, R0, 0x2, R14 ;  /* 0x0000000200047825 */ /* 0x000fc800078e020e */
[----:B------:R-:W-:-:S04]  /*51ee0*/  IMAD.WIDE R16, R0, 0x2, R20 ;  /* 0x0000000200107825 */ /* 0x000fc800078e0214 */
[----:B------:R-:W-:Y:S01]  /*51ef0*/  IMAD.WIDE R22, R24, 0x2, R2 ;  /* 0x0000000218167825 */ /* 0x000fe200078e0202 */
[----:B----4-:R-:W-:Y:S04]  /*51f00*/  @P4 STG.E.U16 [R8.64], R27 ;  /* 0x0000001b08004986 */ /* 0x010fe8000c101506 */
[----:B--2---:R-:W-:Y:S01]  /*51f10*/  @P5 STG.E.U16 [R4.64], R7 ;  /* 0x0000000704005986 */ /* 0x004fe2000c101506 */
[----:B------:R-:W-:-:S03]  /*51f20*/  ISETP.LT.AND P5, PT, R10, c[0x0][0x178], !P3 ;  /* 0x00005e000a007a0c */ /* 0x000fc60005fa1270 */
[----:B---3--:R-:W-:Y:S04]  /*51f30*/  @P0 STG.E.U16 [R16.64], R6 ;  /* 0x0000000610000986 */ /* 0x008fe8000c101506 */
[----:B------:R0:W-:Y:S01]  /*51f40*/  @P6 STG.E.U16 [R22.64], R25 ;  /* 0x0000001916006986 */ /* 0x0001e2000c101506 */
[----:B------:R-:W-:-:S03]  /*51f50*/  ISETP.LT.AND P0, PT, R10, c[0x0][0x178], !P2 ;  /* 0x00005e000a007a0c */ /* 0x000fc60005701270 */
[----:B0-----:R-:W2:Y:S01]  /*51f60*/  LDL.LU R23, [R1+0x2b8] ;  /* 0x0002b80001177983 */ /* 0x001ea20000300800 */
[----:B------:R-:W-:-:S03]  /*51f70*/  PRMT R6, R7, 0x7632, R6 ;  /* 0x0000763207067816 */ /* 0x000fc60000000006 */
[----:B------:R-:W3:Y:S04]  /*51f80*/  LDL.LU R7, [R1+0x298] ;  /* 0x0002980001077983 */ /* 0x000ee80000300800 */
[----:B------:R-:W4:Y:S01]  /*51f90*/  LDL.LU R10, [R1+0x1a18] ;  /* 0x001a1800010a7983 */ /* 0x000f220000300800 */
[----:B------:R-:W-:Y:S01]  /*51fa0*/  PRMT R22, R27, 0x7632, R22 ;  /* 0x000076321b167816 */ /* 0x000fe20000000016 */
[----:B------:R-:W-:Y:S01]  /*51fb0*/  IMAD.WIDE R8, R24, 0x2, R12 ;  /* 0x0000000218087825 */ /* 0x000fe200078e020c */
[----:B------:R-:W-:Y:S02]  /*51fc0*/  ISETP.LT.AND P4, PT, R26, c[0x0][0x178], !P2 ;  /* 0x00005e001a007a0c */ /* 0x000fe40005781270 */
[----:B------:R-:W-:Y:S01]  /*51fd0*/  ISETP.LT.AND P2, PT, R19, c[0x0][0x178], !P2 ;  /* 0x00005e0013007a0c */ /* 0x000fe20005741270 */
[C---:B------:R-:W-:Y:S01]  /*51fe0*/  IMAD.WIDE R4, R24.reuse, 0x2, R14 ;  /* 0x0000000218047825 */ /* 0x040fe200078e020e */
[----:B------:R-:W-:-:S02]  /*51ff0*/  IADD3 R0, R24, c[0x0][0x198], RZ ;  /* 0x0000660018007a10 */ /* 0x000fc40007ffe0ff */
[----:B------:R-:W-:Y:S01]  /*52000*/  PRMT R16, R6, 0x7632, R16 ;  /* 0x0000763206107816 */ /* 0x000fe20000000010 */
[----:B------:R-:W-:Y:S01]  /*52010*/  IMAD.WIDE R24, R24, 0x2, R20 ;  /* 0x0000000218187825 */ /* 0x000fe200078e0214 */
[----:B------:R0:W-:Y:S01]  /*52020*/  @P0 STG.E.U16 [R8.64], R22 ;  /* 0x0000001608000986 */ /* 0x0001e2000c101506 */
[----:B------:R-:W-:-:S04]  /*52030*/  ISETP.LT.AND P6, PT, R29, c[0x0][0x178], !P3 ;  /* 0x00005e001d007a0c */ /* 0x000fc80005fc1270 */
[----:B------:R-:W-:Y:S04]  /*52040*/  @P4 STG.E.U16 [R4.64], R6 ;  /* 0x0000000604004986 */ /* 0x000fe8000c101506 */
[----:B------:R1:W-:Y:S01]  /*52050*/  @P2 STG.E.U16 [R24.64], R16 ;  /* 0x0000001018002986 */ /* 0x0003e2000c101506 */
[----:B0-----:R-:W-:-:S03]  /*52060*/  IMAD.WIDE R8, R0, 0x2, R2 ;  /* 0x0000000200087825 */ /* 0x001fc600078e0202 */
[----:B-1----:R-:W4:Y:S01]  /*52070*/  LDL.LU R25, [R1+0xfec] ;  /* 0x000fec0001197983 */ /* 0x002f220000300800 */
[----:B------:R-:W-:Y:S02]  /*52080*/  IADD3 R6, R11, 0x77, RZ ;  /* 0x000000770b067810 */ /* 0x000fe40007ffe0ff */
[----:B------:R-:W-:Y:S01]  /*52090*/  ISETP.LT.AND P4, PT, R26, c[0x0][0x178], !P3 ;  /* 0x00005e001a007a0c */ /* 0x000fe20005f81270 */
[----:B------:R0:W-:Y:S01]  /*520a0*/  @P6 STG.E.U16 [R8.64], R28 ;  /* 0x0000001c08006986 */ /* 0x0001e2000c101506 */
[----:B------:R-:W-:Y:S01]  /*520b0*/  ISETP.LT.AND P3, PT, R19, c[0x0][0x178], !P3 ;  /* 0x00005e0013007a0c */ /* 0x000fe20005f61270 */
[----:B------:R-:W-:Y:S01]  /*520c0*/  IMAD.WIDE R4, R0, 0x2, R12 ;  /* 0x0000000200047825 */ /* 0x000fe200078e020c */
[----:B------:R-:W-:Y:S01]  /*520d0*/  ISETP.LT.AND P6, PT, R29, c[0x0][0x178], !P1 ;  /* 0x00005e001d007a0c */ /* 0x000fe20004fc1270 */
[----:B------:R-:W4:Y:S01]  /*520e0*/  LDL.LU R27, [R1+0x2a8] ;  /* 0x0002a800011b7983 */ /* 0x000f220000300800 */
[----:B------:R-:W-:Y:S02]  /*520f0*/  ISETP.GE.AND P2, PT, R6, c[0x0][0x17c], PT ;  /* 0x00005f0006007a0c */ /* 0x000fe40003f46270 */
[----:B------:R-:W-:-:S02]  /*52100*/  IADD3 R17, R11, 0x76, RZ ;  /* 0x000000760b117810 */ /* 0x000fc40007ffe0ff */
[C---:B------:R-:W-:Y:S02]  /*52110*/  IADD3 R6, R0.reuse, c[0x0][0x198], RZ ;  /* 0x0000660000067a10 */ /* 0x040fe40007ffe0ff */
[----:B------:R-:W-:Y:S01]  /*52120*/  ISETP.GE.AND P0, PT, R17, c[0x0][0x17c], PT ;  /* 0x00005f0011007a0c */ /* 0x000fe20003f06270 */
[----:B0-----:R-:W-:Y:S01]  /*52130*/  IMAD.WIDE R8, R0, 0x2, R20 ;  /* 0x0000000200087825 */ /* 0x001fe200078e0214 */
[----:B------:R-:W-:Y:S02]  /*52140*/  PRMT R24, R28, 0x7632, R24 ;  /* 0x000076321c187816 */ /* 0x000fe40000000018 */
[----:B------:R-:W4:Y:S01]  /*52150*/  LDL.LU R28, [R1+0x288] ;  /* 0x00028800011c7983 */ /* 0x000f220000300800 */
[----:B------:R-:W-:-:S03]  /*52160*/  IMAD.WIDE R16, R6, 0x2, R2 ;  /* 0x0000000206107825 */ /* 0x000fc600078e0202 */
[----:B--2---:R0:W-:Y:S02]  /*52170*/  @P5 STG.E.U16 [R4.64], R23 ;  /* 0x0000001704005986 */ /* 0x0041e4000c101506 */
[----:B0-----:R-:W-:-:S05]  /*52180*/  IMAD.WIDE R4, R0, 0x2, R14 ;  /* 0x0000000200047825 */ /* 0x001fca00078e020e */
[----:B---3--:R-:W-:Y:S04]  /*52190*/  @P4 STG.E.U16 [R4.64], R7 ;  /* 0x0000000704004986 */ /* 0x008fe8000c101506 */
[----:B----4-:R-:W-:Y:S04]  /*521a0*/  @P3 STG.E.U16 [R8.64], R10 ;  /* 0x0000000a08003986 */ /* 0x010fe8000c101506 */
[----:B------:R0:W-:Y:S04]  /*521b0*/  @P6 STG.E.U16 [R16.64], R24 ;  /* 0x0000001810006986 */ /* 0x0001e8000c101506 */
[----:B0-----:R-:W2:Y:S01]  /*521c0*/  LDL.LU R24, [R1+0x2d8] ;  /* 0x0002d80001187983 */ /* 0x001ea20000300800 */
[----:B------:R-:W-:Y:S01]  /*521d0*/  PRMT R0, R23, 0x7632, R0 ;  /* 0x0000763217007816 */ /* 0x000fe20000000000 */
[----:B------:R-:W-:Y:S01]  /*521e0*/  IMAD.WIDE R22, R6, 0x2, R12 ;  /* 0x0000000206167825 */ /* 0x000fe200078e020c */
[----:B------:R-:W-:-:S02]  /*521f0*/  ISETP.LT.AND P3, PT, R26, c[0x0][0x178], !P1 ;  /* 0x00005e001a007a0c */ /* 0x000fc40004f61270 */
[----:B------:R-:W-:Y:S02]  /*52200*/  ISETP.LT.AND P5, PT, R25, c[0x0][0x178], !P1 ;  /* 0x00005e0019007a0c */ /* 0x000fe40004fa1270 */
[----:B------:R-:W-:Y:S02]  /*52210*/  ISETP.LT.AND P1, PT, R19, c[0x0][0x178], !P1 ;  /* 0x00005e0013007a0c */ /* 0x000fe40004f21270 */
[----:B------:R-:W-:Y:S01]  /*52220*/  ISETP.LT.AND P6, PT, R29, c[0x0][0x178], !P0 ;  /* 0x00005e001d007a0c */ /* 0x000fe200047c1270 */
[----:B------:R-:W-:Y:S01]  /*52230*/  IMAD.WIDE R4, R6, 0x2, R14 ;  /* 0x0000000206047825 */ /* 0x000fe200078e020e */
[----:B------:R-:W-:Y:S02]  /*52240*/  PRMT R16, R7, 0x7632, R16 ;  /* 0x0000763207107816 */ /* 0x000fe40000000010 */
[----:B------:R-:W-:Y:S01]  /*52250*/  ISETP.LT.AND P4, PT, R26, c[0x0][0x178], !P0 ;  /* 0x00005e001a007a0c */ /* 0x000fe20004781270 */
[----:B------:R-:W-:Y:S01]  /*52260*/  IMAD.WIDE R8, R6, 0x2, R20 ;  /* 0x0000000206087825 */ /* 0x000fe200078e0214 */
[----:B------:R-:W-:Y:S01]  /*52270*/  PRMT R10, R10, 0x7632, R10 ;  /* 0x000076320a0a7816 */ /* 0x000fe2000000000a */
[----:B------:R-:W3:Y:S04]  /*52280*/  LDL.LU R7, [R1+0x1a14] ;  /* 0x001a140001077983 */ /* 0x000ee80000300800 */
[----:B------:R0:W-:Y:S01]  /*52290*/  @P5 STG.E.U16 [R22.64], R0 ;  /* 0x0000000016005986 */ /* 0x0001e2000c101506 */
[----:B------:R-:W-:-:S02]  /*522a0*/  ISETP.LT.AND P5, PT, R25, c[0x0][0x178], !P0 ;  /* 0x00005e0019007a0c */ /* 0x000fc400047a1270 */
[----:B------:R-:W-:Y:S01]  /*522b0*/  IADD3 R17, R11, 0x78, RZ ;  /* 0x000000780b117810 */ /* 0x000fe20007ffe0ff */
[----:B------:R1:W-:Y:S01]  /*522c0*/  @P3 STG.E.U16 [R4.64], R16 ;  /* 0x0000001004003986 */ /* 0x0003e2000c101506 */
[----:B0-----:R-:W-:-:S03]  /*522d0*/  IADD3 R0, R6, c[0x0][0x198], RZ ;  /* 0x0000660006007a10 */ /* 0x001fc60007ffe0ff */
[----:B------:R0:W-:Y:S01]  /*522e0*/  @P1 STG.E.U16 [R8.64], R10 ;  /* 0x0000000a08001986 */ /* 0x0001e2000c101506 */
[----:B------:R-:W-:Y:S01]  /*522f0*/  ISETP.GE.AND P3, PT, R17, c[0x0][0x17c], PT ;  /* 0x00005f0011007a0c */ /* 0x000fe20003f66270 */
[C---:B-1----:R-:W-:Y:S01]  /*52300*/  IMAD.WIDE R4, R0.reuse, 0x2, R2 ;  /* 0x0000000200047825 */ /* 0x042fe200078e0202 */
[----:B------:R-:W-:Y:S01]  /*52310*/  IADD3 R6, R11, 0x79, RZ ;  /* 0x000000790b067810 */ /* 0x000fe20007ffe0ff */
[----:B------:R-:W4:Y:S02]  /*52320*/  LDL.LU R23, [R1+0xc] ;  /* 0x00000c0001177983 */ /* 0x000f240000300800 */
[----:B------:R-:W-:-:S04]  /*52330*/  IMAD.WIDE R16, R0, 0x2, R14 ;  /* 0x0000000200107825 */ /* 0x000fc800078e020e */
[----:B0-----:R-:W-:Y:S01]  /*52340*/  IMAD.WIDE R8, R0, 0x2, R12 ;  /* 0x0000000200087825 */ /* 0x001fe200078e020c */
[----:B------:R-:W-:Y:S02]  /*52350*/  ISETP.LT.AND P0, PT, R19, c[0x0][0x178], !P0 ;  /* 0x00005e0013007a0c */ /* 0x000fe40004701270 */
[----:B------:R-:W-:Y:S02]  /*52360*/  ISETP.GE.AND P1, PT, R6, c[0x0][0x17c], PT ;  /* 0x00005f0006007a0c */ /* 0x000fe40003f26270 */
[----:B------:R-:W-:Y:S02]  /*52370*/  IADD3 R6, R0, c[0x0][0x198], RZ ;  /* 0x0000660000067a10 */ /* 0x000fe40007ffe0ff */
[----:B------:R-:W-:Y:S01]  /*52380*/  PRMT R10, R27, 0x7632, R10 ;  /* 0x000076321b0a7816 */ /* 0x000fe2000000000a */
[----:B--2---:R0:W-:Y:S04]  /*52390*/  @P6 STG.E.U16 [R4.64], R24 ;  /* 0x0000001804006986 */ /* 0x0041e8000c101506 */
[----:B------:R1:W-:Y:S01]  /*523a0*/  @P5 STG.E.U16 [R8.64], R27 ;  /* 0x0000001b08005986 */ /* 0x0003e2000c101506 */
[----:B------:R-:W-:-:S03]  /*523b0*/  ISETP.LT.AND P5, PT, R29, c[0x0][0x178], !P2 ;  /* 0x00005e001d007a0c */ /* 0x000fc600057a1270 */
[----:B------:R2:W-:Y:S01]  /*523c0*/  @P4 STG.E.U16 [R16.64], R28 ;  /* 0x0000001c10004986 */ /* 0x0005e2000c101506 */
[----:B------:R-:W-:Y:S02]  /*523d0*/  ISETP.LT.AND P4, PT, R25, c[0x0][0x178], !P2 ;  /* 0x00005e0019007a0c */ /* 0x000fe40005781270 */
[----:B------:R-:W-:Y:S01]  /*523e0*/  ISETP.LT.AND P6, PT, R26, c[0x0][0x178], !P2 ;  /* 0x00005e001a007a0c */ /* 0x000fe200057c1270 */
[----:B0-----:R-:W-:Y:S01]  /*523f0*/  IMAD.WIDE R4, R0, 0x2, R20 ;  /* 0x0000000200047825 */ /* 0x001fe200078e0214 */
[----:B------:R-:W-:Y:S02]  /*52400*/  PRMT R22, R24, 0x7632, R22 ;  /* 0x0000763218167816 */ /* 0x000fe40000000016 */
[----:B------:R-:W-:Y:S01]  /*52410*/  ISETP.LT.AND P2, PT, R19, c[0x0][0x178], !P2 ;  /* 0x00005e0013007a0c */ /* 0x000fe20005741270 */
[C---:B-1----:R-:W-:Y:S01]  /*52420*/  IMAD.WIDE R8, R6.reuse, 0x2, R2 ;  /* 0x0000000206087825 */ /* 0x042fe200078e0202 */
[----:B------:R0:W-:Y:S03]  /*52430*/  @P0 STG.E.U16 [R4.64], R18 ;  /* 0x0000001204000986 */ /* 0x0001e6000c101506 */
[C---:B--2---:R-:W-:Y:S01]  /*52440*/  IMAD.WIDE R16, R6.reuse, 0x2, R12 ;  /* 0x0000000206107825 */ /* 0x044fe200078e020c */
[----:B------:R1:W-:Y:S04]  /*52450*/  @P5 STG.E.U16 [R8.64], R22 ;  /* 0x0000001608005986 */ /* 0x0003e8000c101506 */
[----:B------:R2:W-:Y:S01]  /*52460*/  @P4 STG.E.U16 [R16.64], R10 ;  /* 0x0000000a10004986 */ /* 0x0005e2000c101506 */
[----:B0-----:R-:W-:Y:S01]  /*52470*/  IMAD.WIDE R4, R6, 0x2, R14 ;  /* 0x0000000206047825 */ /* 0x001fe200078e020e */
[----:B------:R-:W-:-:S03]  /*52480*/  PRMT R18, R18, 0x7632, R18 ;  /* 0x0000763212127816 */ /* 0x000fc60000000012 */
[----:B-1----:R-:W-:Y:S01]  /*52490*/  IMAD.WIDE R8, R6, 0x2, R20 ;  /* 0x0000000206087825 */ /* 0x002fe200078e0214 */
[----:B------:R-:W3:Y:S01]  /*524a0*/  LDL.LU R22, [R1+0x22c] ;  /* 0x00022c0001167983 */ /* 0x000ee20000300800 */
[----:B--2---:R-:W-:-:S03]  /*524b0*/  PRMT R10, R28, 0x7632, R10 ;  /* 0x000076321c0a7816 */ /* 0x004fc6000000000a */
[----:B------:R-:W2:Y:S04]  /*524c0*/  LDL.LU R17, [R1+0x23c] ;  /* 0x00023c0001117983 */ /* 0x000ea80000300800 */
[----:B------:R-:W4:Y:S04]  /*524d0*/  LDL.LU R24, [R1+0x27c] ;  /* 0x00027c0001187983 */ /* 0x000f280000300800 */
[----:B------:R-:W4:Y:S04]  /*524e0*/  LDL.LU R28, [R1+0x26c] ;  /* 0x00026c00011c7983 */ /* 0x000f280000300800 */
[----:B------:R-:W-:Y:S04]  /*524f0*/  @P6 STG.E.U16 [R4.64], R10 ;  /* 0x0000000a04006986 */ /* 0x000fe8000c101506 */
[----:B------:R-:W4:Y:S04]  /*52500*/  LDL.LU R27, [R1+0x25c] ;  /* 0x00025c00011b7983 */ /* 0x000f280000300800 */
[----:B------:R0:W-:Y:S04]  /*52510*/  @P2 STG.E.U16 [R8.64], R18 ;  /* 0x0000001208002986 */ /* 0x0001e8000c101506 */
[----:B0-----:R-:W4:Y:S01]  /*52520*/  LDL.LU R18, [R1+0x24c] ;  /* 0x00024c0001127983 */ /* 0x001f220000300800 */
[----:B------:R-:W-:-:S02]  /*52530*/  IADD3 R0, R11, 0x7a, RZ ;  /* 0x0000007a0b007810 */ /* 0x000fc40007ffe0ff */
[----:B------:R-:W-:Y:S02]  /*52540*/  ISETP.LT.AND P4, PT, R29, c[0x0][0x178], !P3 ;  /* 0x00005e001d007a0c */ /* 0x000fe40005f81270 */
[----:B------:R-:W-:Y:S02]  /*52550*/  ISETP.GE.AND P0, PT, R0, c[0x0][0x17c], PT ;  /* 0x00005f0000007a0c */ /* 0x000fe40003f06270 */
[----:B------:R-:W-:Y:S02]  /*52560*/  ISETP.LT.AND P5, PT, R25, c[0x0][0x178], !P3 ;  /* 0x00005e0019007a0c */ /* 0x000fe40005fa1270 */
[----:B------:R-:W-:Y:S02]  /*52570*/  IADD3 R0, R6, c[0x0][0x198], RZ ;  /* 0x0000660006007a10 */ /* 0x000fe40007ffe0ff */
[----:B------:R-:W-:Y:S02]  /*52580*/  ISETP.LT.AND P6, PT, R26, c[0x0][0x178], !P3 ;  /* 0x00005e001a007a0c */ /* 0x000fe40005fc1270 */
[----:B------:R-:W-:Y:S01]  /*52590*/  ISETP.LT.AND P3, PT, R19, c[0x0][0x178], !P3 ;  /* 0x00005e0013007a0c */ /* 0x000fe20005f61270 */
[----:B------:R-:W-:-:S04]  /*525a0*/  IMAD.WIDE R4, R0, 0x2, R2 ;  /* 0x0000000200047825 */ /* 0x000fc800078e0202 */
[----:B------:R-:W-:Y:S01]  /*525b0*/  IMAD.WIDE R8, R0, 0x2, R12 ;  /* 0x0000000200087825 */ /* 0x000fe200078e020c */
[----:B------:R-:W-:-:S04]  /*525c0*/  IADD3 R6, R11, 0x7b, RZ ;  /* 0x0000007b0b067810 */ /* 0x000fc80007ffe0ff */
[----:B------:R-:W-:Y:S02]  /*525d0*/  ISETP.GE.AND P2, PT, R6, c[0x0][0x17c], PT ;  /* 0x00005f0006007a0c */ /* 0x000fe40003f46270 */
[----:B------:R-:W-:Y:S02]  /*525e0*/  IADD3 R6, R11, 0x7c, RZ ;  /* 0x0000007c0b067810 */ /* 0x000fe40007ffe0ff */
[----:B---3--:R-:W-:Y:S02]  /*525f0*/  PRMT R16, R22, 0x7632, R16 ;  /* 0x0000763216107816 */ /* 0x008fe40000000010 */
[----:B--2---:R-:W-:Y:S01]  /*52600*/  PRMT R10, R17, 0x7632, R10 ;  /* 0x00007632110a7816 */ /* 0x004fe2000000000a */
[----:B----4-:R0:W-:Y:S04]  /*52610*/  @P4 STG.E.U16 [R4.64], R18 ;  /* 0x0000001204004986 */ /* 0x0101e8000c101506 */
[----:B------:R1:W-:Y:S01]  /*52620*/  @P5 STG.E.U16 [R8.64], R17 ;  /* 0x0000001108005986 */ /* 0x0003e2000c101506 */
[----:B------:R-:W-:Y:S01]  /*52630*/  ISETP.LT.AND P5, PT, R29, c[0x0][0x178], !P1 ;  /* 0x00005e001d007a0c */ /* 0x000fe20004fa1270 */
[----:B0-----:R-:W-:-:S04]  /*52640*/  IMAD.WIDE R4, R0, 0x2, R14 ;  /* 0x0000000200047825 */ /* 0x001fc800078e020e */
[C---:B-1----:R-:W-:Y:S01]  /*52650*/  IMAD.WIDE R8, R0.reuse, 0x2, R20 ;  /* 0x0000000200087825 */ /* 0x042fe200078e0214 */
[----:B------:R0:W-:Y:S01]  /*52660*/  @P6 STG.E.U16 [R4.64], R22 ;  /* 0x0000001604006986 */ /* 0x0001e2000c101506 */
[----:B------:R-:W-:Y:S02]  /*52670*/  IADD3 R0, R0, c[0x0][0x198], RZ ;  /* 0x0000660000007a10 */ /* 0x000fe40007ffe0ff */
[----:B------:R-:W-:Y:S01]  /*52680*/  ISETP.LT.AND P6, PT, R25, c[0x0][0x178], !P1 ;  /* 0x00005e0019007a0c */ /* 0x000fe20004fc1270 */
[----:B------:R1:W-:Y:S01]  /*52690*/  @P3 STG.E.U16 [R8.64], R23 ;  /* 0x0000001708003986 */ /* 0x0003e2000c101506 */
[----:B------:R-:W-:Y:S02]  /*526a0*/  ISETP.LT.AND P3, PT, R26, c[0x0][0x178], !P1 ;  /* 0x00005e001a007a0c */ /* 0x000fe40004f61270 */
[----:B------:R-:W-:Y:S02]  /*526b0*/  ISETP.GE.AND P4, PT, R6, c[0x0][0x17c], PT ;  /* 0x00005f0006007a0c */ /* 0x000fe40003f86270 */
[----:B------:R-:W-:Y:S01]  /*526c0*/  PRMT R6, R18, 0x7632, R6 ;  /* 0x0000763212067816 */ /* 0x000fe20000000006 */
[----:B0-----:R-:W-:Y:S01]  /*526d0*/  IMAD.WIDE R4, R0, 0x2, R2 ;  /* 0x0000000200047825 */ /* 0x001fe200078e0202 */
[----:B------:R-:W-:-:S03]  /*526e0*/  ISETP.LT.AND P1, PT, R19, c[0x0][0x178], !P1 ;  /* 0x00005e0013007a0c */ /* 0x000fc60004f21270 */
[----:B-1----:R-:W-:Y:S01]  /*526f0*/  IMAD.WIDE R8, R0, 0x2, R12 ;  /* 0x0000000200087825 */ /* 0x002fe200078e020c */
[----:B------:R0:W-:Y:S01]  /*52700*/  @P5 STG.E.U16 [R4.64], R6 ;  /* 0x0000000604005986 */ /* 0x0001e2000c101506 */
[----:B------:R-:W-:-:S03]  /*52710*/  ISETP.LT.AND P5, PT, R29, c[0x0][0x178], !P0 ;  /* 0x00005e001d007a0c */ /* 0x000fc600047a1270 */
[----:B------:R1:W-:Y:S01]  /*52720*/  @P6 STG.E.U16 [R8.64], R10 ;  /* 0x0000000a08006986 */ /* 0x0003e2000c101506 */
[----:B------:R-:W-:Y:S01]  /*52730*/  ISETP.LT.AND P6, PT, R26, c[0x0][0x178], !P0 ;  /* 0x00005e001a007a0c */ /* 0x000fe200047c1270 */
[C---:B0-----:R-:W-:Y:S01]  /*52740*/  IMAD.WIDE R4, R0.reuse, 0x2, R14 ;  /* 0x0000000200047825 */ /* 0x041fe200078e020e */
[----:B-1----:R-:W-:-:S04]  /*52750*/  IADD3 R10, R0, c[0x0][0x198], RZ ;  /* 0x00006600000a7a10 */ /* 0x002fc80007ffe0ff */
[----:B------:R0:W-:Y:S01]  /*52760*/  @P3 STG.E.U16 [R4.64], R16 ;  /* 0x0000001004003986 */ /* 0x0001e2000c101506 */
[----:B------:R-:W-:Y:S01]  /*52770*/  ISETP.LT.AND P3, PT, R25, c[0x0][0x178], !P0 ;  /* 0x00005e0019007a0c */ /* 0x000fe20004761270 */
[----:B------:R-:W-:Y:S01]  /*52780*/  IMAD.WIDE R8, R0, 0x2, R20 ;  /* 0x0000000200087825 */ /* 0x000fe200078e0214 */
[----:B------:R-:W-:Y:S02]  /*52790*/  PRMT R6, R23, 0x7632, R6 ;  /* 0x0000763217067816 */ /* 0x000fe40000000006 */
[----:B------:R-:W-:-:S03]  /*527a0*/  ISETP.LT.AND P0, PT, R19, c[0x0][0x178], !P0 ;  /* 0x00005e0013007a0c */ /* 0x000fc60004701270 */
[----:B------:R1:W-:Y:S01]  /*527b0*/  @P1 STG.E.U16 [R8.64], R6 ;  /* 0x0000000608001986 */ /* 0x0003e2000c101506 */
[----:B0-----:R-:W-:Y:S01]  /*527c0*/  IMAD.WIDE R4, R10, 0x2, R2 ;  /* 0x000000020a047825 */ /* 0x001fe200078e0202 */
[----:B------:R-:W-:-:S04]  /*527d0*/  IADD3 R0, R11, 0x7d, RZ ;  /* 0x0000007d0b007810 */ /* 0x000fc80007ffe0ff */
[----:B------:R0:W-:Y:S01]  /*527e0*/  @P5 STG.E.U16 [R4.64], R24 ;  /* 0x0000001804005986 */ /* 0x0001e2000c101506 */
[----:B-1----:R-:W-:Y:S01]  /*527f0*/  IMAD.WIDE R8, R10, 0x2, R14 ;  /* 0x000000020a087825 */ /* 0x002fe200078e020e */
[----:B------:R-:W-:-:S03]  /*52800*/  ISETP.GE.AND P1, PT, R0, c[0x0][0x17c], PT ;  /* 0x00005f0000007a0c */ /* 0x000fc60003f26270 */
[----:B0-----:R-:W-:Y:S01]  /*52810*/  IMAD.WIDE R4, R10, 0x2, R12 ;  /* 0x000000020a047825 */ /* 0x001fe200078e020c */
[----:B------:R-:W-:-:S04]  /*52820*/  PRMT R0, R28, 0x7632, R0 ;  /* 0x000076321c007816 */ /* 0x000fc80000000000 */
[----:B------:R0:W-:Y:S01]  /*52830*/  @P3 STG.E.U16 [R4.64], R28 ;  /* 0x0000001c04003986 */ /* 0x0001e2000c101506 */
[----:B------:R-:W-:-:S03]  /*52840*/  IADD3 R18, R11, 0x7e, RZ ;  /* 0x0000007e0b127810 */ /* 0x000fc60007ffe0ff */
[----:B------:R1:W-:Y:S01]  /*52850*/  @P6 STG.E.U16 [R8.64], R27 ;  /* 0x0000001b08006986 */ /* 0x0003e2000c101506 */
[----:B------:R-:W-:-:S03]  /*52860*/  PRMT R6, R24, 0x7632, R6 ;  /* 0x0000763218067816 */ /* 0x000fc60000000006 */
[----:B0-----:R-:W2:Y:S01]  /*52870*/  LDL.LU R28, [R1+0x2cc] ;  /* 0x0002cc00011c7983 */ /* 0x001ea20000300800 */
[----:B-1----:R-:W-:-:S03]  /*52880*/  IMAD.WIDE R8, R10, 0x2, R20 ;  /* 0x000000020a087825 */ /* 0x002fc600078e0214 */
[----:B------:R-:W3:Y:S04]  /*52890*/  LDL.LU R23, [R1+0x2bc] ;  /* 0x0002bc0001177983 */ /* 0x000ee80000300800 */
[----:B------:R0:W-:Y:S01]  /*528a0*/  @P0 STG.E.U16 [R8.64], R7 ;  /* 0x0000000708000986 */ /* 0x0001e2000c101506 */
[----:B------:R-:W-:Y:S02]  /*528b0*/  ISETP.GE.AND P0, PT, R18, c[0x0][0x17c], PT ;  /* 0x00005f0012007a0c */ /* 0x000fe40003f06270 */
[----:B------:R-:W-:Y:S01]  /*528c0*/  IADD3 R18, R11, 0x7f, RZ ;  /* 0x0000007f0b127810 */ /* 0x000fe20007ffe0ff */
[----:B------:R-:W4:Y:S04]  /*528d0*/  LDL.LU R24, [R1+0x29c] ;  /* 0x00029c0001187983 */ /* 0x000f280000300800 */
[----:B------:R-:W4:Y:S01]  /*528e0*/  LDL.LU R11, [R1+0x1a10] ;  /* 0x001a1000010b7983 */ /* 0x000f220000300800 */
[----:B------:R-:W-:-:S03]  /*528f0*/  PRMT R5, R27, 0x7632, R5 ;  /* 0x000076321b057816 */ /* 0x000fc60000000005 */
[----:B------:R-:W4:Y:S01]  /*52900*/  LDL.LU R27, [R1+0x2dc] ;  /* 0x0002dc00011b7983 */ /* 0x000f220000300800 */
[----:B------:R-:W-:Y:S02]  /*52910*/  ISETP.LT.AND P5, PT, R29, c[0x0][0x178], !P2 ;  /* 0x00005e001d007a0c */ /* 0x000fe400057a1270 */
[----:B------:R-:W-:Y:S02]  /*52920*/  IADD3 R4, R10, c[0x0][0x198], RZ ;  /* 0x000066000a047a10 */ /* 0x000fe40007ffe0ff */
[----:B------:R-:W-:Y:S02]  /*52930*/  ISETP.LT.AND P6, PT, R25, c[0x0][0x178], !P2 ;  /* 0x00005e0019007a0c */ /* 0x000fe400057c1270 */
[----:B------:R-:W-:Y:S01]  /*52940*/  ISETP.LT.AND P3, PT, R26, c[0x0][0x178], !P2 ;  /* 0x00005e001a007a0c */ /* 0x000fe20005761270 */
[C---:B------:R-:W-:Y:S01]  /*52950*/  IMAD.WIDE R16, R4.reuse, 0x2, R2 ;  /* 0x0000000204107825 */ /* 0x040fe200078e0202 */
[----:B------:R-:W-:Y:S02]  /*52960*/  ISETP.LT.AND P2, PT, R19, c[0x0][0x178], !P2 ;  /* 0x00005e0013007a0c */ /* 0x000fe40005741270 */
[----:B------:R-:W-:Y:S01]  /*52970*/  PRMT R10, R7, 0x7632, R10 ;  /* 0x00007632070a7816 */ /* 0x000fe2000000000a */
[----:B0-----:R-:W-:-:S02]  /*52980*/  IMAD.WIDE R8, R4, 0x2, R14 ;  /* 0x0000000204087825 */ /* 0x001fc400078e020e */
[----:B------:R0:W-:Y:S01]  /*52990*/  @P5 STG.E.U16 [R16.64], R6 ;  /* 0x0000000610005986 */ /* 0x0001e2000c101506 */
[----:B------:R-:W-:Y:S01]  /*529a0*/  ISETP.LT.AND P5, PT, R29, c[0x0][0x178], !P4 ;  /* 0x00005e001d007a0c */ /* 0x000fe200067a1270 */
[----:B0-----:R-:W-:-:S04]  /*529b0*/  IMAD.WIDE R6, R4, 0x2, R12 ;  /* 0x0000000204067825 */ /* 0x001fc800078e020c */
[C---:B------:R-:W-:Y:S01]  /*529c0*/  IMAD.WIDE R16, R4.reuse, 0x2, R20 ;  /* 0x0000000204107825 */ /* 0x040fe200078e0214 */
[----:B------:R0:W-:Y:S01]  /*529d0*/  @P6 STG.E.U16 [R6.64], R0 ;  /* 0x0000000006006986 */ /* 0x0001e2000c101506 */
[----:B------:R-:W-:-:S03]  /*529e0*/  IADD3 R4, R4, c[0x0][0x198], RZ ;  /* 0x0000660004047a10 */ /* 0x000fc60007ffe0ff */
[----:B------:R1:W-:Y:S04]  /*529f0*/  @P3 STG.E.U16 [R8.64], R5 ;  /* 0x0000000508003986 */ /* 0x0003e8000c101506 */
[----:B------:R1:W-:Y:S01]  /*52a00*/  @P2 STG.E.U16 [R16.64], R10 ;  /* 0x0000000a10002986 */ /* 0x0003e2000c101506 */
[----:B------:R-:W-:Y:S02]  /*52a10*/  ISETP.LT.AND P2, PT, R25, c[0x0][0x178], !P4 ;  /* 0x00005e0019007a0c */ /* 0x000fe40006741270 */
[----:B------:R-:W-:Y:S01]  /*52a20*/  ISETP.LT.AND P3, PT, R26, c[0x0][0x178], !P4 ;  /* 0x00005e001a007a0c */ /* 0x000fe20006761270 */
[C---:B0-----:R-:W-:Y:S01]  /*52a30*/  IMAD.WIDE R6, R4.reuse, 0x2, R2 ;  /* 0x0000000204067825 */ /* 0x041fe200078e0202 */
[----:B------:R-:W-:Y:S02]  /*52a40*/  ISETP.LT.AND P4, PT, R19, c[0x0][0x178], !P4 ;  /* 0x00005e0013007a0c */ /* 0x000fe40006781270 */
[----:B------:R-:W-:Y:S01]  /*52a50*/  ISETP.LT.AND P6, PT, R29, c[0x0][0x178], !P1 ;  /* 0x00005e001d007a0c */ /* 0x000fe20004fc1270 */
[C---:B-1----:R-:W-:Y:S01]  /*52a60*/  IMAD.WIDE R8, R4.reuse, 0x2, R12 ;  /* 0x0000000204087825 */ /* 0x042fe200078e020c */
[----:B------:R-:W-:-:S05]  /*52a70*/  IADD3 R0, R4, c[0x0][0x198], RZ ;  /* 0x0000660004007a10 */ /* 0x000fca0007ffe0ff */
[----:B------:R-:W-:Y:S01]  /*52a80*/  IMAD.WIDE R16, R0, 0x2, R2 ;  /* 0x0000000200107825 */ /* 0x000fe200078e0202 */
[----:B--2---:R0:W-:Y:S01]  /*52a90*/  @P5 STG.E.U16 [R6.64], R28 ;  /* 0x0000001c06005986 */ /* 0x0041e2000c101506 */
[----:B------:R-:W-:-:S03]  /*52aa0*/  PRMT R10, R28, 0x7632, R10 ;  /* 0x000076321c0a7816 */ /* 0x000fc6000000000a */
[----:B---3--:R1:W-:Y:S01]  /*52ab0*/  @P2 STG.E.U16 [R8.64], R23 ;  /* 0x0000001708002986 */ /* 0x0083e2000c101506 */
[----:B------:R-:W-:Y:S01]  /*52ac0*/  ISETP.LT.AND P2, PT, R25, c[0x0][0x178], !P1 ;  /* 0x00005e0019007a0c */ /* 0x000fe20004f41270 */
[----:B0-----:R-:W-:Y:S01]  /*52ad0*/  IMAD.WIDE R6, R4, 0x2, R14 ;  /* 0x0000000204067825 */ /* 0x001fe200078e020e */
[----:B------:R-:W-:Y:S01]  /*52ae0*/  ISETP.GE.AND P5, PT, R18, c[0x0][0x17c], PT ;  /* 0x00005f0012007a0c */ /* 0x000fe20003fa6270 */
[----:B------:R-:W2:Y:S02]  /*52af0*/  LDL.LU R28, [R1+0x2ac] ;  /* 0x0002ac00011c7983 */ /* 0x000ea40000300800 */
[----:B------:R-:W-:Y:S02]  /*52b00*/  IMAD.WIDE R4, R4, 0x2, R20 ;  /* 0x0000000204047825 */ /* 0x000fe400078e0214 */
[----:B----4-:R-:W-:Y:S04]  /*52b10*/  @P3 STG.E.U16 [R6.64], R24 ;  /* 0x0000001806003986 */ /* 0x010fe8000c101506 */
[----:B------:R0:W-:Y:S01]  /*52b20*/  @P4 STG.E.U16 [R4.64], R11 ;  /* 0x0000000b04004986 */ /* 0x0001e2000c101506 */
[----:B------:R-:W-:-:S03]  /*52b30*/  ISETP.LT.AND P3, PT, R29, c[0x0][0x178], !P0 ;  /* 0x00005e001d007a0c */ /* 0x000fc60004761270 */
[----:B------:R3:W-:Y:S01]  /*52b40*/  @P6 STG.E.U16 [R16.64], R10 ;  /* 0x0000000a10006986 */ /* 0x0007e2000c101506 */
[----:B------:R-:W-:Y:S02]  /*52b50*/  ISETP.LT.AND P6, PT, R26, c[0x0][0x178], !P1 ;  /* 0x00005e001a007a0c */ /* 0x000fe40004fc1270 */
[----:B------:R-:W-:Y:S02]  /*52b60*/  ISETP.LT.AND P1, PT, R19, c[0x0][0x178], !P1 ;  /* 0x00005e0013007a0c */ /* 0x000fe40004f21270 */
[----:B-1----:R-:W-:Y:S01]  /*52b70*/  PRMT R9, R23, 0x7632, R9 ;  /* 0x0000763217097816 */ /* 0x002fe20000000009 */
[C---:B0-----:R-:W-:Y:S01]  /*52b80*/  IMAD.WIDE R4, R0.reuse, 0x2, R12 ;  /* 0x0000000200047825 */ /* 0x041fe200078e020c */
[C---:B------:R-:W-:Y:S02]  /*52b90*/  IADD3 R23, R0.reuse, c[0x0][0x198], RZ ;  /* 0x0000660000177a10 */ /* 0x040fe40007ffe0ff */
[----:B------:R-:W-:Y:S01]  /*52ba0*/  PRMT R18, R11, 0x7632, R18 ;  /* 0x000076320b127816 */ /* 0x000fe20000000012 */
[----:B------:R-:W-:Y:S01]  /*52bb0*/  IMAD.WIDE R6, R0, 0x2, R14 ;  /* 0x0000000200067825 */ /* 0x000fe200078e020e */
[----:B---3--:R-:W-:Y:S01]  /*52bc0*/  PRMT R17, R24, 0x7632, R17 ;  /* 0x0000763218117816 */ /* 0x008fe20000000011 */
[----:B------:R0:W-:Y:S02]  /*52bd0*/  @P2 STG.E.U16 [R4.64], R9 ;  /* 0x0000000904002986 */ /* 0x0001e4000c101506 */
[----:B------:R-:W-:-:S02]  /*52be0*/  IMAD.WIDE R10, R23, 0x2, R2 ;  /* 0x00000002170a7825 */ /* 0x000fc400078e0202 */
[----:B------:R1:W-:Y:S01]  /*52bf0*/  @P6 STG.E.U16 [R6.64], R17 ;  /* 0x0000001106006986 */ /* 0x0003e2000c101506 */
[----:B------:R-:W-:Y:S01]  /*52c00*/  ISETP.LT.AND P4, PT, R29, c[0x0][0x178], !P5 ;  /* 0x00005e001d007a0c */ /* 0x000fe20006f81270 */
[----:B0-----:R-:W-:Y:S02]  /*52c10*/  IMAD.WIDE R8, R0, 0x2, R20 ;  /* 0x0000000200087825 */ /* 0x001fe400078e0214 */
[----:B------:R-:W3:Y:S01]  /*52c20*/  LDL.LU R29, [R1+0x28c] ;  /* 0x00028c00011d7983 */ /* 0x000ee20000300800 */
[----:B------:R-:W-:-:S03]  /*52c30*/  ISETP.LT.AND P2, PT, R25, c[0x0][0x178], !P0 ;  /* 0x00005e0019007a0c */ /* 0x000fc60004741270 */
[----:B------:R2:W-:Y:S01]  /*52c40*/  @P1 STG.E.U16 [R8.64], R18 ;  /* 0x0000001208001986 */ /* 0x0005e2000c101506 */
[----:B------:R-:W-:Y:S02]  /*52c50*/  ISETP.LT.AND P6, PT, R25, c[0x0][0x178], !P5 ;  /* 0x00005e0019007a0c */ /* 0x000fe40006fc1270 */
[C---:B------:R-:W-:Y:S01]  /*52c60*/  ISETP.LT.AND P1, PT, R26.reuse, c[0x0][0x178], !P5 ;  /* 0x00005e001a007a0c */ /* 0x040fe20006f21270 */
[----:B------:R0:W-:Y:S01]  /*52c70*/  @P3 STG.E.U16 [R10.64], R27 ;  /* 0x0000001b0a003986 */ /* 0x0001e2000c101506 */
[----:B------:R-:W-:Y:S02]  /*52c80*/  ISETP.LT.AND P3, PT, R26, c[0x0][0x178], !P0 ;  /* 0x00005e001a007a0c */ /* 0x000fe40004761270 */
[C---:B------:R-:W-:Y:S02]  /*52c90*/  ISETP.LT.AND P0, PT, R19.reuse, c[0x0][0x178], !P0 ;  /* 0x00005e0013007a0c */ /* 0x040fe40004701270 */
[----:B------:R-:W-:Y:S02]  /*52ca0*/  ISETP.LT.AND P5, PT, R19, c[0x0][0x178], !P5 ;  /* 0x00005e0013007a0c */ /* 0x000fe40006fa1270 */
[----:B------:R-:W4:Y:S01]  /*52cb0*/  LDL.LU R19, [R1+0x1a0c] ;  /* 0x001a0c0001137983 */ /* 0x000f220000300800 */
[C---:B------:R-:W-:Y:S01]  /*52cc0*/  IADD3 R25, R23.reuse, c[0x0][0x198], RZ ;  /* 0x0000660017197a10 */ /* 0x040fe20007ffe0ff */
[----:B-1----:R-:W-:Y:S01]  /*52cd0*/  IMAD.WIDE R16, R23, 0x2, R12 ;  /* 0x0000000217107825 */ /* 0x002fe200078e020c */
[----:B------:R-:W-:-:S03]  /*52ce0*/  PRMT R0, R27, 0x7632, R0 ;  /* 0x000076321b007816 */ /* 0x000fc60000000000 */
[----:B------:R-:W-:-:S04]  /*52cf0*/  IMAD.WIDE R4, R23, 0x2, R14 ;  /* 0x0000000217047825 */ /* 0x000fc800078e020e */
[----:B------:R-:W-:-:S04]  /*52d00*/  IMAD.WIDE R6, R23, 0x2, R20 ;  /* 0x0000000217067825 */ /* 0x000fc800078e0214 */
[----:B------:R-:W-:-:S04]  /*52d10*/  IMAD.WIDE R2, R25, 0x2, R2 ;  /* 0x0000000219027825 */ /* 0x000fc800078e0202 */
[----:B------:R-:W-:-:S04]  /*52d20*/  IMAD.WIDE R12, R25, 0x2, R12 ;  /* 0x00000002190c7825 */ /* 0x000fc800078e020c */
[----:B------:R-:W-:-:S04]  /*52d30*/  IMAD.WIDE R14, R25, 0x2, R14 ;  /* 0x00000002190e7825 */ /* 0x000fc800078e020e */
[----:B------:R-:W-:Y:S01]  /*52d40*/  IMAD.WIDE R20, R25, 0x2, R20 ;  /* 0x0000000219147825 */ /* 0x000fe200078e0214 */
[----:B--2---:R-:W-:Y:S01]  /*52d50*/  PRMT R8, R28, 0x7632, R8 ;  /* 0x000076321c087816 */ /* 0x004fe20000000008 */
[----:B------:R0:W-:Y:S01]  /*52d60*/  @P2 STG.E.U16 [R16.64], R28 ;  /* 0x0000001c10002986 */ /* 0x0001e2000c101506 */
[----:B---3--:R-:W-:-:S03]  /*52d70*/  PRMT R9, R29, 0x7632, R9 ;  /* 0x000076321d097816 */ /* 0x008fc60000000009 */
[----:B------:R0:W-:Y:S04]  /*52d80*/  @P3 STG.E.U16 [R4.64], R29 ;  /* 0x0000001d04003986 */ /* 0x0001e8000c101506 */
[----:B----4-:R0:W-:Y:S04]  /*52d90*/  @P0 STG.E.U16 [R6.64], R19 ;  /* 0x0000001306000986 */ /* 0x0101e8000c101506 */
[----:B------:R0:W-:Y:S04]  /*52da0*/  @P4 STG.E.U16 [R2.64], R0 ;  /* 0x0000000002004986 */ /* 0x0001e8000c101506 */
[----:B------:R0:W-:Y:S04]  /*52db0*/  @P6 STG.E.U16 [R12.64], R8 ;  /* 0x000000080c006986 */ /* 0x0001e8000c101506 */
[----:B------:R0:W-:Y:S01]  /*52dc0*/  @P1 STG.E.U16 [R14.64], R9 ;  /* 0x000000090e001986 */ /* 0x0001e2000c101506 */
[----:B------:R-:W-:Y:S05]  /*52dd0*/  @!P5 EXIT ;  /* 0x000000000000d94d */ /* 0x000fea0003800000 */
[----:B0-----:R-:W-:-:S05]  /*52de0*/  PRMT R10, R19, 0x7632, R10 ;  /* 0x00007632130a7816 */ /* 0x001fca000000000a */
[----:B------:R-:W-:Y:S01]  /*52df0*/  STG.E.U16 [R20.64], R10 ;  /* 0x0000000a14007986 */ /* 0x000fe2000c101506 */
[----:B------:R-:W-:Y:S05]  /*52e00*/  EXIT ;  /* 0x000000000000794d */ /* 0x000fea0003800000 */
.L_x_3:
[----:B------:R-:W-:-:S00]  /*52e10*/  BRA `(.L_x_3) ;  /* 0xfffffff000007947 */ /* 0x000fc0000383ffff */
[----:B------:R-:W-:-:S00]  /*52e20*/  NOP ;  /* 0x0000000000007918 */ /* 0x000fc00000000000 */
        /* <DEDUP_REMOVED lines=13> */
.L_x_4:


//--------------------- .nv.shared.matmul_kernel  --------------------------
	.section	.nv.shared.matmul_kernel,"aw",@nobits
	.sectionflags	@""
	.align	16
